	.target	sm_90a

	.elftype	@"ET_EXEC"


//--------------------- .note.nv.tkinfo           --------------------------
	.section	.note.nv.tkinfo,"",@"SHT_NOTE"
	.sectionflags	@"SHF_NOTE_NV_TKINFO"
	.tkinfo
        /*0018*/ 	.word	0x00000002
        /*0030*/ 	.string	""
        /*0030*/ 	.string	"ptxas"
        /*0030*/ 	.string	"Cuda compilation tools, release 13.0, V13.0.88"
        /*0030*/ 	.string	"Build cuda_13.0.r13.0/compiler.36424714_0"
        /*0030*/ 	.string	"-arch sm_90a -m 64 "



//--------------------- .note.nv.cuinfo           --------------------------
	.section	.note.nv.cuinfo,"",@"SHT_NOTE"
	.sectionflags	@"SHF_NOTE_NV_CUINFO"
        /*0018*/ 	.short	0x0002
        /*001a*/ 	.short	0x005a
        /*001c*/ 	.short	0x0082
	.zero		2


//--------------------- .nv.info                  --------------------------
	.section	.nv.info,"",@"SHT_CUDA_INFO"
	.align	4


	//----- nvinfo : EIATTR_REGCOUNT
	.align		4
        /*0000*/ 	.byte	0x04, 0x2f
        /*0002*/ 	.short	(.L_15 - .L_14)
	.align		4
.L_14:
        /*0004*/ 	.word	index@(_ZN7cutlass13device_kernelINS_4gemm6kernel13GemmUniversalIN4cute5tupleIJiiiiEEENS1_10collective13CollectiveMmaINS1_34MainloopSm90TmaGmmaWarpSpecializedILi2ENS5_IJNS4_1CILi1EEESB_SB_EEENS1_35KernelTmaWarpSpecializedCooperativeEEENS5_IJNSA_ILi512EEENSA_ILi240EEENSA_ILi128EEEEEEaNS5_IJlSB_lEEEaSJ_NS4_8TiledMMAINS4_8MMA_AtomIJNS4_4SM904GMMA26MMA_64x16x32_S32S8S8_SS_TNEEEENS4_6LayoutINS5_IJNSA_ILi2EEESB_SB_EEENS5_IJSB_NSA_ILi0EEEST_EEEEENS5_IJNS4_10UnderscoreESW_SW_EEEEENS4_13SM90_TMA_LOADENS4_14ComposedLayoutINS4_7SwizzleILi3ELi4ELi3EEENS4_18smem_ptr_flag_bitsILi8EEENSQ_INS5_IJNSA_ILi8EEESH_EEENS5_IJSH_SB_EEEEEEEvNS4_8identityESZ_S19_vS1A_EENS_8epilogue10collective6detail29Sm90TmaWarpSpecializedAdapterINS1D_15DefaultEpilogueIaSJ_SJ_NS1C_6thread17LinearCombinationIaLi1EiiLNS1H_9ScaleType4KindE0ELNS_15FloatRoundStyleE2EaEENS1_15EpilogueDefaultEEEEEvvEEEEvNT_6ParamsE)
        /*0008*/ 	.word	0x000000a8


	//----- nvinfo : EIATTR_FRAME_SIZE
	.align		4
.L_15:
        /*000c*/ 	.byte	0x04, 0x11
        /*000e*/ 	.short	(.L_17 - .L_16)
	.align		4
.L_16:
        /*0010*/ 	.word	index@(_ZN7cutlass13device_kernelINS_4gemm6kernel13GemmUniversalIN4cute5tupleIJiiiiEEENS1_10collective13CollectiveMmaINS1_34MainloopSm90TmaGmmaWarpSpecializedILi2ENS5_IJNS4_1CILi1EEESB_SB_EEENS1_35KernelTmaWarpSpecializedCooperativeEEENS5_IJNSA_ILi512EEENSA_ILi240EEENSA_ILi128EEEEEEaNS5_IJlSB_lEEEaSJ_NS4_8TiledMMAINS4_8MMA_AtomIJNS4_4SM904GMMA26MMA_64x16x32_S32S8S8_SS_TNEEEENS4_6LayoutINS5_IJNSA_ILi2EEESB_SB_EEENS5_IJSB_NSA_ILi0EEEST_EEEEENS5_IJNS4_10UnderscoreESW_SW_EEEEENS4_13SM90_TMA_LOADENS4_14ComposedLayoutINS4_7SwizzleILi3ELi4ELi3EEENS4_18smem_ptr_flag_bitsILi8EEENSQ_INS5_IJNSA_ILi8EEESH_EEENS5_IJSH_SB_EEEEEEEvNS4_8identityESZ_S19_vS1A_EENS_8epilogue10collective6detail29Sm90TmaWarpSpecializedAdapterINS1D_15DefaultEpilogueIaSJ_SJ_NS1C_6thread17LinearCombinationIaLi1EiiLNS1H_9ScaleType4KindE0ELNS_15FloatRoundStyleE2EaEENS1_15EpilogueDefaultEEEEEvvEEEEvNT_6ParamsE)
        /*0014*/ 	.word	0x00000b80


	//----- nvinfo : EIATTR_MIN_STACK_SIZE
	.align		4
.L_17:
        /*0018*/ 	.byte	0x04, 0x12
        /*001a*/ 	.short	(.L_19 - .L_18)
	.align		4
.L_18:
        /*001c*/ 	.word	index@(_ZN7cutlass13device_kernelINS_4gemm6kernel13GemmUniversalIN4cute5tupleIJiiiiEEENS1_10collective13CollectiveMmaINS1_34MainloopSm90TmaGmmaWarpSpecializedILi2ENS5_IJNS4_1CILi1EEESB_SB_EEENS1_35KernelTmaWarpSpecializedCooperativeEEENS5_IJNSA_ILi512EEENSA_ILi240EEENSA_ILi128EEEEEEaNS5_IJlSB_lEEEaSJ_NS4_8TiledMMAINS4_8MMA_AtomIJNS4_4SM904GMMA26MMA_64x16x32_S32S8S8_SS_TNEEEENS4_6LayoutINS5_IJNSA_ILi2EEESB_SB_EEENS5_IJSB_NSA_ILi0EEEST_EEEEENS5_IJNS4_10UnderscoreESW_SW_EEEEENS4_13SM90_TMA_LOADENS4_14ComposedLayoutINS4_7SwizzleILi3ELi4ELi3EEENS4_18smem_ptr_flag_bitsILi8EEENSQ_INS5_IJNSA_ILi8EEESH_EEENS5_IJSH_SB_EEEEEEEvNS4_8identityESZ_S19_vS1A_EENS_8epilogue10collective6detail29Sm90TmaWarpSpecializedAdapterINS1D_15DefaultEpilogueIaSJ_SJ_NS1C_6thread17LinearCombinationIaLi1EiiLNS1H_9ScaleType4KindE0ELNS_15FloatRoundStyleE2EaEENS1_15EpilogueDefaultEEEEEvvEEEEvNT_6ParamsE)
        /*0020*/ 	.word	0x00000b80
.L_19:


//--------------------- .nv.compat                --------------------------
	.section	.nv.compat,"",@"SHT_CUDA_COMPAT_INFO"
	.align	4
        /*0000*/ 	.byte	0x02, 0x09, 0x01, 0x00, 0x02, 0x02, 0x04, 0x00, 0x02, 0x05, 0x05, 0x00, 0x03, 0x07, 0x01, 0x01
        /*0010*/ 	.byte	0x02, 0x03, 0x01, 0x00, 0x02, 0x06, 0x01, 0x00, 0x04, 0x0b, 0x08, 0x00, 0x00, 0x00, 0x00, 0x00
        /*0020*/ 	.byte	0x00, 0x00, 0x00, 0x00


//--------------------- .nv.info._ZN7cutlass13device_kernelINS_4gemm6kernel13GemmUniversalIN4cute5tupleIJiiiiEEENS1_10collective13CollectiveMmaINS1_34MainloopSm90TmaGmmaWarpSpecializedILi2ENS5_IJNS4_1CILi1EEESB_SB_EEENS1_35KernelTmaWarpSpecializedCooperativeEEENS5_IJNSA_ILi512EEENSA_ILi240EEENSA_ILi128EEEEEEaNS5_IJlSB_lEEEaSJ_NS4_8TiledMMAINS4_8MMA_AtomIJNS4_4SM904GMMA26MMA_64x16x32_S32S8S8_SS_TNEEEENS4_6LayoutINS5_IJNSA_ILi2EEESB_SB_EEENS5_IJSB_NSA_ILi0EEEST_EEEEENS5_IJNS4_10UnderscoreESW_SW_EEEEENS4_13SM90_TMA_LOADENS4_14ComposedLayoutINS4_7SwizzleILi3ELi4ELi3EEENS4_18smem_ptr_flag_bitsILi8EEENSQ_INS5_IJNSA_ILi8EEESH_EEENS5_IJSH_SB_EEEEEEEvNS4_8identityESZ_S19_vS1A_EENS_8epilogue10collective6detail29Sm90TmaWarpSpecializedAdapterINS1D_15DefaultEpilogueIaSJ_SJ_NS1C_6thread17LinearCombinationIaLi1EiiLNS1H_9ScaleType4KindE0ELNS_15FloatRoundStyleE2EaEENS1_15EpilogueDefaultEEEEEvvEEEEvNT_6ParamsE --------------------------
	.section	.nv.info._ZN7cutlass13device_kernelINS_4gemm6kernel13GemmUniversalIN4cute5tupleIJiiiiEEENS1_10collective13CollectiveMmaINS1_34MainloopSm90TmaGmmaWarpSpecializedILi2ENS5_IJNS4_1CILi1EEESB_SB_EEENS1_35KernelTmaWarpSpecializedCooperativeEEENS5_IJNSA_ILi512EEENSA_ILi240EEENSA_ILi128EEEEEEaNS5_IJlSB_lEEEaSJ_NS4_8TiledMMAINS4_8MMA_AtomIJNS4_4SM904GMMA26MMA_64x16x32_S32S8S8_SS_TNEEEENS4_6LayoutINS5_IJNSA_ILi2EEESB_SB_EEENS5_IJSB_NSA_ILi0EEEST_EEEEENS5_IJNS4_10UnderscoreESW_SW_EEEEENS4_13SM90_TMA_LOADENS4_14ComposedLayoutINS4_7SwizzleILi3ELi4ELi3EEENS4_18smem_ptr_flag_bitsILi8EEENSQ_INS5_IJNSA_ILi8EEESH_EEENS5_IJSH_SB_EEEEEEEvNS4_8identityESZ_S19_vS1A_EENS_8epilogue10collective6detail29Sm90TmaWarpSpecializedAdapterINS1D_15DefaultEpilogueIaSJ_SJ_NS1C_6thread17LinearCombinationIaLi1EiiLNS1H_9ScaleType4KindE0ELNS_15FloatRoundStyleE2EaEENS1_15EpilogueDefaultEEEEEvvEEEEvNT_6ParamsE,"",@"SHT_CUDA_INFO"
	.sectionflags	@""
	.align	4


	//----- nvinfo : EIATTR_CUDA_API_VERSION
	.align		4
        /*0000*/ 	.byte	0x04, 0x37
        /*0002*/ 	.short	(.L_21 - .L_20)
.L_20:
        /*0004*/ 	.word	0x00000082


	//----- nvinfo : EIATTR_KPARAM_INFO
	.align		4
.L_21:
        /*0008*/ 	.byte	0x04, 0x17
        /*000a*/ 	.short	(.L_23 - .L_22)
.L_22:
        /*000c*/ 	.word	0x00000000
        /*0010*/ 	.short	0x0000
        /*0012*/ 	.short	0x0070
        /*0014*/ 	.byte	0x00, 0xf0, 0x01, 0x10


	//----- nvinfo : EIATTR_SPARSE_MMA_MASK
	.align		4
.L_23:
        /*0018*/ 	.byte	0x03, 0x50
        /*001a*/ 	.short	0x0000


	//----- nvinfo : EIATTR_MAXREG_COUNT
	.align		4
        /*001c*/ 	.byte	0x03, 0x1b
        /*001e*/ 	.short	0x00a8


	//----- nvinfo : EIATTR_NUM_BARRIERS
	.align		4
        /*0020*/ 	.byte	0x02, 0x4c
        /*0022*/ 	.byte	0x01
	.zero		1


	//----- nvinfo : EIATTR_EXTERNS
	.align		4
        /*0024*/ 	.byte	0x04, 0x0f
        /*0026*/ 	.short	(.L_25 - .L_24)


	//   ....[0]....
	.align		4
.L_24:
        /*0028*/ 	.word	index@(__assertfail)


	//----- nvinfo : EIATTR_ANNOTATIONS
	.align		4
.L_25:
        /*002c*/ 	.byte	0x04, 0x55
        /*002e*/ 	.short	(.L_27 - .L_26)


	//   ....[0]....
.L_26:
        /*0030*/ 	.word	0x00000001
        /*0034*/ 	.byte	0x50, 0x02, 0x00, 0x00, 0x01, 0x00, 0x00, 0x00, 0xa0, 0x04, 0x00, 0x00, 0x01, 0x00, 0x00, 0x00
        /* <DEDUP_REMOVED lines=1953> */
        /*7a54*/ 	.byte	0xc0, 0x9c, 0x03, 0x00, 0x01, 0x00, 0x00, 0x00, 0x00, 0x9f, 0x03, 0x00


	//----- nvinfo : EIATTR_MERCURY_ISA_VERSION
	.align		4
.L_27:
        /*7a60*/ 	.byte	0x03, 0x5f
        /*7a62*/ 	.short	0x0101


	//----- nvinfo : EIATTR_INT_WARP_WIDE_INSTR_OFFSETS
	.align		4
        /*7a64*/ 	.byte	0x04, 0x31
        /*7a66*/ 	.short	(.L_29 - .L_28)


	//   ....[0]....
.L_28:
        /*7a68*/ 	.word	0x00000500


	//   ....[1]....
        /*7a6c*/ 	.word	0x00000510


	//   ....[2]....
        /*7a70*/ 	.word	0x000005a0


	//----- nvinfo : EIATTR_COOP_GROUP_MASK_REGIDS
	.align		4
.L_29:
        /*7a74*/ 	.byte	0x04, 0x29
        /*7a76*/ 	.short	(.L_31 - .L_30)


	//   ....[0]....
.L_30:
        /*7a78*/ 	.word	0xffffffff


	//   ....[1]....
        /*7a7c*/ 	.word	0xffffffff


	//   ....[2]....
        /*7a80*/ 	.word	0xffffffff


	//   ....[3]....
        /*7a84*/ 	.word	0xffffffff


	//   ....[4]....
        /*7a88*/ 	.word	0xffffffff


	//----- nvinfo : EIATTR_COOP_GROUP_INSTR_OFFSETS
	.align		4
.L_31:
        /*7a8c*/ 	.byte	0x04, 0x28
        /*7a8e*/ 	.short	(.L_33 - .L_32)


	//   ....[0]....
.L_32:
        /*7a90*/ 	.word	0x00000070


	//   ....[1]....
        /*7a94*/ 	.word	0x00000080


	//   ....[2]....
        /*7a98*/ 	.word	0x000001a0


	//   ....[3]....
        /*7a9c*/ 	.word	0x00000390


	//   ....[4]....
        /*7aa0*/ 	.word	0x000013c0


	//----- nvinfo : EIATTR_REG_RECONFIG
	.align		4
.L_33:
        /*7aa4*/ 	.byte	0x01, 0x54
	.zero		2


	//----- nvinfo : EIATTR_SYSCALL_OFFSETS
	.align		4
        /*7aa8*/ 	.byte	0x04, 0x46
        /*7aaa*/ 	.short	(.L_35 - .L_34)


	//   ....[0]....
.L_34:
        /*7aac*/ 	.word	0x00001570


	//----- nvinfo : EIATTR_MBARRIER_INSTR_OFFSETS
	.align		4
.L_35:
        /*7ab0*/ 	.byte	0x04, 0x39
        /*7ab2*/ 	.short	(.L_37 - .L_36)


	//   ....[0]....
.L_36:
        /*7ab4*/ 	.word	0x00000340
        /*7ab8*/ 	.word	0x000000ff
        /*7abc*/ 	.word	0x00000000
        /*7ac0*/ 	.short	0x0100
        /*7ac2*/ 	.byte	0x08
	.zero		1


	//   ....[1]....
        /*7ac4*/ 	.word	0x00000350
        /*7ac8*/ 	.word	0x000000ff
        /*7acc*/ 	.word	0x00000010
        /*7ad0*/ 	.short	0x0100
        /*7ad2*/ 	.byte	0x08
	.zero		1


	//   ....[2]....
        /*7ad4*/ 	.word	0x00000360
        /*7ad8*/ 	.word	0x000000ff
        /*7adc*/ 	.word	0x00000008
        /*7ae0*/ 	.short	0x0100
        /*7ae2*/ 	.byte	0x08
	.zero		1


	//   ....[3]....
        /*7ae4*/ 	.word	0x00000370
        /*7ae8*/ 	.word	0x000000ff
        /*7aec*/ 	.word	0x00000018
        /*7af0*/ 	.short	0x0100
        /*7af2*/ 	.byte	0x08
	.zero		1


	//   ....[4]....
        /*7af4*/ 	.word	0x00000620
        /*7af8*/ 	.word	0x000000ff
        /*7afc*/ 	.word	0x00000030
        /*7b00*/ 	.short	0x0100
        /*7b02*/ 	.byte	0x10
	.zero		1


	//   ....[5]....
        /*7b04*/ 	.word	0x000006c0
        /*7b08*/ 	.word	0x000000ff
        /*7b0c*/ 	.word	0x00000038
        /*7b10*/ 	.short	0x0100
        /*7b12*/ 	.byte	0x10
	.zero		1


	//   ....[6]....
        /*7b14*/ 	.word	0x000016b0
        /*7b18*/ 	.word	0x00000003
        /*7b1c*/ 	.word	0x00000000
        /*7b20*/ 	.short	0x010a
        /*7b22*/ 	.byte	0x3f
	.zero		1


	//   ....[7]....
        /*7b24*/ 	.word	0x000016f0
        /*7b28*/ 	.word	0x00000003
        /*7b2c*/ 	.word	0x00000000
        /*7b30*/ 	.short	0x010a
        /*7b32*/ 	.byte	0x3f
	.zero		1


	//   ....[8]....
        /*7b34*/ 	.word	0x0000fb00
        /*7b38*/ 	.word	0x00000005
        /*7b3c*/ 	.word	0x00000000
        /*7b40*/ 	.short	0x010a
        /*7b42*/ 	.byte	0x3f
	.zero		1


	//   ....[9]....
        /*7b44*/ 	.word	0x0000fb40
        /*7b48*/ 	.word	0x00000005
        /*7b4c*/ 	.word	0x00000000
        /*7b50*/ 	.short	0x010a
        /*7b52*/ 	.byte	0x3f
	.zero		1


	//   ....[10]....
        /*7b54*/ 	.word	0x0001d6d0
        /*7b58*/ 	.word	0x00000005
        /*7b5c*/ 	.word	0x00000000
        /*7b60*/ 	.short	0x0101
        /*7b62*/ 	.byte	0x3f
	.zero		1


	//   ....[11]....
        /*7b64*/ 	.word	0x0001d990
        /*7b68*/ 	.word	0x00000002
        /*7b6c*/ 	.word	0x00000000
        /*7b70*/ 	.short	0x0101
        /*7b72*/ 	.byte	0x3f
	.zero		1


	//   ....[12]....
        /*7b74*/ 	.word	0x00039410
        /*7b78*/ 	.word	0x0000000b
        /*7b7c*/ 	.word	0x00000010
        /*7b80*/ 	.short	0x010a
        /*7b82*/ 	.byte	0x3f
	.zero		1


	//   ....[13]....
        /*7b84*/ 	.word	0x000397f0
        /*7b88*/ 	.word	0x00000002
        /*7b8c*/ 	.word	0x00000038
        /*7b90*/ 	.short	0x0101
        /*7b92*/ 	.byte	0x3f
	.zero		1


	//   ....[14]....
        /*7b94*/ 	.word	0x00039fd0
        /*7b98*/ 	.word	0x00000005
        /*7b9c*/ 	.word	0x00000000
        /*7ba0*/ 	.short	0x010a
        /*7ba2*/ 	.byte	0x3f
	.zero		1


	//   ....[15]....
        /*7ba4*/ 	.word	0x0003a060
        /*7ba8*/ 	.word	0x00000003
        /*7bac*/ 	.word	0x00000000
        /*7bb0*/ 	.short	0x010a
        /*7bb2*/ 	.byte	0x3f
	.zero		1


	//   ....[16]....
        /*7bb4*/ 	.word	0x0003a0c0
        /*7bb8*/ 	.word	0x00000003
        /*7bbc*/ 	.word	0x00000000
        /*7bc0*/ 	.short	0x010a
        /*7bc2*/ 	.byte	0x3f
	.zero		1


	//   ....[17]....
        /*7bc4*/ 	.word	0x0003a110
        /*7bc8*/ 	.word	0x00000005
        /*7bcc*/ 	.word	0x00000000
        /*7bd0*/ 	.short	0x010a
        /*7bd2*/ 	.byte	0x3f
	.zero		1


	//   ....[18]....
        /*7bd4*/ 	.word	0x0003a1e0
        /*7bd8*/ 	.word	0x0000000b
        /*7bdc*/ 	.word	0x00000010
        /*7be0*/ 	.short	0x010a
        /*7be2*/ 	.byte	0x3f
	.zero		1


	//   ....[19]....
        /*7be4*/ 	.word	0x0003a2b0
        /*7be8*/ 	.word	0x00000005
        /*7bec*/ 	.word	0x00000000
        /*7bf0*/ 	.short	0x010a
        /*7bf2*/ 	.byte	0x3f
	.zero		1


	//----- nvinfo : EIATTR_NUM_MBARRIERS
	.align		4
.L_37:
        /*7bf4*/ 	.byte	0x03, 0x38
        /*7bf6*/ 	.short	0x0006


	//----- nvinfo : EIATTR_EXIT_INSTR_OFFSETS
	.align		4
        /*7bf8*/ 	.byte	0x04, 0x1c
        /*7bfa*/ 	.short	(.L_39 - .L_38)


	//   ....[0]....
.L_38:
        /*7bfc*/ 	.word	0x00000720


	//   ....[1]....
        /*7c00*/ 	.word	0x00001160


	//   ....[2]....
        /*7c04*/ 	.word	0x00038950


	//   ....[3]....
        /*7c08*/ 	.word	0x00039080


	//   ....[4]....
        /*7c0c*/ 	.word	0x0003a0b0


	//----- nvinfo : EIATTR_MAX_THREADS
	.align		4
.L_39:
        /*7c10*/ 	.byte	0x04, 0x05
        /*7c12*/ 	.short	(.L_41 - .L_40)
.L_40:
        /*7c14*/ 	.word	0x00000180
        /*7c18*/ 	.word	0x00000001
        /*7c1c*/ 	.word	0x00000001


	//----- nvinfo : EIATTR_CRS_STACK_SIZE
	.align		4
.L_41:
        /*7c20*/ 	.byte	0x04, 0x1e
        /*7c22*/ 	.short	(.L_43 - .L_42)
.L_42:
        /*7c24*/ 	.word	0x00000000


	//----- nvinfo : EIATTR_CBANK_PARAM_SIZE
	.align		4
.L_43:
        /*7c28*/ 	.byte	0x03, 0x19
        /*7c2a*/ 	.short	0x0470


	//----- nvinfo : EIATTR_PARAM_CBANK
	.align		4
        /*7c2c*/ 	.byte	0x04, 0x0a
        /*7c2e*/ 	.short	(.L_45 - .L_44)
	.align		4
.L_44:
        /*7c30*/ 	.word	index@(.nv.constant0._ZN7cutlass13device_kernelINS_4gemm6kernel13GemmUniversalIN4cute5tupleIJiiiiEEENS1_10collective13CollectiveMmaINS1_34MainloopSm90TmaGmmaWarpSpecializedILi2ENS5_IJNS4_1CILi1EEESB_SB_EEENS1_35KernelTmaWarpSpecializedCooperativeEEENS5_IJNSA_ILi512EEENSA_ILi240EEENSA_ILi128EEEEEEaNS5_IJlSB_lEEEaSJ_NS4_8TiledMMAINS4_8MMA_AtomIJNS4_4SM904GMMA26MMA_64x16x32_S32S8S8_SS_TNEEEENS4_6LayoutINS5_IJNSA_ILi2EEESB_SB_EEENS5_IJSB_NSA_ILi0EEEST_EEEEENS5_IJNS4_10UnderscoreESW_SW_EEEEENS4_13SM90_TMA_LOADENS4_14ComposedLayoutINS4_7SwizzleILi3ELi4ELi3EEENS4_18smem_ptr_flag_bitsILi8EEENSQ_INS5_IJNSA_ILi8EEESH_EEENS5_IJSH_SB_EEEEEEEvNS4_8identityESZ_S19_vS1A_EENS_8epilogue10collective6detail29Sm90TmaWarpSpecializedAdapterINS1D_15DefaultEpilogueIaSJ_SJ_NS1C_6thread17LinearCombinationIaLi1EiiLNS1H_9ScaleType4KindE0ELNS_15FloatRoundStyleE2EaEENS1_15EpilogueDefaultEEEEEvvEEEEvNT_6ParamsE)
        /*7c34*/ 	.short	0x0210
        /*7c36*/ 	.short	0x0470


	//----- nvinfo : EIATTR_SW_WAR
	.align		4
.L_45:
        /*7c38*/ 	.byte	0x04, 0x36
        /*7c3a*/ 	.short	(.L_47 - .L_46)
.L_46:
        /*7c3c*/ 	.word	0x00000008
.L_47:


//--------------------- .nv.callgraph             --------------------------
	.section	.nv.callgraph,"",@"SHT_CUDA_CALLGRAPH"
	.align	4
	.sectionentsize	8
	.align		4
        /*0000*/ 	.word	0x00000000
	.align		4
        /*0004*/ 	.word	0xffffffff
	.align		4
        /*0008*/ 	.word	index@(_ZN7cutlass13device_kernelINS_4gemm6kernel13GemmUniversalIN4cute5tupleIJiiiiEEENS1_10collective13CollectiveMmaINS1_34MainloopSm90TmaGmmaWarpSpecializedILi2ENS5_IJNS4_1CILi1EEESB_SB_EEENS1_35KernelTmaWarpSpecializedCooperativeEEENS5_IJNSA_ILi512EEENSA_ILi240EEENSA_ILi128EEEEEEaNS5_IJlSB_lEEEaSJ_NS4_8TiledMMAINS4_8MMA_AtomIJNS4_4SM904GMMA26MMA_64x16x32_S32S8S8_SS_TNEEEENS4_6LayoutINS5_IJNSA_ILi2EEESB_SB_EEENS5_IJSB_NSA_ILi0EEEST_EEEEENS5_IJNS4_10UnderscoreESW_SW_EEEEENS4_13SM90_TMA_LOADENS4_14ComposedLayoutINS4_7SwizzleILi3ELi4ELi3EEENS4_18smem_ptr_flag_bitsILi8EEENSQ_INS5_IJNSA_ILi8EEESH_EEENS5_IJSH_SB_EEEEEEEvNS4_8identityESZ_S19_vS1A_EENS_8epilogue10collective6detail29Sm90TmaWarpSpecializedAdapterINS1D_15DefaultEpilogueIaSJ_SJ_NS1C_6thread17LinearCombinationIaLi1EiiLNS1H_9ScaleType4KindE0ELNS_15FloatRoundStyleE2EaEENS1_15EpilogueDefaultEEEEEvvEEEEvNT_6ParamsE)
	.align		4
        /*000c*/ 	.word	index@(__assertfail)
	.align		4
        /*0010*/ 	.word	0x00000000
	.align		4
        /*0014*/ 	.word	0xfffffffe
	.align		4
        /*0018*/ 	.word	0x00000000
	.align		4
        /*001c*/ 	.word	0xfffffffd
	.align		4
        /*0020*/ 	.word	0x00000000
	.align		4
        /*0024*/ 	.word	0xfffffffc


//--------------------- .nv.constant4             --------------------------
	.section	.nv.constant4,"a",@progbits
	.align	8
	.align		8
.nv.constant4:
        /*0000*/ 	.dword	__assertfail
	.align		8
        /*0008*/ 	.dword	__unnamed_1
	.align		8
        /*0010*/ 	.dword	_ZN39_INTERNAL_8cfae5ad_4_k_cu_4db59a3d_44784cuda3std3__45__cpo5beginE
	.align		8
        /*0018*/ 	.dword	_ZN39_INTERNAL_8cfae5ad_4_k_cu_4db59a3d_44784cuda3std3__45__cpo3endE
	.align		8
        /*0020*/ 	.dword	_ZN39_INTERNAL_8cfae5ad_4_k_cu_4db59a3d_44784cuda3std3__45__cpo6cbeginE
	.align		8
        /*0028*/ 	.dword	_ZN39_INTERNAL_8cfae5ad_4_k_cu_4db59a3d_44784cuda3std3__45__cpo4cendE
	.align		8
        /*0030*/ 	.dword	_ZN39_INTERNAL_8cfae5ad_4_k_cu_4db59a3d_44784cuda3std3__441_GLOBAL__N__8cfae5ad_4_k_cu_4db59a3d_44786ignoreE
	.align		8
        /*0038*/ 	.dword	_ZN39_INTERNAL_8cfae5ad_4_k_cu_4db59a3d_44784cuda3std3__419piecewise_constructE
	.align		8
        /*0040*/ 	.dword	_ZN39_INTERNAL_8cfae5ad_4_k_cu_4db59a3d_44784cuda3std3__48in_placeE
	.align		8
        /*0048*/ 	.dword	_ZN39_INTERNAL_8cfae5ad_4_k_cu_4db59a3d_44784cuda3std6ranges3__45__cpo4swapE
	.align		8
        /*0050*/ 	.dword	_ZN39_INTERNAL_8cfae5ad_4_k_cu_4db59a3d_44784cuda3std6ranges3__45__cpo9iter_moveE
	.align		8
        /*0058*/ 	.dword	_ZN39_INTERNAL_8cfae5ad_4_k_cu_4db59a3d_44784cute7productE
	.align		8
        /*0060*/ 	.dword	_ZN39_INTERNAL_8cfae5ad_4_k_cu_4db59a3d_44784cute1_E
	.align		8
        /*0068*/ 	.dword	$str$22
	.align		8
        /*0070*/ 	.dword	$str$23


//--------------------- .text._ZN7cutlass13device_kernelINS_4gemm6kernel13GemmUniversalIN4cute5tupleIJiiiiEEENS1_10collective13CollectiveMmaINS1_34MainloopSm90TmaGmmaWarpSpecializedILi2ENS5_IJNS4_1CILi1EEESB_SB_EEENS1_35KernelTmaWarpSpecializedCooperativeEEENS5_IJNSA_ILi512EEENSA_ILi240EEENSA_ILi128EEEEEEaNS5_IJlSB_lEEEaSJ_NS4_8TiledMMAINS4_8MMA_AtomIJNS4_4SM904GMMA26MMA_64x16x32_S32S8S8_SS_TNEEEENS4_6LayoutINS5_IJNSA_ILi2EEESB_SB_EEENS5_IJSB_NSA_ILi0EEEST_EEEEENS5_IJNS4_10UnderscoreESW_SW_EEEEENS4_13SM90_TMA_LOADENS4_14ComposedLayoutINS4_7SwizzleILi3ELi4ELi3EEENS4_18smem_ptr_flag_bitsILi8EEENSQ_INS5_IJNSA_ILi8EEESH_EEENS5_IJSH_SB_EEEEEEEvNS4_8identityESZ_S19_vS1A_EENS_8epilogue10collective6detail29Sm90TmaWarpSpecializedAdapterINS1D_15DefaultEpilogueIaSJ_SJ_NS1C_6thread17LinearCombinationIaLi1EiiLNS1H_9ScaleType4KindE0ELNS_15FloatRoundStyleE2EaEENS1_15EpilogueDefaultEEEEEvvEEEEvNT_6ParamsE --------------------------
	.section	.text._ZN7cutlass13device_kernelINS_4gemm6kernel13GemmUniversalIN4cute5tupleIJiiiiEEENS1_10collective13CollectiveMmaINS1_34MainloopSm90TmaGmmaWarpSpecializedILi2ENS5_IJNS4_1CILi1EEESB_SB_EEENS1_35KernelTmaWarpSpecializedCooperativeEEENS5_IJNSA_ILi512EEENSA_ILi240EEENSA_ILi128EEEEEEaNS5_IJlSB_lEEEaSJ_NS4_8TiledMMAINS4_8MMA_AtomIJNS4_4SM904GMMA26MMA_64x16x32_S32S8S8_SS_TNEEEENS4_6LayoutINS5_IJNSA_ILi2EEESB_SB_EEENS5_IJSB_NSA_ILi0EEEST_EEEEENS5_IJNS4_10UnderscoreESW_SW_EEEEENS4_13SM90_TMA_LOADENS4_14ComposedLayoutINS4_7SwizzleILi3ELi4ELi3EEENS4_18smem_ptr_flag_bitsILi8EEENSQ_INS5_IJNSA_ILi8EEESH_EEENS5_IJSH_SB_EEEEEEEvNS4_8identityESZ_S19_vS1A_EENS_8epilogue10collective6detail29Sm90TmaWarpSpecializedAdapterINS1D_15DefaultEpilogueIaSJ_SJ_NS1C_6thread17LinearCombinationIaLi1EiiLNS1H_9ScaleType4KindE0ELNS_15FloatRoundStyleE2EaEENS1_15EpilogueDefaultEEEEEvvEEEEvNT_6ParamsE,"ax",@progbits
	.align	128
.text._ZN7cutlass13device_kernelINS_4gemm6kernel13GemmUniversalIN4cute5tupleIJiiiiEEENS1_10collective13CollectiveMmaINS1_34MainloopSm90TmaGmmaWarpSpecializedILi2ENS5_IJNS4_1CILi1EEESB_SB_EEENS1_35KernelTmaWarpSpecializedCooperativeEEENS5_IJNSA_ILi512EEENSA_ILi240EEENSA_ILi128EEEEEEaNS5_IJlSB_lEEEaSJ_NS4_8TiledMMAINS4_8MMA_AtomIJNS4_4SM904GMMA26MMA_64x16x32_S32S8S8_SS_TNEEEENS4_6LayoutINS5_IJNSA_ILi2EEESB_SB_EEENS5_IJSB_NSA_ILi0EEEST_EEEEENS5_IJNS4_10UnderscoreESW_SW_EEEEENS4_13SM90_TMA_LOADENS4_14ComposedLayoutINS4_7SwizzleILi3ELi4ELi3EEENS4_18smem_ptr_flag_bitsILi8EEENSQ_INS5_IJNSA_ILi8EEESH_EEENS5_IJSH_SB_EEEEEEEvNS4_8identityESZ_S19_vS1A_EENS_8epilogue10collective6detail29Sm90TmaWarpSpecializedAdapterINS1D_15DefaultEpilogueIaSJ_SJ_NS1C_6thread17LinearCombinationIaLi1EiiLNS1H_9ScaleType4KindE0ELNS_15FloatRoundStyleE2EaEENS1_15EpilogueDefaultEEEEEvvEEEEvNT_6ParamsE:
        .type           _ZN7cutlass13device_kernelINS_4gemm6kernel13GemmUniversalIN4cute5tupleIJiiiiEEENS1_10collective13CollectiveMmaINS1_34MainloopSm90TmaGmmaWarpSpecializedILi2ENS5_IJNS4_1CILi1EEESB_SB_EEENS1_35KernelTmaWarpSpecializedCooperativeEEENS5_IJNSA_ILi512EEENSA_ILi240EEENSA_ILi128EEEEEEaNS5_IJlSB_lEEEaSJ_NS4_8TiledMMAINS4_8MMA_AtomIJNS4_4SM904GMMA26MMA_64x16x32_S32S8S8_SS_TNEEEENS4_6LayoutINS5_IJNSA_ILi2EEESB_SB_EEENS5_IJSB_NSA_ILi0EEEST_EEEEENS5_IJNS4_10UnderscoreESW_SW_EEEEENS4_13SM90_TMA_LOADENS4_14ComposedLayoutINS4_7SwizzleILi3ELi4ELi3EEENS4_18smem_ptr_flag_bitsILi8EEENSQ_INS5_IJNSA_ILi8EEESH_EEENS5_IJSH_SB_EEEEEEEvNS4_8identityESZ_S19_vS1A_EENS_8epilogue10collective6detail29Sm90TmaWarpSpecializedAdapterINS1D_15DefaultEpilogueIaSJ_SJ_NS1C_6thread17LinearCombinationIaLi1EiiLNS1H_9ScaleType4KindE0ELNS_15FloatRoundStyleE2EaEENS1_15EpilogueDefaultEEEEEvvEEEEvNT_6ParamsE,@function
        .size           _ZN7cutlass13device_kernelINS_4gemm6kernel13GemmUniversalIN4cute5tupleIJiiiiEEENS1_10collective13CollectiveMmaINS1_34MainloopSm90TmaGmmaWarpSpecializedILi2ENS5_IJNS4_1CILi1EEESB_SB_EEENS1_35KernelTmaWarpSpecializedCooperativeEEENS5_IJNSA_ILi512EEENSA_ILi240EEENSA_ILi128EEEEEEaNS5_IJlSB_lEEEaSJ_NS4_8TiledMMAINS4_8MMA_AtomIJNS4_4SM904GMMA26MMA_64x16x32_S32S8S8_SS_TNEEEENS4_6LayoutINS5_IJNSA_ILi2EEESB_SB_EEENS5_IJSB_NSA_ILi0EEEST_EEEEENS5_IJNS4_10UnderscoreESW_SW_EEEEENS4_13SM90_TMA_LOADENS4_14ComposedLayoutINS4_7SwizzleILi3ELi4ELi3EEENS4_18smem_ptr_flag_bitsILi8EEENSQ_INS5_IJNSA_ILi8EEESH_EEENS5_IJSH_SB_EEEEEEEvNS4_8identityESZ_S19_vS1A_EENS_8epilogue10collective6detail29Sm90TmaWarpSpecializedAdapterINS1D_15DefaultEpilogueIaSJ_SJ_NS1C_6thread17LinearCombinationIaLi1EiiLNS1H_9ScaleType4KindE0ELNS_15FloatRoundStyleE2EaEENS1_15EpilogueDefaultEEEEEvvEEEEvNT_6ParamsE,(.L_x_148 - _ZN7cutlass13device_kernelINS_4gemm6kernel13GemmUniversalIN4cute5tupleIJiiiiEEENS1_10collective13CollectiveMmaINS1_34MainloopSm90TmaGmmaWarpSpecializedILi2ENS5_IJNS4_1CILi1EEESB_SB_EEENS1_35KernelTmaWarpSpecializedCooperativeEEENS5_IJNSA_ILi512EEENSA_ILi240EEENSA_ILi128EEEEEEaNS5_IJlSB_lEEEaSJ_NS4_8TiledMMAINS4_8MMA_AtomIJNS4_4SM904GMMA26MMA_64x16x32_S32S8S8_SS_TNEEEENS4_6LayoutINS5_IJNSA_ILi2EEESB_SB_EEENS5_IJSB_NSA_ILi0EEEST_EEEEENS5_IJNS4_10UnderscoreESW_SW_EEEEENS4_13SM90_TMA_LOADENS4_14ComposedLayoutINS4_7SwizzleILi3ELi4ELi3EEENS4_18smem_ptr_flag_bitsILi8EEENSQ_INS5_IJNSA_ILi8EEESH_EEENS5_IJSH_SB_EEEEEEEvNS4_8identityESZ_S19_vS1A_EENS_8epilogue10collective6detail29Sm90TmaWarpSpecializedAdapterINS1D_15DefaultEpilogueIaSJ_SJ_NS1C_6thread17LinearCombinationIaLi1EiiLNS1H_9ScaleType4KindE0ELNS_15FloatRoundStyleE2EaEENS1_15EpilogueDefaultEEEEEvvEEEEvNT_6ParamsE)
        .other          _ZN7cutlass13device_kernelINS_4gemm6kernel13GemmUniversalIN4cute5tupleIJiiiiEEENS1_10collective13CollectiveMmaINS1_34MainloopSm90TmaGmmaWarpSpecializedILi2ENS5_IJNS4_1CILi1EEESB_SB_EEENS1_35KernelTmaWarpSpecializedCooperativeEEENS5_IJNSA_ILi512EEENSA_ILi240EEENSA_ILi128EEEEEEaNS5_IJlSB_lEEEaSJ_NS4_8TiledMMAINS4_8MMA_AtomIJNS4_4SM904GMMA26MMA_64x16x32_S32S8S8_SS_TNEEEENS4_6LayoutINS5_IJNSA_ILi2EEESB_SB_EEENS5_IJSB_NSA_ILi0EEEST_EEEEENS5_IJNS4_10UnderscoreESW_SW_EEEEENS4_13SM90_TMA_LOADENS4_14ComposedLayoutINS4_7SwizzleILi3ELi4ELi3EEENS4_18smem_ptr_flag_bitsILi8EEENSQ_INS5_IJNSA_ILi8EEESH_EEENS5_IJSH_SB_EEEEEEEvNS4_8identityESZ_S19_vS1A_EENS_8epilogue10collective6detail29Sm90TmaWarpSpecializedAdapterINS1D_15DefaultEpilogueIaSJ_SJ_NS1C_6thread17LinearCombinationIaLi1EiiLNS1H_9ScaleType4KindE0ELNS_15FloatRoundStyleE2EaEENS1_15EpilogueDefaultEEEEEvvEEEEvNT_6ParamsE,@"STO_CUDA_ENTRY STV_DEFAULT"
_ZN7cutlass13device_kernelINS_4gemm6kernel13GemmUniversalIN4cute5tupleIJiiiiEEENS1_10collective13CollectiveMmaINS1_34MainloopSm90TmaGmmaWarpSpecializedILi2ENS5_IJNS4_1CILi1EEESB_SB_EEENS1_35KernelTmaWarpSpecializedCooperativeEEENS5_IJNSA_ILi512EEENSA_ILi240EEENSA_ILi128EEEEEEaNS5_IJlSB_lEEEaSJ_NS4_8TiledMMAINS4_8MMA_AtomIJNS4_4SM904GMMA26MMA_64x16x32_S32S8S8_SS_TNEEEENS4_6LayoutINS5_IJNSA_ILi2EEESB_SB_EEENS5_IJSB_NSA_ILi0EEEST_EEEEENS5_IJNS4_10UnderscoreESW_SW_EEEEENS4_13SM90_TMA_LOADENS4_14ComposedLayoutINS4_7SwizzleILi3ELi4ELi3EEENS4_18smem_ptr_flag_bitsILi8EEENSQ_INS5_IJNSA_ILi8EEESH_EEENS5_IJSH_SB_EEEEEEEvNS4_8identityESZ_S19_vS1A_EENS_8epilogue10collective6detail29Sm90TmaWarpSpecializedAdapterINS1D_15DefaultEpilogueIaSJ_SJ_NS1C_6thread17LinearCombinationIaLi1EiiLNS1H_9ScaleType4KindE0ELNS_15FloatRoundStyleE2EaEENS1_15EpilogueDefaultEEEEEvvEEEEvNT_6ParamsE:
[----:B------:R-:W0:Y:S02]  /*0000*/  LDC R1, c[0x0][0x28] ;  /* 0x00000a00ff017b82 */ /* 0x000e240000000800 */
[----:B0-----:R-:W-:Y:S01]  /*0010*/  VIADD R1, R1, 0xfffff480 ;  /* 0xfffff48001017836 */ /* 0x001fe20000000000 */
[----:B------:R-:W0:Y:S01]  /*0020*/  S2R R2, SR_TID.X ;  /* 0x0000000000027919 */ /* 0x000e220000002100 */
[----:B------:R-:W-:Y:S01]  /*0030*/  ELECT P0, URZ, PT ;  /* 0x00000000003f782f */ /* 0x000fe20003800000 */
[----:B------:R-:W-:Y:S01]  /*0040*/  BSSY B0, `(.L_x_0) ;  /* 0x0000015000007945 */ /* 0x000fe20003800000 */
[--C-:B0-----:R-:W-:Y:S02]  /*0050*/  SHF.R.U32.HI R0, RZ, 0x5, R2.reuse ;  /* 0x00000005ff007819 */ /* 0x101fe40000011602 */
[----:B------:R-:W-:-:S03]  /*0060*/  SHF.R.U32.HI R2, RZ, 0x7, R2 ;  /* 0x00000007ff027819 */ /* 0x000fc60000011602 */
[----:B------:R-:W0:Y:S04]  /*0070*/  SHFL.IDX PT, R3, R0, RZ, 0x1f ;  /* 0x00001fff00037589 */ /* 0x000e2800000e0000 */
[----:B------:R-:W1:Y:S01]  /*0080*/  SHFL.IDX PT, R2, R2, RZ, 0x1f ;  /* 0x00001fff02027589 */ /* 0x000e6200000e0000 */
[----:B0-----:R-:W-:Y:S02]  /*0090*/  R2UR UR10, R3 ;  /* 0x00000000030a72ca */ /* 0x001fe400000e0000 */
[----:B-1----:R-:W-:-:S11]  /*00a0*/  R2UR UR5, R2 ;  /* 0x00000000020572ca */ /* 0x002fd600000e0000 */
[----:B------:R-:W-:Y:S02]  /*00b0*/  USHF.R.S32.HI UR4, URZ, 0x1f, UR10 ;  /* 0x0000001f3f047899 */ /* 0x000fe4000801140a */
[----:B------:R-:W-:Y:S02]  /*00c0*/  ISETP.NE.OR P0, PT, RZ, UR10, !P0 ;  /* 0x0000000aff007c0c */ /* 0x000fe4000c705670 */
[----:B------:R-:W-:-:S04]  /*00d0*/  ULEA.HI UR4, UR4, UR10, URZ, 0x2 ;  /* 0x0000000a04047291 */ /* 0x000fc8000f8f103f */
[----:B------:R-:W-:-:S04]  /*00e0*/  ULOP3.LUT UR4, UR4, 0xfffffffc, URZ, 0xc0, !UPT ;  /* 0xfffffffc04047892 */ /* 0x000fc8000f8ec03f */
[----:B------:R-:W-:-:S03]  /*00f0*/  UIADD3 UR10, UR10, -UR4, URZ ;  /* 0x800000040a0a7290 */ /* 0x000fc6000fffe03f */
[----:B------:R-:W-:Y:S09]  /*0100*/  @P0 BRA `(.L_x_1) ;  /* 0x0000000000200947 */ /* 0x000ff20003800000 */
[----:B------:R-:W-:Y:S02]  /*0110*/  ULDC.64 UR6, c[0x0][0x198] ;  /* 0x0000660000067ab9 */ /* 0x000fe40000000a00 */
[----:B------:R-:W-:Y:S02]  /*0120*/  UIADD3 UR8, UP0, UR6, 0xf0, URZ ;  /* 0x000000f006087890 */ /* 0x000fe4000ff1e03f */
[----:B------:R-:W-:Y:S02]  /*0130*/  UIADD3 UR6, UP1, UR6, 0x1f0, URZ ;  /* 0x000001f006067890 */ /* 0x000fe4000ff3e03f */
[----:B------:R-:W-:Y:S02]  /*0140*/  UIADD3.X UR9, URZ, UR7, URZ, UP0, !UPT ;  /* 0x000000073f097290 */ /* 0x000fe400087fe43f */
[----:B------:R-:W-:-:S07]  /*0150*/  UIADD3.X UR7, URZ, UR7, URZ, UP1, !UPT ;  /* 0x000000073f077290 */ /* 0x000fce0008ffe43f */
[----:B------:R0:W-:Y:S02]  /*0160*/  UTMACCTL.PF [UR8] ;  /* 0x00000000080079b9 */ /* 0x0001e40008040000 */
[----:B------:R0:W-:Y:S02]  /*0170*/  UTMACCTL.PF [UR6] ;  /* 0x00000000060079b9 */ /* 0x0001e40008040000 */
[----:B0-----:R-:W-:Y:S01]  /*0180*/  NOP ;  /* 0x0000000000007918 */ /* 0x001fe20000000000 */
.L_x_1:
[----:B------:R-:W-:Y:S05]  /*0190*/  BSYNC B0 ;  /* 0x0000000000007941 */ /* 0x000fea0003800000 */
.L_x_0:
[----:B------:R-:W0:Y:S01]  /*01a0*/  SHFL.IDX PT, R2, R0, RZ, 0x1f ;  /* 0x00001fff00027589 */ /* 0x000e2200000e0000 */
[----:B------:R-:W-:Y:S01]  /*01b0*/  UISETP.NE.AND UP0, UPT, UR10, 0x3, UPT ;  /* 0x000000030a00788c */ /* 0x000fe2000bf05270 */
[----:B------:R-:W-:Y:S01]  /*01c0*/  ISETP.NE.AND P1, PT, RZ, UR5, PT ;  /* 0x00000005ff007c0c */ /* 0x000fe2000bf25270 */
[----:B------:R-:W-:Y:S02]  /*01d0*/  UIADD3 UR18, UR5, -0x1, URZ ;  /* 0xffffffff05127890 */ /* 0x000fe4000fffe03f */
[----:B------:R-:W-:Y:S02]  /*01e0*/  UISETP.EQ.OR UP0, UPT, UR10, URZ, !UP0 ;  /* 0x0000003f0a00728c */ /* 0x000fe4000c702670 */
[----:B------:R-:W-:Y:S02]  /*01f0*/  UISETP.GE.U32.AND UP1, UPT, UR18, 0x2, UPT ;  /* 0x000000021200788c */ /* 0x000fe4000bf26070 */
[----:B------:R-:W-:-:S04]  /*0200*/  UISETP.EQ.AND UP0, UPT, UR5, URZ, UP0 ;  /* 0x0000003f0500728c */ /* 0x000fc80008702270 */
[----:B------:R-:W-:-:S04]  /*0210*/  USEL UR4, URZ, 0x1, !UP0 ;  /* 0x000000013f047887 */ /* 0x000fc8000c000000 */
[----:B------:R-:W-:Y:S01]  /*0220*/  USEL UR4, UR4, 0x2, UP1 ;  /* 0x0000000204047887 */ /* 0x000fe20008800000 */
[----:B0-----:R-:W-:-:S05]  /*0230*/  ISETP.NE.AND P0, PT, R2, RZ, PT ;  /* 0x000000ff0200720c */ /* 0x001fca0003f05270 */
[----:B------:R-:W-:-:S05]  /*0240*/  IMAD.U32 R2, RZ, RZ, UR4 ;  /* 0x00000004ff027e24 */ /* 0x000fca000f8e00ff */
[----:B------:R0:W-:Y:S03]  /*0250*/  STL [R1+0x454], R2 ;  /* 0x0004540201007387 */ /* 0x0001e60000100800 */
[----:B------:R-:W-:Y:S05]  /*0260*/  @P0 BRA `(.L_x_2) ;  /* 0x0000000000480947 */ /* 0x000fea0003800000 */
[----:B------:R-:W1:Y:S01]  /*0270*/  S2UR UR8, SR_CgaCtaId ;  /* 0x00000000000879c3 */ /* 0x000e620000008800 */
[----:B------:R-:W-:Y:S01]  /*0280*/  UMOV UR4, 0x400 ;  /* 0x0000040000047882 */ /* 0x000fe20000000000 */
[----:B------:R-:W-:Y:S01]  /*0290*/  UMOV UR5, 0x1 ;  /* 0x0000000100057882 */ /* 0x000fe20000000000 */
[----:B------:R-:W-:Y:S01]  /*02a0*/  UMOV UR6, 0x100 ;  /* 0x0000010000067882 */ /* 0x000fe20000000000 */
[----:B------:R-:W-:Y:S01]  /*02b0*/  ELECT P0, URZ, PT ;  /* 0x00000000003f782f */ /* 0x000fe20003800000 */
[----:B------:R-:W-:-:S04]  /*02c0*/  UIADD3 UR6, -UR6, 0x100000, URZ ;  /* 0x0010000006067890 */ /* 0x000fc8000fffe13f */
[----:B------:R-:W-:Y:S02]  /*02d0*/  USHF.L.U32 UR7, UR6, 0xb, URZ ;  /* 0x0000000b06077899 */ /* 0x000fe4000800063f */
[----:B------:R-:W-:Y:S02]  /*02e0*/  USHF.L.U32 UR6, UR6, 0x1, URZ ;  /* 0x0000000106067899 */ /* 0x000fe4000800063f */
[----:B-1----:R-:W-:Y:S02]  /*02f0*/  ULEA UR8, UR8, UR4, 0x18 ;  /* 0x0000000408087291 */ /* 0x002fe4000f8ec03f */
[----:B------:R-:W-:-:S04]  /*0300*/  UIADD3 UR4, -UR5, 0x100000, URZ ;  /* 0x0010000005047890 */ /* 0x000fc8000fffe13f */
[----:B------:R-:W-:Y:S02]  /*0310*/  USHF.L.U32 UR5, UR4, 0xb, URZ ;  /* 0x0000000b04057899 */ /* 0x000fe4000800063f */
[----:B------:R-:W-:Y:S01]  /*0320*/  USHF.L.U32 UR4, UR4, 0x1, URZ ;  /* 0x0000000104047899 */ /* 0x000fe2000800063f */
[----:B------:R-:W1:Y:S11]  /*0330*/  FENCE.VIEW.ASYNC.S ;  /* 0x00000000000073c6 */ /* 0x000e760000000000 */
[----:B-1----:R1:W2:Y:S01]  /*0340*/  SYNCS.EXCH.64 URZ, [UR8], UR4 ;  /* 0x00000004083f75b2 */ /* 0x0022a20008000100 */
[----:B------:R1:W3:Y:S01]  /*0350*/  SYNCS.EXCH.64 URZ, [UR8+0x10], UR6 ;  /* 0x00001006083f75b2 */ /* 0x0002e20008000100 */
[----:B------:R1:W4:Y:S01]  /*0360*/  SYNCS.EXCH.64 URZ, [UR8+0x8], UR4 ;  /* 0x00000804083f75b2 */ /* 0x0003220008000100 */
[----:B------:R1:W0:Y:S01]  /*0370*/  SYNCS.EXCH.64 URZ, [UR8+0x18], UR6 ;  /* 0x00001806083f75b2 */ /* 0x0002220008000100 */
[----:B------:R-:W-:Y:S01]  /*0380*/  NOP ;  /* 0x0000000000007918 */ /* 0x000fe20000000000 */
.L_x_2:
[----:B------:R-:W5:Y:S01]  /*0390*/  SHFL.IDX PT, R0, R0, RZ, 0x1f ;  /* 0x00001fff00007589 */ /* 0x000f6200000e0000 */
[----:B------:R-:W-:Y:S01]  /*03a0*/  ELECT P0, URZ, PT ;  /* 0x00000000003f782f */ /* 0x000fe20003800000 */
[----:B------:R-:W2:Y:S01]  /*03b0*/  S2UR UR17, SR_CTAID.Y ;  /* 0x00000000001179c3 */ /* 0x000ea20000002600 */
[----:B-1----:R-:W-:Y:S01]  /*03c0*/  ULDC UR5, c[0x0][0x65c] ;  /* 0x0001970000057ab9 */ /* 0x002fe20000000800 */
[----:B------:R-:W-:Y:S01]  /*03d0*/  UMOV UR12, 0x20 ;  /* 0x00000020000c7882 */ /* 0x000fe20000000000 */
[----:B------:R-:W-:Y:S01]  /*03e0*/  UISETP.NE.AND UP2, UPT, UR5, 0x1, UPT ;  /* 0x000000010500788c */ /* 0x000fe2000bf45270 */
[----:B------:R-:W-:Y:S01]  /*03f0*/  NOP ;  /* 0x0000000000007918 */ /* 0x000fe20000000000 */
[----:B------:R-:W-:Y:S02]  /*0400*/  NOP ;  /* 0x0000000000007918 */ /* 0x000fe40000000000 */
[----:B------:R-:W-:Y:S01]  /*0410*/  UP2UR UR7, UPR, URZ, 0x4 ;  /* 0x000000043f077883 */ /* 0x000fe20008000000 */
[----:B------:R-:W1:Y:S01]  /*0420*/  S2UR UR4, SR_CTAID.X ;  /* 0x00000000000479c3 */ /* 0x000e620000002500 */
[----:B------:R-:W-:-:S02]  /*0430*/  PLOP3.LUT P2, PT, PT, PT, UP2, 0x80, 0x0 ;  /* 0x000000000000781c */ /* 0x000fc40003f4f028 */
[----:B------:R-:W-:Y:S02]  /*0440*/  PLOP3.LUT P4, PT, PT, PT, UP2, 0x80, 0x0 ;  /* 0x000000000000781c */ /* 0x000fe40003f8f028 */
[----:B------:R-:W-:Y:S01]  /*0450*/  IMAD.U32 R6, RZ, RZ, UR7 ;  /* 0x00000007ff067e24 */ /* 0x000fe2000f8e00ff */
[----:B------:R-:W-:Y:S01]  /*0460*/  @UP2 ULDC UR14, c[0x0][0x10] ;  /* 0x00000400000e2ab9 */ /* 0x000fe20000000800 */
[----:B------:R-:W-:Y:S01]  /*0470*/  @UP2 UMOV UR9, URZ ;  /* 0x0000003f00092c82 */ /* 0x000fe20008000000 */
[----:B------:R-:W-:Y:S01]  /*0480*/  @!UP2 ULDC UR11, c[0x0][0xc] ;  /* 0x00000300000baab9 */ /* 0x000fe20000000800 */
[----:B------:R-:W-:Y:S01]  /*0490*/  PLOP3.LUT P3, PT, PT, PT, UP2, 0x80, 0x0 ;  /* 0x000000000000781c */ /* 0x000fe20003f6f028 */
[----:B------:R0:W-:Y:S01]  /*04a0*/  STL [R1+0x47c], R6 ;  /* 0x00047c0601007387 */ /* 0x0001e20000100800 */
[----:B-----5:R-:W-:Y:S01]  /*04b0*/  ISETP.NE.OR P0, PT, R0, RZ, !P0 ;  /* 0x000000ff0000720c */ /* 0x020fe20004705670 */
[----:B--2---:R-:W-:Y:S02]  /*04c0*/  @UP2 UMOV UR7, UR17 ;  /* 0x0000001100072c82 */ /* 0x004fe40008000000 */
[----:B------:R-:W-:Y:S01]  /*04d0*/  @UP2 UMOV UR8, UR7 ;  /* 0x0000000700082c82 */ /* 0x000fe20008000000 */
[----:B------:R-:W-:Y:S01]  /*04e0*/  @!UP2 UMOV UR7, UR17 ;  /* 0x000000110007ac82 */ /* 0x000fe20008000000 */
[----:B-1----:R-:W-:-:S08]  /*04f0*/  @UP2 UIMAD.WIDE.U32 UR14, UR4, UR14, UR8 ;  /* 0x0000000e040e22a5 */ /* 0x002fd0000f8e0008 */
[----:B------:R-:W-:Y:S01]  /*0500*/  VOTEU.ALL UP0, P0 ;  /* 0x00000000003f7886 */ /* 0x000fe20000000000 */
[----:B------:R-:W-:Y:S01]  /*0510*/  VOTEU.ALL UP1, P0 ;  /* 0x00000000003f7886 */ /* 0x000fe20000020000 */
[----:B0-----:R-:W-:-:S03]  /*0520*/  IMAD.U32 R2, RZ, RZ, UR14 ;  /* 0x0000000eff027e24 */ /* 0x001fc6000f8e00ff */
[----:B------:R-:W0:Y:S01]  /*0530*/  @!UP0 S2UR UR6, SR_CgaCtaId ;  /* 0x00000000000689c3 */ /* 0x000e220000008800 */
[----:B------:R-:W-:Y:S01]  /*0540*/  @!UP0 UMOV UR5, 0x400 ;  /* 0x0000040000058882 */ /* 0x000fe20000000000 */
[----:B------:R-:W-:-:S04]  /*0550*/  @!UP0 UIADD3 UR12, -UR12, 0x100000, URZ ;  /* 0x001000000c0c8890 */ /* 0x000fc8000fffe13f */
[----:B------:R-:W-:Y:S02]  /*0560*/  @!UP0 USHF.L.U32 UR13, UR12, 0xb, URZ ;  /* 0x0000000b0c0d8899 */ /* 0x000fe4000800063f */
[----:B------:R-:W-:Y:S01]  /*0570*/  @!UP0 USHF.L.U32 UR12, UR12, 0x1, URZ ;  /* 0x000000010c0c8899 */ /* 0x000fe2000800063f */
[----:B------:R-:W-:Y:S01]  /*0580*/  IMAD.U32 R3, RZ, RZ, UR15 ;  /* 0x0000000fff037e24 */ /* 0x000fe2000f8e00ff */
[----:B0-----:R-:W-:Y:S01]  /*0590*/  @!UP0 ULEA UR16, UR6, UR5, 0x18 ;  /* 0x0000000506108291 */ /* 0x001fe2000f8ec03f */
[----:B------:R-:W-:Y:S01]  /*05a0*/  VOTEU.ALL UP0, P0 ;  /* 0x00000000003f7886 */ /* 0x000fe20000000000 */
[----:B------:R-:W-:Y:S01]  /*05b0*/  PLOP3.LUT P0, PT, PT, PT, UP2, 0x80, 0x0 ;  /* 0x000000000000781c */ /* 0x000fe20003f0f028 */
[----:B------:R-:W-:Y:S01]  /*05c0*/  UMOV UR5, URZ ;  /* 0x0000003f00057c82 */ /* 0x000fe20008000000 */
[----:B------:R-:W-:Y:S01]  /*05d0*/  @UP2 UMOV UR6, URZ ;  /* 0x0000003f00062c82 */ /* 0x000fe20008000000 */
[----:B------:R-:W-:Y:S02]  /*05e0*/  @!UP2 UIMAD.WIDE.U32 UR8, UR11, UR7, UR4 ;  /* 0x000000070b08a2a5 */ /* 0x000fe4000f8e0004 */
[----:B------:R-:W-:-:S04]  /*05f0*/  @UP2 UIADD3 UR6, UR15, UR6, URZ ;  /* 0x000000060f062290 */ /* 0x000fc8000fffe03f */
[----:B------:R-:W-:Y:S01]  /*0600*/  IMAD.U32 R5, RZ, RZ, UR9 ;  /* 0x00000009ff057e24 */ /* 0x000fe2000f8e00ff */
[----:B------:R-:W0:Y:S02]  /*0610*/  FENCE.VIEW.ASYNC.S ;  /* 0x00000000000073c6 */ /* 0x000e240000000000 */
[----:B0-----:R0:W3:Y:S01]  /*0620*/  @!UP0 SYNCS.EXCH.64 URZ, [UR16+0x30], UR12 ;  /* 0x0000300c103f85b2 */ /* 0x0010e20008000100 */
[----:B------:R-:W-:Y:S02]  /*0630*/  @P2 IMAD.U32 R7, RZ, RZ, UR6 ;  /* 0x00000006ff072e24 */ /* 0x000fe4000f8e00ff */
[----:B------:R-:W-:Y:S02]  /*0640*/  @P0 IMAD.MOV.U32 R8, RZ, RZ, R2 ;  /* 0x000000ffff080224 */ /* 0x000fe400078e0002 */
[----:B------:R-:W-:Y:S02]  /*0650*/  IMAD.U32 R2, RZ, RZ, UR8 ;  /* 0x00000008ff027e24 */ /* 0x000fe4000f8e00ff */
[----:B------:R-:W-:-:S02]  /*0660*/  @!P4 IMAD.MOV.U32 R7, RZ, RZ, R5 ;  /* 0x000000ffff07c224 */ /* 0x000fc400078e0005 */
[----:B------:R-:W-:Y:S02]  /*0670*/  @!P3 IMAD.MOV.U32 R8, RZ, RZ, R2 ;  /* 0x000000ffff08b224 */ /* 0x000fe400078e0002 */
[----:B------:R-:W-:Y:S01]  /*0680*/  IMAD.U32 R3, RZ, RZ, UR9 ;  /* 0x00000009ff037e24 */ /* 0x000fe2000f8e00ff */
[----:B------:R0:W-:Y:S01]  /*0690*/  STL [R1+0x460], R7 ;  /* 0x0004600701007387 */ /* 0x0001e20000100800 */
[----:B------:R-:W-:-:S03]  /*06a0*/  IMAD.U32 R4, RZ, RZ, UR8 ;  /* 0x00000008ff047e24 */ /* 0x000fc6000f8e00ff */
[----:B------:R0:W-:Y:S01]  /*06b0*/  STL [R1+0x464], R8 ;  /* 0x0004640801007387 */ /* 0x0001e20000100800 */
[----:B------:R0:W3:Y:S01]  /*06c0*/  @!UP1 SYNCS.EXCH.64 URZ, [UR16+0x38], UR12 ;  /* 0x0000380c103f95b2 */ /* 0x0000e20008000100 */
[----:B------:R-:W-:Y:S01]  /*06d0*/  NOP ;  /* 0x0000000000007918 */ /* 0x000fe20000000000 */
[----:B---34-:R-:W-:Y:S06]  /*06e0*/  BAR.SYNC.DEFER_BLOCKING 0x0 ;  /* 0x0000000000007b1d */ /* 0x018fec0000010000 */
[----:B------:R-:W-:Y:S05]  /*06f0*/  @!P1 BRA `(.L_x_3) ;  /* 0x0000038000989947 */ /* 0x000fea0003800000 */
[----:B------:R-:W-:-:S06]  /*0700*/  UISETP.GT.U32.AND UP0, UPT, UR18, 0x1, UPT ;  /* 0x000000011200788c */ /* 0x000fcc000bf04070 */
[----:B------:R-:W-:-:S13]  /*0710*/  PLOP3.LUT P0, PT, PT, PT, UP0, 0x80, 0x0 ;  /* 0x000000000000781c */ /* 0x000fda0003f0f008 */
[----:B0-----:R-:W-:Y:S05]  /*0720*/  @P0 EXIT ;  /* 0x000000000000094d */ /* 0x001fea0003800000 */
[----:B------:R-:W-:Y:S01]  /*0730*/  UMOV UR6, 0xffffffff ;  /* 0xffffffff00067882 */ /* 0x000fe20000000000 */
[----:B------:R-:W-:Y:S01]  /*0740*/  ULDC.64 UR8, c[0x0][0x650] ;  /* 0x0001940000087ab9 */ /* 0x000fe20000000a00 */
[----:B------:R-:W-:Y:S01]  /*0750*/  IMAD.U32 R2, RZ, RZ, UR6 ;  /* 0x00000006ff027e24 */ /* 0x000fe2000f8e00ff */
[----:B------:R-:W-:Y:S01]  /*0760*/  ISETP.GE.U32.AND P0, PT, R8, UR8, PT ;  /* 0x0000000808007c0c */ /* 0x000fe2000bf06070 */
[----:B------:R-:W-:Y:S01]  /*0770*/  UMOV UR8, 0xffffffff ;  /* 0xffffffff00087882 */ /* 0x000fe20000000000 */
[----:B------:R-:W-:Y:S01]  /*0780*/  IMAD.U32 R23, RZ, RZ, UR6 ;  /* 0x00000006ff177e24 */ /* 0x000fe2000f8e00ff */
[----:B------:R-:W-:Y:S01]  /*0790*/  PRMT R0, RZ, 0x7610, R0 ;  /* 0x00007610ff007816 */ /* 0x000fe20000000000 */
[----:B------:R0:W-:Y:S01]  /*07a0*/  STL [R1+0x468], R2 ;  /* 0x0004680201007387 */ /* 0x0001e20000100800 */
[----:B------:R-:W-:Y:S01]  /*07b0*/  ISETP.GE.U32.AND.EX P0, PT, R7, UR9, PT, P0 ;  /* 0x0000000907007c0c */ /* 0x000fe2000bf06100 */
[----:B------:R-:W-:-:S12]  /*07c0*/  IMAD.U32 R22, RZ, RZ, UR8 ;  /* 0x00000008ff167e24 */ /* 0x000fd8000f8e00ff */
[----:B0-----:R-:W-:Y:S05]  /*07d0*/  @P0 BRA `(.L_x_4) ;  /* 0x0000000400940947 */ /* 0x001fea0003800000 */
[----:B------:R-:W-:Y:S01]  /*07e0*/  I2FP.F32.U32 R0, UR4 ;  /* 0x0000000400007c45 */ /* 0x000fe20008201000 */
[----:B------:R-:W-:Y:S01]  /*07f0*/  ULDC.64 UR16, c[0x0][0x628] ;  /* 0x00018a0000107ab9 */ /* 0x000fe20000000a00 */
[----:B------:R-:W-:Y:S01]  /*0800*/  ULDC UR6, c[0x0][0x150] ;  /* 0x0000540000067ab9 */ /* 0x000fe20000000800 */
[----:B------:R-:W-:Y:S01]  /*0810*/  ISETP.NE.U32.AND P0, PT, RZ, UR16, PT ;  /* 0x00000010ff007c0c */ /* 0x000fe2000bf05070 */
[----:B------:R-:W-:Y:S01]  /*0820*/  ULDC UR15, c[0x0][0x630] ;  /* 0x00018c00000f7ab9 */ /* 0x000fe20000000800 */
[----:B------:R-:W-:Y:S01]  /*0830*/  FMUL R0, R0, UR6 ;  /* 0x0000000600007c20 */ /* 0x000fe20008400000 */
[----:B------:R-:W-:Y:S01]  /*0840*/  R2UR UR18, R8 ;  /* 0x00000000081272ca */ /* 0x000fe200000e0000 */
[----:B------:R-:W-:Y:S01]  /*0850*/  ULDC UR20, c[0x0][0x154] ;  /* 0x0000550000147ab9 */ /* 0x000fe20000000800 */
[----:B------:R-:W-:Y:S01]  /*0860*/  ISETP.NE.AND.EX P0, PT, RZ, UR17, PT, P0 ;  /* 0x00000011ff007c0c */ /* 0x000fe2000bf05300 */
[----:B------:R0:W1:Y:S01]  /*0870*/  F2I.U32.TRUNC.NTZ R2, R0 ;  /* 0x0000000000027305 */ /* 0x000062000020f000 */
[----:B------:R-:W-:-:S02]  /*0880*/  R2UR UR19, R7 ;  /* 0x00000000071372ca */ /* 0x000fc400000e0000 */
[----:B------:R-:W-:Y:S02]  /*0890*/  R2UR UR8, R8 ;  /* 0x00000000080872ca */ /* 0x000fe400000e0000 */
[----:B------:R-:W-:-:S07]  /*08a0*/  R2UR UR9, R7 ;  /* 0x00000000070972ca */ /* 0x000fce00000e0000 */
[----:B0-----:R-:W-:Y:S08]  /*08b0*/  @!P0 BRA `(.L_x_5) ;  /* 0x0000000000308947 */ /* 0x001ff00003800000 */
[----:B------:R-:W-:Y:S01]  /*08c0*/  R2UR UR8, R8 ;  /* 0x00000000080872ca */ /* 0x000fe200000e0000 */
[----:B------:R-:W-:Y:S01]  /*08d0*/  ULDC UR6, c[0x0][0x634] ;  /* 0x00018d0000067ab9 */ /* 0x000fe20000000800 */
[----:B------:R-:W-:-:S11]  /*08e0*/  R2UR UR14, R7 ;  /* 0x00000000070e72ca */ /* 0x000fd600000e0000 */
[----:B------:R-:W-:-:S04]  /*08f0*/  UIADD3 UR6, UP0, UR8, UR6, URZ ;  /* 0x0000000608067290 */ /* 0x000fc8000ff1e03f */
[----:B------:R-:W-:-:S04]  /*0900*/  UIADD3.X UR14, URZ, UR14, URZ, UP0, !UPT ;  /* 0x0000000e3f0e7290 */ /* 0x000fc800087fe43f */
[----:B------:R-:W-:-:S04]  /*0910*/  UIMAD.WIDE.U32 UR8, UR14, UR16, URZ ;  /* 0x000000100e0872a5 */ /* 0x000fc8000f8e003f */
[----:B------:R-:W-:Y:S02]  /*0920*/  UIMAD.WIDE.U32 UR10, UP0, UR6, UR17, UR8 ;  /* 0x00000011060a72a5 */ /* 0x000fe4000f800008 */
[----:B------:R-:W-:Y:S02]  /*0930*/  UIMAD.WIDE.U32 UR8, UR6, UR16, URZ ;  /* 0x00000010060872a5 */ /* 0x000fe4000f8e003f */
[----:B------:R-:W-:Y:S02]  /*0940*/  UIADD3.X UR13, URZ, URZ, URZ, UP0, !UPT ;  /* 0x0000003f3f0d7290 */ /* 0x000fe400087fe43f */
[----:B------:R-:W-:Y:S01]  /*0950*/  UIADD3 URZ, UP0, UR9, UR10, URZ ;  /* 0x0000000a093f7290 */ /* 0x000fe2000ff1e03f */
[----:B------:R-:W-:-:S03]  /*0960*/  UMOV UR12, UR11 ;  /* 0x0000000b000c7c82 */ /* 0x000fc60008000000 */
[----:B------:R-:W-:-:S12]  /*0970*/  UIMAD.WIDE.U32.X UR8, UR14, UR17, UR12, UP0 ;  /* 0x000000110e0872a5 */ /* 0x000fd800080e040c */
.L_x_5:
[----:B------:R-:W-:Y:S01]  /*0980*/  USHF.R.U64 UR5, UR8, UR15, UR9 ;  /* 0x0000000f08057299 */ /* 0x000fe20008001209 */
[----:B------:R-:W-:Y:S01]  /*0990*/  I2FP.F32.U32 R0, UR7 ;  /* 0x0000000700007c45 */ /* 0x000fe20008201000 */
[----:B------:R-:W-:Y:S01]  /*09a0*/  USHF.R.U32.HI UR6, URZ, UR15, UR9 ;  /* 0x0000000f3f067299 */ /* 0x000fe20008011609 */
[----:B-1----:R-:W-:Y:S01]  /*09b0*/  R2UR UR12, R2 ;  /* 0x00000000020c72ca */ /* 0x002fe200000e0000 */
[----:B------:R-:W-:Y:S02]  /*09c0*/  UIADD3 UR15, UP0, URZ, -UR5, URZ ;  /* 0x800000053f0f7290 */ /* 0x000fe4000ff1e03f */
[----:B------:R-:W-:Y:S01]  /*09d0*/  FMUL R0, R0, UR20 ;  /* 0x0000001400007c20 */ /* 0x000fe20008400000 */
[----:B------:R-:W-:Y:S01]  /*09e0*/  ULDC.64 UR8, c[0x0][0x620] ;  /* 0x0001880000087ab9 */ /* 0x000fe20000000a00 */
[----:B------:R-:W-:Y:S01]  /*09f0*/  UIADD3.X UR6, URZ, ~UR6, URZ, UP0, !UPT ;  /* 0x800000063f067290 */ /* 0x000fe200087fe43f */
[----:B------:R-:W-:Y:S01]  /*0a00*/  UMOV UR10, UR18 ;  /* 0x00000012000a7c82 */ /* 0x000fe20008000000 */
[----:B------:R-:W-:-:S02]  /*0a10*/  UMOV UR11, UR19 ;  /* 0x00000013000b7c82 */ /* 0x000fc40008000000 */
[----:B------:R-:W-:Y:S01]  /*0a20*/  UIMAD UR6, UR6, UR8, URZ ;  /* 0x00000008060672a4 */ /* 0x000fe2000f8e023f */
[----:B------:R-:W0:Y:S01]  /*0a30*/  F2I.U32.TRUNC.NTZ R0, R0 ;  /* 0x0000000000007305 */ /* 0x000e22000020f000 */
[----:B------:R-:W-:Y:S02]  /*0a40*/  UIMAD.WIDE.U32 UR10, UR15, UR8, UR10 ;  /* 0x000000080f0a72a5 */ /* 0x000fe4000f8e000a */
[----:B------:R-:W-:Y:S01]  /*0a50*/  UIMAD UR15, UR15, UR9, UR6 ;  /* 0x000000090f0f72a4 */ /* 0x000fe2000f8e0206 */
[----:B------:R-:W-:Y:S01]  /*0a60*/  ULDC UR22, c[0x0][0x658] ;  /* 0x0001960000167ab9 */ /* 0x000fe20000000800 */
[----:B------:R-:W-:Y:S02]  /*0a70*/  UMOV UR20, 0xffffffff ;  /* 0xffffffff00147882 */ /* 0x000fe40000000000 */
[----:B------:R-:W-:Y:S01]  /*0a80*/  UIADD3 UR15, UR11, UR15, URZ ;  /* 0x0000000f0b0f7290 */ /* 0x000fe2000fffe03f */
[----:B------:R-:W-:Y:S01]  /*0a90*/  ULDC UR16, c[0x0][0x618] ;  /* 0x0001860000107ab9 */ /* 0x000fe20000000800 */
[----:B------:R-:W-:Y:S01]  /*0aa0*/  ULDC.64 UR8, c[0x0][0x640] ;  /* 0x0001900000087ab9 */ /* 0x000fe20000000a00 */
[----:B------:R-:W-:Y:S01]  /*0ab0*/  USHF.L.U32 UR11, UR20, UR22, URZ ;  /* 0x00000016140b7299 */ /* 0x000fe2000800063f */
[----:B------:R-:W-:Y:S01]  /*0ac0*/  ISETP.NE.U32.AND P0, PT, RZ, UR8, PT ;  /* 0x00000008ff007c0c */ /* 0x000fe2000bf05070 */
[----:B------:R-:W-:-:S02]  /*0ad0*/  USHF.R.U64 UR20, UR10, UR16, UR15 ;  /* 0x000000100a147299 */ /* 0x000fc4000800120f */
[----:B------:R-:W-:Y:S01]  /*0ae0*/  USHF.R.U32.HI UR10, URZ, UR16, UR15 ;  /* 0x000000103f0a7299 */ /* 0x000fe2000801160f */
[----:B0-----:R-:W-:Y:S01]  /*0af0*/  R2UR UR14, R0 ;  /* 0x00000000000e72ca */ /* 0x001fe200000e0000 */
[----:B------:R-:W-:Y:S01]  /*0b00*/  ULDC UR18, c[0x0][0x608] ;  /* 0x0001820000127ab9 */ /* 0x000fe20000000800 */
[----:B------:R-:W-:Y:S01]  /*0b10*/  ISETP.NE.AND.EX P0, PT, RZ, UR9, PT, P0 ;  /* 0x00000009ff007c0c */ /* 0x000fe2000bf05300 */
[----:B------:R-:W-:Y:S02]  /*0b20*/  USHF.R.U64 UR24, UR20, UR18, UR10 ;  /* 0x0000001214187299 */ /* 0x000fe4000800120a */
[----:B------:R-:W-:Y:S01]  /*0b30*/  USHF.R.U32.HI UR10, URZ, UR18, UR10 ;  /* 0x000000123f0a7299 */ /* 0x000fe2000801160a */
[----:B------:R-:W-:Y:S01]  /*0b40*/  UMOV UR17, 0x1 ;  /* 0x0000000100117882 */ /* 0x000fe20000000000 */
[----:B------:R-:W-:Y:S02]  /*0b50*/  UIADD3 UR12, -UR12, URZ, URZ ;  /* 0x0000003f0c0c7290 */ /* 0x000fe4000fffe13f */
[----:B------:R-:W-:-:S02]  /*0b60*/  USHF.R.U64 UR25, UR24, UR22, UR10 ;  /* 0x0000001618197299 */ /* 0x000fc4000800120a */
[----:B------:R-:W-:Y:S01]  /*0b70*/  USHF.L.U32 UR16, UR17, UR22, URZ ;  /* 0x0000001611107299 */ /* 0x000fe2000800063f */
[----:B------:R-:W-:Y:S01]  /*0b80*/  ULDC UR13, c[0x0][0x144] ;  /* 0x00005100000d7ab9 */ /* 0x000fe20000000800 */
[----:B------:R-:W-:Y:S01]  /*0b90*/  ULDC UR6, c[0x0][0x600] ;  /* 0x0001800000067ab9 */ /* 0x000fe20000000800 */
[----:B------:R-:W-:Y:S02]  /*0ba0*/  ULOP3.LUT UR17, URZ, UR11, URZ, 0x33, !UPT ;  /* 0x0000000b3f117292 */ /* 0x000fe4000f8e333f */
[----:B------:R-:W-:Y:S02]  /*0bb0*/  USHF.R.U32.HI UR11, URZ, UR22, UR10 ;  /* 0x000000163f0b7299 */ /* 0x000fe4000801160a */
[----:B------:R-:W-:Y:S02]  /*0bc0*/  UIADD3 UR19, UR6, -0x1, URZ ;  /* 0xffffffff06137890 */ /* 0x000fe4000fffe03f */
[----:B------:R-:W-:Y:S02]  /*0bd0*/  UIADD3 UR21, -UR14, URZ, URZ ;  /* 0x0000003f0e157290 */ /* 0x000fe4000fffe13f */
[----:B------:R-:W-:Y:S01]  /*0be0*/  UIMAD UR4, UR13, UR12, UR4 ;  /* 0x0000000c0d0472a4 */ /* 0x000fe2000f8e0204 */
[----:B------:R-:W-:Y:S01]  /*0bf0*/  ULDC UR26, c[0x0][0x148] ;  /* 0x00005200001a7ab9 */ /* 0x000fe20000000800 */
[----:B------:R-:W-:Y:S01]  /*0c00*/  ULDC UR22, c[0x0][0x648] ;  /* 0x0001920000167ab9 */ /* 0x000fe20000000800 */
[----:B------:R-:W-:Y:S01]  /*0c10*/  ULDC UR23, c[0x0][0x638] ;  /* 0x00018e0000177ab9 */ /* 0x000fe20000000800 */
[----:B------:R-:W-:Y:S01]  /*0c20*/  UMOV UR10, UR25 ;  /* 0x00000019000a7c82 */ /* 0x000fe20008000000 */
[----:B------:R-:W-:Y:S07]  /*0c30*/  @!P0 BRA `(.L_x_6) ;  /* 0x0000000000308947 */ /* 0x000fee0003800000 */
[----:B------:R-:W-:Y:S02]  /*0c40*/  ULDC UR14, c[0x0][0x64c] ;  /* 0x00019300000e7ab9 */ /* 0x000fe40000000800 */
        /* <DEDUP_REMOVED lines=8> */
[----:B------:R-:W-:-:S07]  /*0cd0*/  UIMAD.WIDE.U32.X UR8, UR18, UR9, UR14, UP0 ;  /* 0x00000009120872a5 */ /* 0x000fce00080e040e */
[----:B------:R-:W-:Y:S01]  /*0ce0*/  UMOV UR10, UR8 ;  /* 0x00000008000a7c82 */ /* 0x000fe20008000000 */
[----:B------:R-:W-:-:S05]  /*0cf0*/  UMOV UR11, UR9 ;  /* 0x00000009000b7c82 */ /* 0x000fca0008000000 */
.L_x_6:
[----:B------:R-:W-:Y:S01]  /*0d00*/  R2UR UR8, R6 ;  /* 0x00000000060872ca */ /* 0x000fe200000e0000 */
[----:B------:R-:W-:Y:S01]  /*0d10*/  IMAD.U32 R2, RZ, RZ, UR5 ;  /* 0x00000005ff027e24 */ /* 0x000fe2000f8e00ff */
[----:B------:R-:W-:Y:S01]  /*0d20*/  ULOP3.LUT UR17, UR24, UR17, URZ, 0xc0, !UPT ;  /* 0x0000001118117292 */ /* 0x000fe2000f8ec03f */
[----:B------:R-:W-:Y:S01]  /*0d30*/  IMAD.MOV.U32 R0, RZ, RZ, 0x1 ;  /* 0x00000001ff007424 */ /* 0x000fe200078e00ff */
[----:B------:R-:W-:Y:S02]  /*0d40*/  ULOP3.LUT UR19, UR20, UR19, URZ, 0xc0, !UPT ;  /* 0x0000001314137292 */ /* 0x000fe4000f8ec03f */
[----:B------:R0:W-:Y:S07]  /*0d50*/  STL [R1+0x468], R2 ;  /* 0x0004680201007387 */ /* 0x0001ee0000100800 */
[----:B------:R-:W-:-:S02]  /*0d60*/  UISETP.NE.AND UP0, UPT, UR8, URZ, UPT ;  /* 0x0000003f0800728c */ /* 0x000fc4000bf05270 */
[----:B------:R-:W-:-:S04]  /*0d70*/  USHF.R.U64 UR8, UR10, UR22, UR11 ;  /* 0x000000160a087299 */ /* 0x000fc8000800120b */
[----:B------:R-:W-:-:S05]  /*0d80*/  UIMAD UR16, UR16, UR8, UR17 ;  /* 0x00000008101072a4 */ /* 0x000fca000f8e0211 */
[----:B------:R-:W-:Y:S02]  /*0d90*/  @UP0 UIMAD UR4, UR26, UR21, UR7 ;  /* 0x000000151a0402a4 */ /* 0x000fe4000f8e0207 */
[----:B------:R-:W-:-:S03]  /*0da0*/  UIADD3 UR7, -UR8, URZ, URZ ;  /* 0x0000003f08077290 */ /* 0x000fc6000fffe13f */
[----:B------:R-:W-:Y:S01]  /*0db0*/  ULDC UR8, c[0x0][0x610] ;  /* 0x0001840000087ab9 */ /* 0x000fe20000000800 */
[----:B------:R-:W-:Y:S02]  /*0dc0*/  UIMAD UR7, UR7, UR23, UR25 ;  /* 0x00000017070772a4 */ /* 0x000fe4000f8e0219 */
[----:B------:R-:W-:Y:S02]  /*0dd0*/  UIMAD UR4, UR16, UR8, UR4 ;  /* 0x00000008100472a4 */ /* 0x000fe4000f8e0204 */
[----:B------:R-:W-:-:S04]  /*0de0*/  UIMAD UR7, UR7, UR6, UR19 ;  /* 0x00000006070772a4 */ /* 0x000fc8000f8e0213 */
[----:B------:R-:W-:Y:S02]  /*0df0*/  USEL UR6, UR7, UR4, !UP0 ;  /* 0x0000000407067287 */ /* 0x000fe4000c000000 */
[----:B------:R-:W-:-:S04]  /*0e00*/  USEL UR4, UR4, UR7, !UP0 ;  /* 0x0000000704047287 */ /* 0x000fc8000c000000 */
[----:B------:R-:W-:Y:S02]  /*0e10*/  IMAD.U32 R22, RZ, RZ, UR6 ;  /* 0x00000006ff167e24 */ /* 0x000fe4000f8e00ff */
[----:B0-----:R-:W-:-:S07]  /*0e20*/  IMAD.U32 R23, RZ, RZ, UR4 ;  /* 0x00000004ff177e24 */ /* 0x001fce000f8e00ff */
.L_x_4:
[----:B------:R-:W-:-:S08]  /*0e30*/  NOP ;  /* 0x0000000000007918 */ /* 0x000fd00000000000 */
[----:B------:R-:W0:Y:S02]  /*0e40*/  USETMAXREG.TRY_ALLOC.CTAPOOL UP0, 0xf0 ;  /* 0x000000f0000079c8 */ /* 0x000e240008000600 */
[----:B0-----:R-:W-:-:S13]  /*0e50*/  PLOP3.LUT P0, PT, PT, PT, UP0, 0x80, 0x0 ;  /* 0x000000000000781c */ /* 0x001fda0003f0f008 */
[----:B------:R-:W-:Y:S05]  /*0e60*/  @!P0 BRA `(.L_x_4) ;  /* 0xfffffffc00f08947 */ /* 0x000fea000383ffff */
[----:B------:R-:W-:Y:S02]  /*0e70*/  ULDC.64 UR4, c[0x0][0x598] ;  /* 0x0001660000047ab9 */ /* 0x000fe40000000a00 */
[----:B------:R-:W-:-:S04]  /*0e80*/  ISETP.NE.U32.AND P0, PT, RZ, UR4, PT ;  /* 0x00000004ff007c0c */ /* 0x000fc8000bf05070 */
[----:B------:R-:W-:-:S13]  /*0e90*/  ISETP.NE.AND.EX P0, PT, RZ, UR5, PT, P0 ;  /* 0x00000005ff007c0c */ /* 0x000fda000bf05300 */
[----:B------:R-:W-:Y:S05]  /*0ea0*/  @!P0 BRA `(.L_x_7) ;  /* 0x0000000000248947 */ /* 0x000fea0003800000 */
[----:B------:R-:W0:Y:S01]  /*0eb0*/  LDC.64 R2, c[0x0][0x598] ;  /* 0x00016600ff027b82 */ /* 0x000e220000000a00 */
[----:B------:R-:W-:Y:S02]  /*0ec0*/  ULDC.64 UR4, c[0x0][0x208] ;  /* 0x0000820000047ab9 */ /* 0x000fe40000000a00 */
[----:B0-----:R-:W2:Y:S02]  /*0ed0*/  LDG.E.64 R2, desc[UR4][R2.64] ;  /* 0x0000000402027981 */ /* 0x001ea4000c1e1b00 */
[----:B--2---:R-:W-:-:S04]  /*0ee0*/  ISETP.NE.U32.AND P0, PT, R2, RZ, PT ;  /* 0x000000ff0200720c */ /* 0x004fc80003f05070 */
[----:B------:R-:W-:-:S13]  /*0ef0*/  ISETP.NE.AND.EX P0, PT, R3, RZ, PT, P0 ;  /* 0x000000ff0300720c */ /* 0x000fda0003f05300 */
[----:B------:R-:W-:Y:S05]  /*0f00*/  @!P0 BRA `(.L_x_7) ;  /* 0x00000000000c8947 */ /* 0x000fea0003800000 */
[----:B------:R-:W-:Y:S02]  /*0f10*/  ULDC.64 UR4, c[0x0][0x208] ;  /* 0x0000820000047ab9 */ /* 0x000fe40000000a00 */
[----:B------:R0:W5:Y:S01]  /*0f20*/  LD.E R17, desc[UR4][R2.64] ;  /* 0x0000000402117980 */ /* 0x000162000c101900 */
[----:B------:R-:W-:Y:S05]  /*0f30*/  BRA `(.L_x_8) ;  /* 0x0000000000287947 */ /* 0x000fea0003800000 */
.L_x_7:
[----:B------:R-:W-:Y:S02]  /*0f40*/  ULDC.64 UR4, c[0x0][0x588] ;  /* 0x0001620000047ab9 */ /* 0x000fe40000000a00 */
[----:B------:R-:W-:-:S04]  /*0f50*/  ISETP.NE.U32.AND P0, PT, RZ, UR4, PT ;  /* 0x00000004ff007c0c */ /* 0x000fc8000bf05070 */
[----:B------:R-:W-:-:S13]  /*0f60*/  ISETP.NE.AND.EX P0, PT, RZ, UR5, PT, P0 ;  /* 0x00000005ff007c0c */ /* 0x000fda000bf05300 */
[----:B------:R-:W-:Y:S05]  /*0f70*/  @!P0 BRA `(.L_x_9) ;  /* 0x0000000000108947 */ /* 0x000fea0003800000 */
[----:B------:R-:W0:Y:S01]  /*0f80*/  LDC.64 R2, c[0x0][0x588] ;  /* 0x00016200ff027b82 */ /* 0x000e220000000a00 */
[----:B------:R-:W-:Y:S02]  /*0f90*/  ULDC.64 UR4, c[0x0][0x208] ;  /* 0x0000820000047ab9 */ /* 0x000fe40000000a00 */
[----:B0-----:R1:W5:Y:S01]  /*0fa0*/  LDG.E R17, desc[UR4][R2.64] ;  /* 0x0000000402117981 */ /* 0x001362000c1e1900 */
[----:B------:R-:W-:Y:S05]  /*0fb0*/  BRA `(.L_x_8) ;  /* 0x0000000000087947 */ /* 0x000fea0003800000 */
.L_x_9:
[----:B------:R-:W-:Y:S02]  /*0fc0*/  ULDC UR4, c[0x0][0x580] ;  /* 0x0001600000047ab9 */ /* 0x000fe40000000800 */
[----:B------:R-:W-:-:S07]  /*0fd0*/  IMAD.U32 R17, RZ, RZ, UR4 ;  /* 0x00000004ff117e24 */ /* 0x000fce000f8e00ff */
.L_x_8:
[----:B------:R-:W-:Y:S02]  /*0fe0*/  ULDC.64 UR4, c[0x0][0x5a0] ;  /* 0x0001680000047ab9 */ /* 0x000fe40000000a00 */
[----:B------:R-:W-:-:S04]  /*0ff0*/  ISETP.NE.U32.AND P0, PT, RZ, UR4, PT ;  /* 0x00000004ff007c0c */ /* 0x000fc8000bf05070 */
[----:B------:R-:W-:-:S13]  /*1000*/  ISETP.NE.AND.EX P0, PT, RZ, UR5, PT, P0 ;  /* 0x00000005ff007c0c */ /* 0x000fda000bf05300 */
[----:B------:R-:W-:Y:S05]  /*1010*/  @!P0 BRA `(.L_x_10) ;  /* 0x0000000000248947 */ /* 0x000fea0003800000 */
[----:B01----:R-:W0:Y:S01]  /*1020*/  LDC.64 R2, c[0x0][0x5a0] ;  /* 0x00016800ff027b82 */ /* 0x003e220000000a00 */
        /* <DEDUP_REMOVED lines=8> */
.L_x_10:
[----:B------:R-:W-:Y:S02]  /*10b0*/  ULDC.64 UR4, c[0x0][0x590] ;  /* 0x0001640000047ab9 */ /* 0x000fe40000000a00 */
[----:B------:R-:W-:-:S04]  /*10c0*/  ISETP.NE.U32.AND P0, PT, RZ, UR4, PT ;  /* 0x00000004ff007c0c */ /* 0x000fc8000bf05070 */
[----:B------:R-:W-:-:S13]  /*10d0*/  ISETP.NE.AND.EX P0, PT, RZ, UR5, PT, P0 ;  /* 0x00000005ff007c0c */ /* 0x000fda000bf05300 */
[----:B------:R-:W-:Y:S05]  /*10e0*/  @!P0 BRA `(.L_x_12) ;  /* 0x0000000000108947 */ /* 0x000fea0003800000 */
[----:B------:R-:W2:Y:S01]  /*10f0*/  LDC.64 R18, c[0x0][0x590] ;  /* 0x00016400ff127b82 */ /* 0x000ea20000000a00 */
[----:B------:R-:W-:Y:S02]  /*1100*/  ULDC.64 UR4, c[0x0][0x208] ;  /* 0x0000820000047ab9 */ /* 0x000fe40000000a00 */
[----:B--2---:R2:W5:Y:S01]  /*1110*/  LDG.E R18, desc[UR4][R18.64] ;  /* 0x0000000412127981 */ /* 0x004562000c1e1900 */
[----:B------:R-:W-:Y:S05]  /*1120*/  BRA `(.L_x_11) ;  /* 0x0000000000087947 */ /* 0x000fea0003800000 */
.L_x_12:
[----:B------:R-:W-:Y:S02]  /*1130*/  ULDC UR4, c[0x0][0x584] ;  /* 0x0001610000047ab9 */ /* 0x000fe40000000800 */
[----:B------:R-:W-:-:S07]  /*1140*/  IMAD.U32 R18, RZ, RZ, UR4 ;  /* 0x00000004ff127e24 */ /* 0x000fce000f8e00ff */
.L_x_11:
[----:B------:R-:W-:-:S13]  /*1150*/  LOP3.LUT P0, RZ, R0, 0xff, RZ, 0xc0, !PT ;  /* 0x000000ff00ff7812 */ /* 0x000fda000780c0ff */
[----:B------:R-:W-:Y:S05]  /*1160*/  @!P0 EXIT ;  /* 0x000000000000894d */ /* 0x000fea0003800000 */
[----:B------:R-:W-:Y:S01]  /*1170*/  ULDC.64 UR8, c[0x0][0x5c8] ;  /* 0x0001720000087ab9 */ /* 0x000fe20000000a00 */
[----:B------:R-:W-:Y:S01]  /*1180*/  ULDC UR4, c[0x0][0x28c] ;  /* 0x0000a30000047ab9 */ /* 0x000fe20000000800 */
[----:B------:R-:W-:Y:S01]  /*1190*/  UMOV UR7, UR9 ;  /* 0x0000000900077c82 */ /* 0x000fe20008000000 */
[----:B------:R-:W-:Y:S01]  /*11a0*/  UMOV UR6, UR8 ;  /* 0x0000000800067c82 */ /* 0x000fe20008000000 */
[----:B------:R-:W-:Y:S01]  /*11b0*/  IMAD.U32 R0, RZ, RZ, UR8 ;  /* 0x00000008ff007e24 */ /* 0x000fe2000f8e00ff */
[----:B------:R-:W-:Y:S02]  /*11c0*/  USHF.L.U64.HI UR9, UR6, 0x7, UR7 ;  /* 0x0000000706097899 */ /* 0x000fe40008010207 */
[----:B------:R-:W-:Y:S02]  /*11d0*/  UIADD3 UR4, UR4, 0x7f, URZ ;  /* 0x0000007f04047890 */ /* 0x000fe4000fffe03f */
[----:B------:R3:W-:Y:S01]  /*11e0*/  STL [R1+0x484], R0 ;  /* 0x0004840001007387 */ /* 0x0007e20000100800 */
[----:B------:R-:W-:-:S02]  /*11f0*/  USHF.L.U32 UR8, UR6, 0x7, URZ ;  /* 0x0000000706087899 */ /* 0x000fc4000800063f */
[----:B------:R-:W-:Y:S02]  /*1200*/  USHF.R.S32.HI UR5, URZ, 0x1f, UR4 ;  /* 0x0000001f3f057899 */ /* 0x000fe40008011404 */
[----:B------:R-:W-:Y:S02]  /*1210*/  USHF.L.U64.HI UR61, UR6, 0x3, UR7 ;  /* 0x00000003063d7899 */ /* 0x000fe40008010207 */
[----:B------:R-:W-:Y:S02]  /*1220*/  ULEA.HI UR5, UR5, UR4, URZ, 0x7 ;  /* 0x0000000405057291 */ /* 0x000fe4000f8f383f */
[----:B------:R-:W-:Y:S01]  /*1230*/  USHF.L.U64.HI UR4, UR6, 0x8, UR7 ;  /* 0x0000000806047899 */ /* 0x000fe20008010207 */
[----:B---3--:R-:W-:-:S05]  /*1240*/  IMAD.U32 R0, RZ, RZ, UR9 ;  /* 0x00000009ff007e24 */ /* 0x008fca000f8e00ff */
[----:B------:R3:W-:Y:S02]  /*1250*/  STL [R1+0x478], R0 ;  /* 0x0004780001007387 */ /* 0x0007e40000100800 */
[----:B---3--:R-:W-:Y:S01]  /*1260*/  IMAD.U32 R0, RZ, RZ, UR8 ;  /* 0x00000008ff007e24 */ /* 0x008fe2000f8e00ff */
[----:B------:R-:W-:Y:S02]  /*1270*/  USHF.L.U32 UR8, UR6, 0x3, URZ ;  /* 0x0000000306087899 */ /* 0x000fe4000800063f */
[----:B------:R-:W-:Y:S02]  /*1280*/  USHF.R.S32.HI UR6, URZ, 0x7, UR5 ;  /* 0x000000073f067899 */ /* 0x000fe40008011405 */
[----:B------:R3:W-:Y:S01]  /*1290*/  STL [R1+0x480], R0 ;  /* 0x0004800001007387 */ /* 0x0007e20000100800 */
[----:B------:R-:W-:Y:S01]  /*12a0*/  UMOV UR5, URZ ;  /* 0x0000003f00057c82 */ /* 0x000fe20008000000 */
[----:B01----:R-:W-:Y:S02]  /*12b0*/  IMAD.U32 R2, RZ, RZ, UR8 ;  /* 0x00000008ff027e24 */ /* 0x003fe4000f8e00ff */
[----:B------:R-:W-:-:S03]  /*12c0*/  IMAD.U32 R3, RZ, RZ, UR6 ;  /* 0x00000006ff037e24 */ /* 0x000fc6000f8e00ff */
[----:B------:R0:W-:Y:S01]  /*12d0*/  STL [R1+0x450], R2 ;  /* 0x0004500201007387 */ /* 0x0001e20000100800 */
[----:B---3--:R-:W-:Y:S01]  /*12e0*/  IMAD.U32 R0, RZ, RZ, UR4 ;  /* 0x00000004ff007e24 */ /* 0x008fe2000f8e00ff */
[----:B------:R-:W-:-:S04]  /*12f0*/  UMOV UR4, URZ ;  /* 0x0000003f00047c82 */ /* 0x000fc80008000000 */
[----:B------:R1:W-:Y:S01]  /*1300*/  STL [R1+0x488], R0 ;  /* 0x0004880001007387 */ /* 0x0003e20000100800 */
[----:B0-----:R-:W-:-:S03]  /*1310*/  IMAD.U32 R2, RZ, RZ, UR4 ;  /* 0x00000004ff027e24 */ /* 0x001fc6000f8e00ff */
[----:B------:R0:W-:Y:S01]  /*1320*/  STL [R1+0x474], R3 ;  /* 0x0004740301007387 */ /* 0x0001e20000100800 */
[----:B-1----:R-:W-:-:S05]  /*1330*/  IMAD.U32 R0, RZ, RZ, UR5 ;  /* 0x00000005ff007e24 */ /* 0x002fca000f8e00ff */
[----:B------:R0:W-:Y:S04]  /*1340*/  STL [R1+0x470], R0 ;  /* 0x0004700001007387 */ /* 0x0001e80000100800 */
[----:B------:R0:W-:Y:S02]  /*1350*/  STL [R1+0x46c], R2 ;  /* 0x00046c0201007387 */ /* 0x0001e40000100800 */
.L_x_116:
[----:B0-----:R-:W0:Y:S01]  /*1360*/  S2R R0, SR_TID.X ;  /* 0x0000000000007919 */ /* 0x001e220000002100 */
[----:B-1----:R-:W1:Y:S01]  /*1370*/  S2UR UR7, SR_CgaCtaId ;  /* 0x00000000000779c3 */ /* 0x002e620000008800 */
[----:B------:R-:W-:Y:S02]  /*1380*/  UMOV UR6, 0x400 ;  /* 0x0000040000067882 */ /* 0x000fe40000000000 */
[----:B-1----:R-:W-:Y:S01]  /*1390*/  ULEA UR6, UR7, UR6, 0x18 ;  /* 0x0000000607067291 */ /* 0x002fe2000f8ec03f */
[----:B0-----:R-:W-:-:S04]  /*13a0*/  LOP3.LUT R0, R0, 0x80, RZ, 0xc0, !PT ;  /* 0x0000008000007812 */ /* 0x001fc800078ec0ff */
[----:B------:R-:W-:-:S06]  /*13b0*/  SHF.R.U32.HI R0, RZ, 0x7, R0 ;  /* 0x00000007ff007819 */ /* 0x000fcc0000011600 */
[----:B------:R-:W0:Y:S02]  /*13c0*/  SHFL.IDX PT, R0, R0, RZ, 0x1f ;  /* 0x00001fff00007589 */ /* 0x000e2400000e0000 */
[----:B0-----:R-:W-:-:S13]  /*13d0*/  R2UR UR4, R0 ;  /* 0x00000000000472ca */ /* 0x001fda00000e0000 */
[----:B------:R-:W-:-:S04]  /*13e0*/  ULEA.HI UR5, UR4, UR4, URZ, 0x1 ;  /* 0x0000000404057291 */ /* 0x000fc8000f8f083f */
[----:B------:R-:W-:-:S04]  /*13f0*/  ULOP3.LUT UR5, UR5, 0x7fffe, URZ, 0xc0, !UPT ;  /* 0x0007fffe05057892 */ /* 0x000fc8000f8ec03f */
[----:B------:R-:W-:-:S03]  /*1400*/  UIADD3 UR5, UR4, -UR5, URZ ;  /* 0x8000000504057290 */ /* 0x000fc6000fffe03f */
[----:B------:R-:W-:Y:S01]  /*1410*/  ULDC UR4, c[0x0][0x28c] ;  /* 0x0000a30000047ab9 */ /* 0x000fe20000000800 */
[----:B------:R-:W-:Y:S01]  /*1420*/  ULEA UR5, UR5, UR6, 0xd ;  /* 0x0000000605057291 */ /* 0x000fe2000f8e683f */
[----:B------:R-:W-:-:S03]  /*1430*/  ISETP.LT.AND P0, PT, RZ, UR4, PT ;  /* 0x00000004ff007c0c */ /* 0x000fc6000bf01270 */
[----:B------:R-:W-:-:S04]  /*1440*/  UIADD3 UR5, UR5, 0x100, URZ ;  /* 0x0000010005057890 */ /* 0x000fc8000fffe03f */
[----:B------:R-:W-:-:S04]  /*1450*/  USHF.R.U32.HI UR5, URZ, 0x4, UR5 ;  /* 0x000000043f057899 */ /* 0x000fc80008011605 */
[----:B------:R-:W-:Y:S02]  /*1460*/  ULOP3.LUT UR36, UR5, 0x3fff, URZ, 0xc0, !UPT ;  /* 0x00003fff05247892 */ /* 0x000fe4000f8ec03f */
[----:B--2---:R-:W-:Y:S10]  /*1470*/  @P0 BRA `(.L_x_13) ;  /* 0x0000000000400947 */ /* 0x004ff40003800000 */
[----:B------:R-:W-:Y:S01]  /*1480*/  MOV R0, 0x0 ;  /* 0x0000000000007802 */ /* 0x000fe20000000f00 */
[----:B------:R-:W-:Y:S01]  /*1490*/  ULDC.64 UR4, c[0x4][0x68] ;  /* 0x01001a0000047ab9 */ /* 0x000fe20000000a00 */
[----:B------:R-:W-:Y:S01]  /*14a0*/  ULDC.64 UR6, c[0x4][0x8] ;  /* 0x0100020000067ab9 */ /* 0x000fe20000000a00 */
[----:B------:R-:W-:Y:S01]  /*14b0*/  IMAD.U32 R4, RZ, RZ, UR4 ;  /* 0x00000004ff047e24 */ /* 0x000fe2000f8e00ff */
[----:B------:R0:W1:Y:S01]  /*14c0*/  LDC.64 R2, c[0x4][R0] ;  /* 0x0100000000027b82 */ /* 0x0000620000000a00 */
[----:B------:R-:W-:Y:S01]  /*14d0*/  IMAD.U32 R5, RZ, RZ, UR5 ;  /* 0x00000005ff057e24 */ /* 0x000fe2000f8e00ff */
[----:B------:R-:W-:Y:S01]  /*14e0*/  ULDC.64 UR4, c[0x4][0x70] ;  /* 0x01001c0000047ab9 */ /* 0x000fe20000000a00 */
[----:B------:R-:W-:Y:S02]  /*14f0*/  IMAD.U32 R10, RZ, RZ, UR6 ;  /* 0x00000006ff0a7e24 */ /* 0x000fe4000f8e00ff */
[----:B------:R-:W-:Y:S02]  /*1500*/  IMAD.U32 R6, RZ, RZ, UR4 ;  /* 0x00000004ff067e24 */ /* 0x000fe4000f8e00ff */
[----:B------:R-:W-:-:S02]  /*1510*/  IMAD.U32 R7, RZ, RZ, UR5 ;  /* 0x00000005ff077e24 */ /* 0x000fc4000f8e00ff */
[----:B------:R-:W-:Y:S02]  /*1520*/  IMAD.U32 R11, RZ, RZ, UR7 ;  /* 0x00000007ff0b7e24 */ /* 0x000fe4000f8e00ff */
[----:B------:R-:W-:Y:S02]  /*1530*/  IMAD.MOV.U32 R8, RZ, RZ, 0x1e1 ;  /* 0x000001e1ff087424 */ /* 0x000fe400078e00ff */
[----:B------:R-:W-:Y:S02]  /*1540*/  IMAD.MOV.U32 R12, RZ, RZ, 0x1 ;  /* 0x00000001ff0c7424 */ /* 0x000fe400078e00ff */
[----:B0-----:R-:W-:-:S07]  /*1550*/  IMAD.MOV.U32 R13, RZ, RZ, RZ ;  /* 0x000000ffff0d7224 */ /* 0x001fce00078e00ff */
[----:B------:R-:W-:-:S07]  /*1560*/  LEPC R20, `(.L_x_13) ;  /* 0x000000001014794e */ /* 0x000fce0000000000 */
[----:B-12--5:R-:W-:Y:S05]  /*1570*/  CALL.ABS.NOINC R2 ;  /* 0x0000000002007343 */ /* 0x026fea0003c00000 */
.L_x_13:
[----:B------:R-:W3:Y:S02]  /*1580*/  LDL R2, [R1+0x454] ;  /* 0x0004540001027983 */ /* 0x000ee40000100800 */
[----:B---3--:R-:W-:-:S13]  /*1590*/  R2UR UR4, R2 ;  /* 0x00000000020472ca */ /* 0x008fda00000e0000 */
[----:B------:R-:W-:-:S06]  /*15a0*/  ULOP3.LUT UR4, UR4, 0x1, URZ, 0xfc, !UPT ;  /* 0x0000000104047892 */ /* 0x000fcc000f8efc3f */
[----:B------:R-:W-:-:S05]  /*15b0*/  IMAD.U32 R0, RZ, RZ, UR4 ;  /* 0x00000004ff007e24 */ /* 0x000fca000f8e00ff */
[----:B------:R-:W-:-:S13]  /*15c0*/  ISETP.NE.AND P0, PT, R0, 0x3, PT ;  /* 0x000000030000780c */ /* 0x000fda0003f05270 */
[----:B------:R-:W-:Y:S05]  /*15d0*/  @!P0 BRA `(.L_x_14) ;  /* 0x0000000000048947 */ /* 0x000fea0003800000 */
[----:B------:R-:W-:Y:S01]  /*15e0*/  BPT.TRAP 0x1 ;  /* 0x000000040000795c */ /* 0x000fe20000300000 */
.L_x_14:
[----:B------:R-:W3:Y:S04]  /*15f0*/  LDL R0, [R1+0x470] ;  /* 0x0004700001007983 */ /* 0x000ee80000100800 */
[----:B------:R-:W4:Y:S01]  /*1600*/  LDL R2, [R1+0x46c] ;  /* 0x00046c0001027983 */ /* 0x000f220000100800 */
[----:B------:R-:W0:Y:S01]  /*1610*/  S2UR UR5, SR_CgaCtaId ;  /* 0x00000000000579c3 */ /* 0x000e220000008800 */
[----:B------:R-:W-:Y:S02]  /*1620*/  UMOV UR4, 0x400 ;  /* 0x0000040000047882 */ /* 0x000fe40000000000 */
[----:B0-----:R-:W-:Y:S01]  /*1630*/  ULEA UR4, UR5, UR4, 0x18 ;  /* 0x0000000405047291 */ /* 0x001fe2000f8ec03f */
[----:B---3--:R-:W-:Y:S02]  /*1640*/  R2UR UR6, R0 ;  /* 0x00000000000672ca */ /* 0x008fe400000e0000 */
[----:B----4-:R-:W-:-:S03]  /*1650*/  R2UR UR7, R2 ;  /* 0x00000000020772ca */ /* 0x010fc600000e0000 */
[----:B------:R-:W-:-:S08]  /*1660*/  IMAD.U32 R2, RZ, RZ, UR4 ;  /* 0x00000004ff027e24 */ /* 0x000fd0000f8e00ff */
[----:B------:R-:W-:Y:S02]  /*1670*/  IMAD.U32 R0, RZ, RZ, UR6 ;  /* 0x00000006ff007e24 */ /* 0x000fe4000f8e00ff */
[----:B------:R-:W-:-:S03]  /*1680*/  IMAD.U32 R3, RZ, RZ, UR7 ;  /* 0x00000007ff037e24 */ /* 0x000fc6000f8e00ff */
[----:B------:R-:W-:Y:S01]  /*1690*/  SHF.L.U32 R0, R0, 0x1f, RZ ;  /* 0x0000001f00007819 */ /* 0x000fe200000006ff */
[----:B------:R-:W-:-:S04]  /*16a0*/  IMAD R3, R3, 0x8, R2 ;  /* 0x0000000803037824 */ /* 0x000fc800078e0202 */
[----:B------:R0:W1:Y:S01]  /*16b0*/  SYNCS.PHASECHK.TRANS64.TRYWAIT P1, [R3+URZ], R0 ;  /* 0x00000000030075a7 */ /* 0x000062000802017f */
[----:B------:R-:W-:Y:S05]  /*16c0*/  @!P0 BRA `(.L_x_15) ;  /* 0x0000000000048947 */ /* 0x000fea0003800000 */
[----:B------:R-:W-:Y:S01]  /*16d0*/  BPT.TRAP 0x1 ;  /* 0x000000040000795c */ /* 0x000fe20000300000 */
.L_x_15:
[----:B-1----:R-:W-:Y:S05]  /*16e0*/  @P1 BRA `(.L_x_16) ;  /* 0x0000000000081947 */ /* 0x002fea0003800000 */
[----:B------:R-:W1:Y:S02]  /*16f0*/  SYNCS.PHASECHK.TRANS64.TRYWAIT P1, [R3+URZ], R0 ;  /* 0x00000000030075a7 */ /* 0x000e64000802017f */
[----:B-1----:R-:W-:Y:S05]  /*1700*/  @!P1 BRA `(.L_x_17) ;  /* 0x00000388006c9947 */ /* 0x002fea0003800000 */
.L_x_16:
[----:B------:R-:W3:Y:S02]  /*1710*/  LDL R4, [R1+0x474] ;  /* 0x0004740001047983 */ /* 0x000ee40000100800 */
[----:B---3--:R-:W-:-:S13]  /*1720*/  R2UR UR5, R4 ;  /* 0x00000000040572ca */ /* 0x008fda00000e0000 */
[----:B------:R-:W-:-:S04]  /*1730*/  UISETP.LT.AND UP0, UPT, UR5, 0x1, UPT ;  /* 0x000000010500788c */ /* 0x000fc8000bf01270 */
[----:B------:R-:W-:-:S06]  /*1740*/  USEL UR4, UR5, 0x1, UP0 ;  /* 0x0000000105047887 */ /* 0x000fcc0008000000 */
[----:B01----:R-:W-:-:S05]  /*1750*/  IMAD.U32 R0, RZ, RZ, UR4 ;  /* 0x00000004ff007e24 */ /* 0x003fca000f8e00ff */
[----:B------:R-:W-:Y:S01]  /*1760*/  IADD3 R0, -R0, UR5, RZ ;  /* 0x0000000500007c10 */ /* 0x000fe2000fffe1ff */
[----:B------:R-:W-:Y:S05]  /*1770*/  WARPSYNC.ALL ;  /* 0x0000000000007948 */ /* 0x000fea0003800000 */
[----:B------:R-:W-:Y:S01]  /*1780*/  ISETP.GE.AND P1, PT, R0, 0x1, PT ;  /* 0x000000010000780c */ /* 0x000fe20003f26270 */
[----:B------:R-:W-:Y:S04]  /*1790*/  STL [R1+0x5a8], R23 ;  /* 0x0005a81701007387 */ /* 0x000fe80000100800 */
[----:B------:R-:W-:Y:S04]  /*17a0*/  STL [R1+0x5a4], R22 ;  /* 0x0005a41601007387 */ /* 0x000fe80000100800 */
[----:B------:R-:W-:Y:S04]  /*17b0*/  STL [R1+0x5a0], R19 ;  /* 0x0005a01301007387 */ /* 0x000fe80000100800 */
[----:B-----5:R-:W-:Y:S04]  /*17c0*/  STL [R1+0x59c], R18 ;  /* 0x00059c1201007387 */ /* 0x020fe80000100800 */
[----:B------:R-:W-:Y:S04]  /*17d0*/  STL [R1+0x598], R17 ;  /* 0x0005981101007387 */ /* 0x000fe80000100800 */
[----:B------:R-:W-:Y:S04]  /*17e0*/  STL [R1+0x594], R16 ;  /* 0x0005941001007387 */ /* 0x000fe80000100800 */
[----:B------:R-:W-:Y:S04]  /*17f0*/  STL [R1+0x590], R0 ;  /* 0x0005900001007387 */ /* 0x000fe80000100800 */
[----:B------:R-:W3:Y:S01]  /*1800*/  LDL R4, [R1+0x46c] ;  /* 0x00046c0001047983 */ /* 0x000ee20000100800 */
[----:B------:R-:W-:Y:S01]  /*1810*/  R2UR UR4, R2 ;  /* 0x00000000020472ca */ /* 0x000fe200000e0000 */
[----:B------:R-:W-:Y:S01]  /*1820*/  ULOP3.LUT UR5, UR36, 0x10000, URZ, 0xfc, !UPT ;  /* 0x0001000024057892 */ /* 0x000fe2000f8efc3f */
[----:B------:R-:W-:Y:S01]  /*1830*/  WARPGROUP.ARRIVE ;  /* 0x00000000000079c5 */ /* 0x000fe20000000000 */
[----:B------:R-:W-:Y:S01]  /*1840*/  UMOV UR17, 0x40000040 ;  /* 0x4000004000117882 */ /* 0x000fe20000000000 */
[----:B------:R-:W-:Y:S01]  /*1850*/  UMOV UR19, 0x40000040 ;  /* 0x4000004000137882 */ /* 0x000fe20000000000 */
[----:B------:R-:W-:Y:S01]  /*1860*/  UMOV UR45, UR17 ;  /* 0x00000011002d7c82 */ /* 0x000fe20008000000 */
[----:B------:R-:W-:Y:S01]  /*1870*/  UMOV UR47, 0x40000040 ;  /* 0x40000040002f7882 */ /* 0x000fe20000000000 */
[----:B------:R-:W-:Y:S01]  /*1880*/  IMAD.U32 R8, RZ, RZ, UR5 ;  /* 0x00000005ff087e24 */ /* 0x000fe2000f8e00ff */
[----:B------:R-:W-:Y:S01]  /*1890*/  UMOV UR41, UR17 ;  /* 0x0000001100297c82 */ /* 0x000fe20008000000 */
[----:B------:R-:W-:Y:S01]  /*18a0*/  UMOV UR43, 0x40000040 ;  /* 0x40000040002b7882 */ /* 0x000fe20000000000 */
[----:B------:R-:W-:Y:S01]  /*18b0*/  UMOV UR57, UR17 ;  /* 0x0000001100397c82 */ /* 0x000fe20008000000 */
[----:B------:R-:W-:Y:S01]  /*18c0*/  UMOV UR59, 0x40000040 ;  /* 0x40000040003b7882 */ /* 0x000fe20000000000 */
[----:B------:R-:W-:Y:S01]  /*18d0*/  UMOV UR53, UR17 ;  /* 0x0000001100357c82 */ /* 0x000fe20008000000 */
[----:B------:R-:W-:Y:S01]  /*18e0*/  UIADD3 UR4, UR4, 0x20100, URZ ;  /* 0x0002010004047890 */ /* 0x000fe2000fffe03f */
[----:B------:R-:W-:Y:S01]  /*18f0*/  UMOV UR55, 0x40000040 ;  /* 0x4000004000377882 */ /* 0x000fe20000000000 */
[----:B------:R-:W-:-:S02]  /*1900*/  UMOV UR49, UR17 ;  /* 0x0000001100317c82 */ /* 0x000fc40008000000 */
[----:B------:R-:W-:Y:S01]  /*1910*/  USHF.R.U32.HI UR4, URZ, 0x4, UR4 ;  /* 0x000000043f047899 */ /* 0x000fe20008011604 */
[----:B------:R-:W-:Y:S01]  /*1920*/  UMOV UR51, 0x40000040 ;  /* 0x4000004000337882 */ /* 0x000fe20000000000 */
[----:B------:R-:W-:Y:S02]  /*1930*/  UMOV UR37, UR17 ;  /* 0x0000001100257c82 */ /* 0x000fe40008000000 */
[----:B------:R-:W-:Y:S01]  /*1940*/  ULOP3.LUT UR4, UR4, 0x3fff, URZ, 0xc0, !UPT ;  /* 0x00003fff04047892 */ /* 0x000fe2000f8ec03f */
[----:B------:R-:W-:Y:S01]  /*1950*/  UMOV UR39, 0x40000040 ;  /* 0x4000004000277882 */ /* 0x000fe20000000000 */
[----:B------:R-:W-:Y:S02]  /*1960*/  UMOV UR29, UR17 ;  /* 0x00000011001d7c82 */ /* 0x000fe40008000000 */
[----:B------:R-:W-:Y:S01]  /*1970*/  ULOP3.LUT UR7, UR4, 0x10000, URZ, 0xfc, !UPT ;  /* 0x0001000004077892 */ /* 0x000fe2000f8efc3f */
[----:B------:R-:W-:Y:S01]  /*1980*/  UMOV UR31, 0x40000040 ;  /* 0x40000040001f7882 */ /* 0x000fe20000000000 */
[----:B------:R-:W-:Y:S01]  /*1990*/  UMOV UR33, UR17 ;  /* 0x0000001100217c82 */ /* 0x000fe20008000000 */
[----:B------:R-:W-:Y:S01]  /*19a0*/  UMOV UR35, 0x40000040 ;  /* 0x4000004000237882 */ /* 0x000fe20000000000 */
[----:B------:R-:W-:-:S02]  /*19b0*/  UMOV UR13, UR17 ;  /* 0x00000011000d7c82 */ /* 0x000fc40008000000 */
[----:B------:R-:W-:Y:S01]  /*19c0*/  IMAD.U32 R9, RZ, RZ, UR7 ;  /* 0x00000007ff097e24 */ /* 0x000fe2000f8e00ff */
[----:B------:R-:W-:Y:S01]  /*19d0*/  UMOV UR15, 0x40000040 ;  /* 0x40000040000f7882 */ /* 0x000fe20000000000 */
[----:B------:R-:W-:Y:S01]  /*19e0*/  UMOV UR25, UR17 ;  /* 0x0000001100197c82 */ /* 0x000fe20008000000 */
[----:B------:R-:W-:Y:S01]  /*19f0*/  UMOV UR27, 0x40000040 ;  /* 0x40000040001b7882 */ /* 0x000fe20000000000 */
[----:B------:R-:W-:Y:S01]  /*1a00*/  UMOV UR21, UR17 ;  /* 0x0000001100157c82 */ /* 0x000fe20008000000 */
[----:B------:R-:W-:Y:S01]  /*1a10*/  UMOV UR23, 0x40000040 ;  /* 0x4000004000177882 */ /* 0x000fe20000000000 */
[----:B------:R-:W-:Y:S01]  /*1a20*/  UMOV UR11, UR47 ;  /* 0x0000002f000b7c82 */ /* 0x000fe20008000000 */
[----:B---3--:R-:W-:Y:S01]  /*1a30*/  R2UR UR6, R4 ;  /* 0x00000000040672ca */ /* 0x008fe200000e0000 */
[----:B------:R-:W-:Y:S04]  /*1a40*/  STL [R1+0x5ac], R4 ;  /* 0x0005ac0401007387 */ /* 0x000fe80000100800 */
[----:B------:R-:W-:Y:S04]  /*1a50*/  STL [R1+0x5b0], R2 ;  /* 0x0005b00201007387 */ /* 0x000fe80000100800 */
[----:B------:R-:W-:Y:S04]  /*1a60*/  STL [R1+0x5b4], R8 ;  /* 0x0005b40801007387 */ /* 0x000fe80000100800 */
[----:B------:R-:W-:Y:S01]  /*1a70*/  ULEA UR16, UR6, UR5, 0xc ;  /* 0x0000000506107291 */ /* 0x000fe2000f8e603f */
[----:B------:R0:W-:Y:S01]  /*1a80*/  STL [R1+0x5b8], R9 ;  /* 0x0005b80901007387 */ /* 0x0001e20000100800 */
[----:B------:R-:W-:-:S02]  /*1a90*/  UIMAD UR8, UR6, 0x780, UR7 ;  /* 0x00000780060878a4 */ /* 0x000fc4000f8e0207 */
[----:B------:R-:W-:Y:S02]  /*1aa0*/  ULEA UR9, UR6, UR5, 0xc ;  /* 0x0000000506097291 */ /* 0x000fe4000f8e603f */
[----:B------:R-:W-:Y:S02]  /*1ab0*/  UIMAD UR60, UR6, 0x780, UR7 ;  /* 0x00000780063c78a4 */ /* 0x000fe4000f8e0207 */
[----:B------:R-:W-:Y:S02]  /*1ac0*/  UIADD3 UR6, UR8, 0x80, URZ ;  /* 0x0000008008067890 */ /* 0x000fe4000fffe03f */
[----:B------:R-:W-:Y:S01]  /*1ad0*/  UMOV UR18, UR8 ;  /* 0x0000000800127c82 */ /* 0x000fe20008000000 */
[----:B------:R-:W-:Y:S01]  /*1ae0*/  UMOV UR44, UR16 ;  /* 0x00000010002c7c82 */ /* 0x000fe20008000000 */
[----:B------:R-:W-:Y:S01]  /*1af0*/  IGMMA.64x16x32.S8.S8 R40, gdesc[UR16], RZ, !UPT, gsb0 ;  /* 0x00600000102879f1 */ /* 0x000fe2000c0410ff */
[----:B------:R-:W-:Y:S02]  /*1b00*/  UIADD3 UR7, UR8, 0x100, URZ ;  /* 0x0000010008077890 */ /* 0x000fe4000fffe03f */
[----:B------:R-:W-:Y:S01]  /*1b10*/  UMOV UR46, UR6 ;  /* 0x00000006002e7c82 */ /* 0x000fe20008000000 */
[----:B------:R-:W-:Y:S01]  /*1b20*/  UMOV UR40, UR16 ;  /* 0x0000001000287c82 */ /* 0x000fe20008000000 */
[----:B------:R-:W-:Y:S01]  /*1b30*/  UIADD3 UR58, UR8, 0x180, URZ ;  /* 0x00000180083a7890 */ /* 0x000fe2000fffe03f */
[----:B------:R-:W-:-:S02]  /*1b40*/  UMOV UR56, UR16 ;  /* 0x0000001000387c82 */ /* 0x000fc40008000000 */
[----:B------:R-:W-:Y:S01]  /*1b50*/  UMOV UR42, UR7 ;  /* 0x00000007002a7c82 */ /* 0x000fe20008000000 */
[----:B------:R-:W-:Y:S01]  /*1b60*/  UIADD3 UR54, UR8, 0x200, URZ ;  /* 0x0000020008367890 */ /* 0x000fe2000fffe03f */
[----:B------:R-:W-:Y:S01]  /*1b70*/  UMOV UR52, UR16 ;  /* 0x0000001000347c82 */ /* 0x000fe20008000000 */
[----:B------:R-:W-:Y:S01]  /*1b80*/  UIADD3 UR50, UR8, 0x280, URZ ;  /* 0x0000028008327890 */ /* 0x000fe2000fffe03f */
[----:B------:R-:W-:Y:S01]  /*1b90*/  UMOV UR48, UR16 ;  /* 0x0000001000307c82 */ /* 0x000fe20008000000 */
[----:B------:R-:W-:Y:S01]  /*1ba0*/  UIADD3 UR38, UR8, 0x300, URZ ;  /* 0x0000030008267890 */ /* 0x000fe2000fffe03f */
[----:B------:R-:W-:Y:S01]  /*1bb0*/  UMOV UR36, UR16 ;  /* 0x0000001000247c82 */ /* 0x000fe20008000000 */
[----:B------:R-:W-:Y:S01]  /*1bc0*/  UIADD3 UR30, UR8, 0x380, URZ ;  /* 0x00000380081e7890 */ /* 0x000fe2000fffe03f */
[----:B------:R-:W-:Y:S01]  /*1bd0*/  UMOV UR28, UR16 ;  /* 0x00000010001c7c82 */ /* 0x000fe20008000000 */
[----:B------:R-:W-:Y:S01]  /*1be0*/  UMOV UR6, UR42 ;  /* 0x0000002a00067c82 */ /* 0x000fe20008000000 */
[----:B------:R-:W-:Y:S01]  /*1bf0*/  UMOV UR7, UR43 ;  /* 0x0000002b00077c82 */ /* 0x000fe20008000000 */
[----:B------:R-:W-:Y:S01]  /*1c00*/  UMOV UR4, UR16 ;  /* 0x0000001000047c82 */ /* 0x000fe20008000000 */
        /* <DEDUP_REMOVED lines=10> */
[----:B------:R-:W-:-:S02]  /*1cb0*/  WARPGROUP.DEPBAR.LE gsb0, 0x0 ;  /* 0x00008000000079c5 */ /* 0x000fc40000010000 */
[----:B0-----:R-:W-:Y:S01]  /*1cc0*/  WARPGROUP.ARRIVE ;  /* 0x00000000000079c5 */ /* 0x001fe20000000000 */
[----:B------:R-:W-:Y:S02]  /*1cd0*/  IMAD.MOV.U32 R37, RZ, RZ, R42 ;  /* 0x000000ffff257224 */ /* 0x000fe400078e002a */
[----:B------:R-:W-:Y:S02]  /*1ce0*/  IMAD.MOV.U32 R36, RZ, RZ, R43 ;  /* 0x000000ffff247224 */ /* 0x000fe400078e002b */
[----:B------:R-:W-:Y:S01]  /*1cf0*/  IMAD.MOV.U32 R35, RZ, RZ, R44 ;  /* 0x000000ffff237224 */ /* 0x000fe200078e002c */
[----:B------:R-:W-:Y:S01]  /*1d00*/  IGMMA.64x16x32.S8.S8 R4, gdesc[UR44], RZ, !UPT, gsb0 ;  /* 0x006000002c0479f1 */ /* 0x000fe2000c0410ff */
[----:B------:R-:W-:Y:S01]  /*1d10*/  IMAD.MOV.U32 R34, RZ, RZ, R45 ;  /* 0x000000ffff227224 */ /* 0x000fe200078e002d */
[----:B------:R-:W-:Y:S01]  /*1d20*/  UMOV UR46, UR50 ;  /* 0x00000032002e7c82 */ /* 0x000fe20008000000 */
[----:B------:R-:W-:Y:S01]  /*1d30*/  IMAD.MOV.U32 R33, RZ, RZ, R46 ;  /* 0x000000ffff217224 */ /* 0x000fe200078e002e */
[----:B------:R-:W-:Y:S01]  /*1d40*/  UMOV UR47, UR51 ;  /* 0x00000033002f7c82 */ /* 0x000fe20008000000 */
[----:B------:R-:W-:-:S02]  /*1d50*/  IMAD.MOV.U32 R32, RZ, RZ, R47 ;  /* 0x000000ffff207224 */ /* 0x000fc400078e002f */
[----:B------:R-:W-:Y:S02]  /*1d60*/  IMAD.MOV.U32 R31, RZ, RZ, R40 ;  /* 0x000000ffff1f7224 */ /* 0x000fe400078e0028 */
[----:B------:R-:W-:Y:S01]  /*1d70*/  IMAD.MOV.U32 R30, RZ, RZ, R41 ;  /* 0x000000ffff1e7224 */ /* 0x000fe200078e0029 */
[----:B------:R-:W-:Y:S02]  /*1d80*/  WARPGROUP.DEPBAR.LE gsb0, 0x0 ;  /* 0x00008000000079c5 */ /* 0x000fe40000010000 */
[----:B------:R-:W-:Y:S01]  /*1d90*/  WARPGROUP.ARRIVE ;  /* 0x00000000000079c5 */ /* 0x000fe20000000000 */
[----:B------:R-:W-:Y:S02]  /*1da0*/  IMAD.MOV.U32 R61, RZ, RZ, R6 ;  /* 0x000000ffff3d7224 */ /* 0x000fe400078e0006 */
[----:B------:R-:W-:Y:S02]  /*1db0*/  IMAD.MOV.U32 R60, RZ, RZ, R7 ;  /* 0x000000ffff3c7224 */ /* 0x000fe400078e0007 */
[----:B------:R-:W-:Y:S01]  /*1dc0*/  IMAD.MOV.U32 R59, RZ, RZ, R8 ;  /* 0x000000ffff3b7224 */ /* 0x000fe200078e0008 */
[----:B------:R-:W-:Y:S01]  /*1dd0*/  IGMMA.64x16x32.S8.S8 R40, gdesc[UR40], RZ, !UPT, gsb0 ;  /* 0x00600000282879f1 */ /* 0x000fe2000c0410ff */
[----:B------:R-:W-:Y:S01]  /*1de0*/  IMAD.MOV.U32 R58, RZ, RZ, R9 ;  /* 0x000000ffff3a7224 */ /* 0x000fe200078e0009 */
[----:B------:R-:W-:Y:S01]  /*1df0*/  UIADD3 UR42, UR8, 0x680, URZ ;  /* 0x00000680082a7890 */ /* 0x000fe2000fffe03f */
[----:B------:R-:W-:Y:S01]  /*1e00*/  IMAD.MOV.U32 R57, RZ, RZ, R10 ;  /* 0x000000ffff397224 */ /* 0x000fe200078e000a */
[----:B------:R-:W-:Y:S01]  /*1e10*/  UMOV UR40, UR16 ;  /* 0x0000001000287c82 */ /* 0x000fe20008000000 */
[----:B------:R-:W-:Y:S01]  /*1e20*/  IMAD.MOV.U32 R56, RZ, RZ, R11 ;  /* 0x000000ffff387224 */ /* 0x000fe200078e000b */
[----:B------:R-:W-:Y:S01]  /*1e30*/  UMOV UR41, UR17 ;  /* 0x0000001100297c82 */ /* 0x000fe20008000000 */
[----:B------:R-:W-:Y:S01]  /*1e40*/  IMAD.MOV.U32 R39, RZ, RZ, R4 ;  /* 0x000000ffff277224 */ /* 0x000fe200078e0004 */
[----:B------:R-:W-:Y:S01]  /*1e50*/  UMOV UR43, 0x40000040 ;  /* 0x40000040002b7882 */ /* 0x000fe20000000000 */
[----:B------:R-:W-:Y:S01]  /*1e60*/  IMAD.MOV.U32 R38, RZ, RZ, R5 ;  /* 0x000000ffff267224 */ /* 0x000fe200078e0005 */
[----:B------:R-:W-:-:S02]  /*1e70*/  WARPGROUP.DEPBAR.LE gsb0, 0x0 ;  /* 0x00008000000079c5 */ /* 0x000fc40000010000 */
[----:B------:R-:W-:Y:S04]  /*1e80*/  STL.64 [R1+0x320], R40 ;  /* 0x0003202801007387 */ /* 0x000fe80000100a00 */
[----:B------:R-:W-:Y:S04]  /*1e90*/  STL.64 [R1+0x328], R42 ;  /* 0x0003282a01007387 */ /* 0x000fe80000100a00 */
[----:B------:R-:W-:Y:S04]  /*1ea0*/  STL.64 [R1+0x330], R44 ;  /* 0x0003302c01007387 */ /* 0x000fe80000100a00 */
[----:B------:R0:W-:Y:S02]  /*1eb0*/  STL.64 [R1+0x338], R46 ;  /* 0x0003382e01007387 */ /* 0x0001e40000100a00 */
[----:B0-----:R-:W-:-:S06]  /*1ec0*/  WARPGROUP.ARRIVE ;  /* 0x00000000000079c5 */ /* 0x001fcc0000000000 */
[----:B------:R-:W-:Y:S01]  /*1ed0*/  IGMMA.64x16x32.S8.S8 R40, gdesc[UR56], RZ, !UPT, gsb0 ;  /* 0x00600000382879f1 */ /* 0x000fe2000c0410ff */
[----:B------:R-:W-:Y:S01]  /*1ee0*/  UMOV UR56, UR6 ;  /* 0x0000000600387c82 */ /* 0x000fe20008000000 */
[----:B------:R-:W-:Y:S01]  /*1ef0*/  UIADD3 UR6, UR8, 0x400, URZ ;  /* 0x0000040008067890 */ /* 0x000fe2000fffe03f */
[----:B------:R-:W-:Y:S01]  /*1f00*/  UMOV UR57, UR7 ;  /* 0x0000000700397c82 */ /* 0x000fe20008000000 */
[----:B------:R-:W-:Y:S01]  /*1f10*/  UMOV UR7, 0x40000040 ;  /* 0x4000004000077882 */ /* 0x000fe20000000000 */
[----:B------:R-:W-:Y:S01]  /*1f20*/  UMOV UR8, UR16 ;  /* 0x0000001000087c82 */ /* 0x000fe20008000000 */
[----:B------:R-:W-:Y:S02]  /*1f30*/  WARPGROUP.DEPBAR.LE gsb0, 0x0 ;  /* 0x00008000000079c5 */ /* 0x000fe40000010000 */
        /* <DEDUP_REMOVED lines=18> */
[----:B------:R-:W-:Y:S01]  /*2060*/  UMOV UR9, UR17 ;  /* 0x0000001100097c82 */ /* 0x000fe20008000000 */
[----:B------:R-:W-:Y:S02]  /*2070*/  WARPGROUP.DEPBAR.LE gsb0, 0x0 ;  /* 0x00008000000079c5 */ /* 0x000fe40000010000 */
[----:B------:R-:W-:Y:S01]  /*2080*/  WARPGROUP.ARRIVE ;  /* 0x00000000000079c5 */ /* 0x000fe20000000000 */
[----:B------:R-:W-:Y:S04]  /*2090*/  STL.64 [R1+0x1a0], R40 ;  /* 0x0001a02801007387 */ /* 0x000fe80000100a00 */
[----:B------:R-:W-:Y:S01]  /*20a0*/  STL.64 [R1+0x1a8], R42 ;  /* 0x0001a82a01007387 */ /* 0x000fe20000100a00 */
[----:B------:R-:W-:Y:S03]  /*20b0*/  IGMMA.64x16x32.S8.S8 R4, gdesc[UR36], RZ, !UPT, gsb0 ;  /* 0x00600000240479f1 */ /* 0x000fe6000c0410ff */
[----:B------:R-:W-:Y:S04]  /*20c0*/  STL.64 [R1+0x1b0], R44 ;  /* 0x0001b02c01007387 */ /* 0x000fe80000100a00 */
[----:B------:R0:W-:Y:S01]  /*20d0*/  STL.64 [R1+0x1b8], R46 ;  /* 0x0001b82e01007387 */ /* 0x0001e20000100a00 */
[----:B------:R-:W-:-:S02]  /*20e0*/  WARPGROUP.DEPBAR.LE gsb0, 0x0 ;  /* 0x00008000000079c5 */ /* 0x000fc40000010000 */
[----:B0-----:R-:W-:Y:S01]  /*20f0*/  WARPGROUP.ARRIVE ;  /* 0x00000000000079c5 */ /* 0x001fe20000000000 */
[----:B------:R-:W-:Y:S01]  /*2100*/  IMAD.MOV.U32 R29, RZ, RZ, R8 ;  /* 0x000000ffff1d7224 */ /* 0x000fe200078e0008 */
[----:B------:R0:W-:Y:S01]  /*2110*/  STL.64 [R1+0x138], R10 ;  /* 0x0001380a01007387 */ /* 0x0001e20000100a00 */
[----:B------:R-:W-:Y:S02]  /*2120*/  IMAD.MOV.U32 R28, RZ, RZ, R9 ;  /* 0x000000ffff1c7224 */ /* 0x000fe400078e0009 */
[----:B------:R-:W-:Y:S01]  /*2130*/  IMAD.MOV.U32 R27, RZ, RZ, R4 ;  /* 0x000000ffff1b7224 */ /* 0x000fe200078e0004 */
[----:B------:R-:W-:Y:S01]  /*2140*/  IGMMA.64x16x32.S8.S8 R40, gdesc[UR28], RZ, !UPT, gsb0 ;  /* 0x006000001c2879f1 */ /* 0x000fe2000c0410ff */
[----:B------:R-:W-:Y:S02]  /*2150*/  IMAD.MOV.U32 R26, RZ, RZ, R5 ;  /* 0x000000ffff1a7224 */ /* 0x000fe400078e0005 */
[----:B------:R-:W-:Y:S02]  /*2160*/  IMAD.MOV.U32 R25, RZ, RZ, R6 ;  /* 0x000000ffff197224 */ /* 0x000fe400078e0006 */
[----:B------:R-:W-:Y:S01]  /*2170*/  IMAD.MOV.U32 R24, RZ, RZ, R7 ;  /* 0x000000ffff187224 */ /* 0x000fe200078e0007 */
[----:B------:R-:W-:-:S02]  /*2180*/  WARPGROUP.DEPBAR.LE gsb0, 0x0 ;  /* 0x00008000000079c5 */ /* 0x000fc40000010000 */
[----:B0-----:R-:W-:Y:S01]  /*2190*/  WARPGROUP.ARRIVE ;  /* 0x00000000000079c5 */ /* 0x001fe20000000000 */
[----:B------:R-:W-:Y:S04]  /*21a0*/  STL.64 [R1+0xa0], R40 ;  /* 0x0000a02801007387 */ /* 0x000fe80000100a00 */
[----:B------:R-:W-:Y:S01]  /*21b0*/  STL.64 [R1+0xa8], R42 ;  /* 0x0000a82a01007387 */ /* 0x000fe20000100a00 */
[----:B------:R-:W-:Y:S01]  /*21c0*/  IGMMA.64x16x32.S8.S8 R4, gdesc[UR4], RZ, !UPT, gsb0 ;  /* 0x00600000040479f1 */ /* 0x000fe2000c0410ff */
[----:B------:R-:W-:Y:S02]  /*21d0*/  UIADD3 UR4, UR49, 0x400, URZ ;  /* 0x0000040031047890 */ /* 0x000fe4000fffe03f */
[----:B------:R-:W-:Y:S04]  /*21e0*/  STL.64 [R1+0xb0], R44 ;  /* 0x0000b02c01007387 */ /* 0x000fe80000100a00 */
[----:B------:R-:W-:Y:S01]  /*21f0*/  STL.64 [R1+0xb8], R46 ;  /* 0x0000b82e01007387 */ /* 0x000fe20000100a00 */
[----:B------:R-:W-:-:S02]  /*2200*/  WARPGROUP.DEPBAR.LE gsb0, 0x0 ;  /* 0x00008000000079c5 */ /* 0x000fc40000010000 */
[----:B------:R-:W-:Y:S01]  /*2210*/  WARPGROUP.ARRIVE ;  /* 0x00000000000079c5 */ /* 0x000fe20000000000 */
[----:B------:R-:W-:Y:S02]  /*2220*/  IMAD.MOV.U32 R23, RZ, RZ, R7 ;  /* 0x000000ffff177224 */ /* 0x000fe400078e0007 */
[----:B------:R-:W-:Y:S02]  /*2230*/  IMAD.MOV.U32 R22, RZ, RZ, R8 ;  /* 0x000000ffff167224 */ /* 0x000fe400078e0008 */
[----:B------:R-:W-:Y:S01]  /*2240*/  IMAD.MOV.U32 R21, RZ, RZ, R9 ;  /* 0x000000ffff157224 */ /* 0x000fe200078e0009 */
[----:B------:R-:W-:Y:S01]  /*2250*/  IGMMA.64x16x32.S8.S8 R208, gdesc[UR32], RZ, !UPT, gsb0 ;  /* 0x0060000020d079f1 */ /* 0x000fe2000c0410ff */
[----:B------:R-:W-:Y:S02]  /*2260*/  IMAD.MOV.U32 R20, RZ, RZ, R10 ;  /* 0x000000ffff147224 */ /* 0x000fe400078e000a */
[----:B--2---:R-:W-:Y:S02]  /*2270*/  IMAD.MOV.U32 R19, RZ, RZ, R11 ;  /* 0x000000ffff137224 */ /* 0x004fe400078e000b */
[----:B------:R-:W-:-:S02]  /*2280*/  IMAD.MOV.U32 R18, RZ, RZ, R4 ;  /* 0x000000ffff127224 */ /* 0x000fc400078e0004 */
[----:B------:R-:W-:Y:S02]  /*2290*/  IMAD.MOV.U32 R17, RZ, RZ, R5 ;  /* 0x000000ffff117224 */ /* 0x000fe400078e0005 */
[----:B------:R-:W-:Y:S01]  /*22a0*/  IMAD.MOV.U32 R16, RZ, RZ, R6 ;  /* 0x000000ffff107224 */ /* 0x000fe200078e0006 */
[----:B------:R-:W-:Y:S02]  /*22b0*/  WARPGROUP.DEPBAR.LE gsb0, 0x0 ;  /* 0x00008000000079c5 */ /* 0x000fe40000010000 */
[----:B------:R-:W-:Y:S01]  /*22c0*/  WARPGROUP.ARRIVE ;  /* 0x00000000000079c5 */ /* 0x000fe20000000000 */
[----:B------:R0:W-:Y:S04]  /*22d0*/  STL.64 [R1+0xa98], R214 ;  /* 0x000a98d601007387 */ /* 0x0001e80000100a00 */
[----:B------:R1:W-:Y:S01]  /*22e0*/  STL.64 [R1+0xa90], R212 ;  /* 0x000a90d401007387 */ /* 0x0003e20000100a00 */
[----:B------:R-:W-:Y:S03]  /*22f0*/  IGMMA.64x16x32.S8.S8 R176, gdesc[UR12], RZ, !UPT, gsb0 ;  /* 0x006000000cb079f1 */ /* 0x000fe6000c0410ff */
[----:B------:R2:W-:Y:S04]  /*2300*/  STL.64 [R1+0xa88], R210 ;  /* 0x000a88d201007387 */ /* 0x0005e80000100a00 */
[----:B------:R3:W-:Y:S01]  /*2310*/  STL.64 [R1+0xa80], R208 ;  /* 0x000a80d001007387 */ /* 0x0007e20000100a00 */
[----:B0-----:R-:W-:-:S02]  /*2320*/  IMAD.MOV.U32 R214, RZ, RZ, R20 ;  /* 0x000000ffffd67224 */ /* 0x001fc400078e0014 */
[----:B------:R-:W-:Y:S02]  /*2330*/  IMAD.MOV.U32 R215, RZ, RZ, R19 ;  /* 0x000000ffffd77224 */ /* 0x000fe400078e0013 */
[----:B-1----:R-:W-:Y:S02]  /*2340*/  IMAD.MOV.U32 R212, RZ, RZ, R22 ;  /* 0x000000ffffd47224 */ /* 0x002fe400078e0016 */
[----:B------:R-:W-:Y:S02]  /*2350*/  IMAD.MOV.U32 R213, RZ, RZ, R21 ;  /* 0x000000ffffd57224 */ /* 0x000fe400078e0015 */
[----:B--2---:R-:W-:Y:S02]  /*2360*/  IMAD.MOV.U32 R211, RZ, RZ, R23 ;  /* 0x000000ffffd37224 */ /* 0x004fe400078e0017 */
[----:B------:R-:W-:Y:S02]  /*2370*/  IMAD.MOV.U32 R210, RZ, RZ, R16 ;  /* 0x000000ffffd27224 */ /* 0x000fe400078e0010 */
[----:B---3--:R-:W-:-:S02]  /*2380*/  IMAD.MOV.U32 R208, RZ, RZ, R18 ;  /* 0x000000ffffd07224 */ /* 0x008fc400078e0012 */
[----:B------:R-:W-:Y:S01]  /*2390*/  IMAD.MOV.U32 R209, RZ, RZ, R17 ;  /* 0x000000ffffd17224 */ /* 0x000fe200078e0011 */
[----:B------:R-:W-:Y:S02]  /*23a0*/  WARPGROUP.DEPBAR.LE gsb0, 0x0 ;  /* 0x00008000000079c5 */ /* 0x000fe40000010000 */
[----:B------:R-:W-:Y:S01]  /*23b0*/  WARPGROUP.ARRIVE ;  /* 0x00000000000079c5 */ /* 0x000fe20000000000 */
[----:B------:R-:W-:Y:S04]  /*23c0*/  STL [R1+0xa7c], R180 ;  /* 0x000a7cb401007387 */ /* 0x000fe80000100800 */
[----:B------:R-:W-:Y:S01]  /*23d0*/  STL [R1+0xa78], R181 ;  /* 0x000a78b501007387 */ /* 0x000fe20000100800 */
[----:B------:R-:W-:Y:S03]  /*23e0*/  IGMMA.64x16x32.S8.S8 R144, gdesc[UR24], RZ, !UPT, gsb0 ;  /* 0x00600000189079f1 */ /* 0x000fe6000c0410ff */
[----:B------:R-:W-:Y:S04]  /*23f0*/  STL [R1+0xa74], R182 ;  /* 0x000a74b601007387 */ /* 0x000fe80000100800 */
[----:B------:R-:W-:Y:S01]  /*2400*/  STL [R1+0xa70], R183 ;  /* 0x000a70b701007387 */ /* 0x000fe20000100800 */
[----:B------:R-:W-:-:S02]  /*2410*/  WARPGROUP.DEPBAR.LE gsb0, 0x0 ;  /* 0x00008000000079c5 */ /* 0x000fc40000010000 */
[----:B------:R-:W-:Y:S01]  /*2420*/  WARPGROUP.ARRIVE ;  /* 0x00000000000079c5 */ /* 0x000fe20000000000 */
[----:B------:R-:W-:Y:S04]  /*2430*/  STL [R1+0xa6c], R144 ;  /* 0x000a6c9001007387 */ /* 0x000fe80000100800 */
[----:B------:R-:W-:Y:S01]  /*2440*/  STL [R1+0xa68], R145 ;  /* 0x000a689101007387 */ /* 0x000fe20000100800 */
[----:B------:R-:W-:Y:S03]  /*2450*/  IGMMA.64x16x32.S8.S8 R112, gdesc[UR20], RZ, !UPT, gsb0 ;  /* 0x00600000147079f1 */ /* 0x000fe6000c0410ff */
[----:B------:R-:W-:Y:S04]  /*2460*/  STL [R1+0xa64], R146 ;  /* 0x000a649201007387 */ /* 0x000fe80000100800 */
[----:B------:R-:W-:Y:S04]  /*2470*/  STL [R1+0xa60], R147 ;  /* 0x000a609301007387 */ /* 0x000fe80000100800 */
[----:B------:R-:W-:Y:S04]  /*2480*/  STL [R1+0xa5c], R148 ;  /* 0x000a5c9401007387 */ /* 0x000fe80000100800 */
[----:B------:R-:W-:Y:S04]  /*2490*/  STL [R1+0xa58], R149 ;  /* 0x000a589501007387 */ /* 0x000fe80000100800 */
        /* <DEDUP_REMOVED lines=17> */
[----:B------:R-:W-:Y:S01]  /*25b0*/  IGMMA.64x16x32.S8.S8 R48, gdesc[UR8], RZ, !UPT, gsb0 ;  /* 0x00600000083079f1 */ /* 0x000fe2000c0410ff */
[----:B------:R-:W-:Y:S01]  /*25c0*/  UMOV UR8, UR4 ;  /* 0x0000000400087c82 */ /* 0x000fe20008000000 */
[----:B------:R-:W-:Y:S01]  /*25d0*/  UMOV UR9, 0x40000040 ;  /* 0x4000004000097882 */ /* 0x000fe20000000000 */
[----:B------:R-:W-:Y:S01]  /*25e0*/  UMOV UR40, UR8 ;  /* 0x0000000800287c82 */ /* 0x000fe20008000000 */
        /* <DEDUP_REMOVED lines=9> */
[----:B------:R-:W-:Y:S01]  /*2680*/  STL [R1+0xa24], R86 ;  /* 0x000a245601007387 */ /* 0x000fe20000100800 */
[----:B------:R-:W-:Y:S01]  /*2690*/  UMOV UR4, UR8 ;  /* 0x0000000800047c82 */ /* 0x000fe20008000000 */
[----:B------:R-:W-:Y:S01]  /*26a0*/  UMOV UR5, UR9 ;  /* 0x0000000900057c82 */ /* 0x000fe20008000000 */
[----:B------:R-:W-:Y:S01]  /*26b0*/  UMOV UR28, UR8 ;  /* 0x00000008001c7c82 */ /* 0x000fe20008000000 */
[----:B------:R-:W-:Y:S01]  /*26c0*/  STL [R1+0xa20], R87 ;  /* 0x000a205701007387 */ /* 0x000fe20000100800 */
[----:B------:R-:W-:Y:S01]  /*26d0*/  UMOV UR29, UR9 ;  /* 0x00000009001d7c82 */ /* 0x000fe20008000000 */
[----:B------:R-:W-:Y:S01]  /*26e0*/  UMOV UR36, UR8 ;  /* 0x0000000800247c82 */ /* 0x000fe20008000000 */
[----:B------:R-:W-:Y:S01]  /*26f0*/  UMOV UR37, UR9 ;  /* 0x0000000900257c82 */ /* 0x000fe20008000000 */
[----:B------:R-:W-:Y:S01]  /*2700*/  UMOV UR44, UR8 ;  /* 0x00000008002c7c82 */ /* 0x000fe20008000000 */
[----:B------:R-:W-:Y:S01]  /*2710*/  UMOV UR45, UR9 ;  /* 0x00000009002d7c82 */ /* 0x000fe20008000000 */
[----:B------:R-:W-:Y:S01]  /*2720*/  UMOV UR16, UR8 ;  /* 0x0000000800107c82 */ /* 0x000fe20008000000 */
[----:B------:R-:W-:Y:S01]  /*2730*/  UMOV UR17, UR9 ;  /* 0x0000000900117c82 */ /* 0x000fe20008000000 */
[----:B------:R-:W-:-:S02]  /*2740*/  WARPGROUP.DEPBAR.LE gsb0, 0x0 ;  /* 0x00008000000079c5 */ /* 0x000fc40000010000 */
[----:B------:R-:W-:Y:S01]  /*2750*/  WARPGROUP.ARRIVE ;  /* 0x00000000000079c5 */ /* 0x000fe20000000000 */
[----:B------:R-:W-:Y:S04]  /*2760*/  STL.64 [R1+0xab8], R54 ;  /* 0x000ab83601007387 */ /* 0x000fe80000100a00 */
[----:B------:R-:W-:Y:S01]  /*2770*/  STL.64 [R1+0xab0], R52 ;  /* 0x000ab03401007387 */ /* 0x000fe20000100a00 */
[----:B------:R-:W-:Y:S03]  /*2780*/  IGMMA.64x16x32.S8.S8 R40, gdesc[UR8], RZ, !UPT, gsb0 ;  /* 0x00600000082879f1 */ /* 0x000fe6000c0410ff */
[----:B------:R-:W-:Y:S04]  /*2790*/  STL.64 [R1+0xaa8], R50 ;  /* 0x000aa83201007387 */ /* 0x000fe80000100a00 */
[----:B------:R-:W-:Y:S01]  /*27a0*/  STL.64 [R1+0xaa0], R48 ;  /* 0x000aa03001007387 */ /* 0x000fe20000100a00 */
        /* <DEDUP_REMOVED lines=9> */
[----:B------:R-:W-:Y:S04]  /*2840*/  STL [R1+0xb6c], R72 ;  /* 0x000b6c4801007387 */ /* 0x000fe80000100800 */
[----:B------:R-:W-:Y:S01]  /*2850*/  STL [R1+0xb68], R73 ;  /* 0x000b684901007387 */ /* 0x000fe20000100800 */
[----:B------:R-:W-:Y:S03]  /*2860*/  IGMMA.64x16x32.S8.S8 R104, gdesc[UR20], RZ, !UPT, gsb0 ;  /* 0x00600000146879f1 */ /* 0x000fe6000c0410ff */
[----:B------:R-:W-:Y:S04]  /*2870*/  STL [R1+0xb64], R74 ;  /* 0x000b644a01007387 */ /* 0x000fe80000100800 */
[----:B------:R-:W-:Y:S04]  /*2880*/  STL [R1+0xb60], R75 ;  /* 0x000b604b01007387 */ /* 0x000fe80000100800 */
[----:B------:R0:W-:Y:S04]  /*2890*/  STL.64 [R1+0xaf8], R82 ;  /* 0x000af85201007387 */ /* 0x0001e80000100a00 */
[----:B------:R1:W-:Y:S04]  /*28a0*/  STL.64 [R1+0xaf0], R80 ;  /* 0x000af05001007387 */ /* 0x0003e80000100a00 */
[----:B------:R2:W-:Y:S04]  /*28b0*/  STL.64 [R1+0xae8], R78 ;  /* 0x000ae84e01007387 */ /* 0x0005e80000100a00 */
[----:B------:R-:W-:Y:S01]  /*28c0*/  STL.64 [R1+0xae0], R76 ;  /* 0x000ae04c01007387 */ /* 0x000fe20000100a00 */
[----:B0-----:R-:W-:-:S02]  /*28d0*/  IMAD.MOV.U32 R82, RZ, RZ, R35 ;  /* 0x000000ffff527224 */ /* 0x001fc400078e0023 */
[----:B------:R-:W-:Y:S02]  /*28e0*/  IMAD.MOV.U32 R83, RZ, RZ, R34 ;  /* 0x000000ffff537224 */ /* 0x000fe400078e0022 */
[----:B-1----:R-:W-:Y:S02]  /*28f0*/  IMAD.MOV.U32 R80, RZ, RZ, R37 ;  /* 0x000000ffff507224 */ /* 0x002fe400078e0025 */
[----:B------:R-:W-:Y:S02]  /*2900*/  IMAD.MOV.U32 R81, RZ, RZ, R36 ;  /* 0x000000ffff517224 */ /* 0x000fe400078e0024 */
[----:B--2---:R-:W-:Y:S02]  /*2910*/  IMAD.MOV.U32 R78, RZ, RZ, R31 ;  /* 0x000000ffff4e7224 */ /* 0x004fe400078e001f */
[----:B------:R-:W-:Y:S01]  /*2920*/  IMAD.MOV.U32 R79, RZ, RZ, R30 ;  /* 0x000000ffff4f7224 */ /* 0x000fe200078e001e */
[----:B------:R-:W-:Y:S02]  /*2930*/  WARPGROUP.DEPBAR.LE gsb0, 0x0 ;  /* 0x00008000000079c5 */ /* 0x000fe40000010000 */
[----:B------:R-:W-:Y:S01]  /*2940*/  WARPGROUP.ARRIVE ;  /* 0x00000000000079c5 */ /* 0x000fe20000000000 */
[----:B------:R-:W-:Y:S04]  /*2950*/  STL.64 [R1+0xb18], R110 ;  /* 0x000b186e01007387 */ /* 0x000fe80000100a00 */
        /* <DEDUP_REMOVED lines=24> */
[----:B------:R-:W-:Y:S04]  /*2ae0*/  STL.64 [R1+0xb58], R178 ;  /* 0x000b58b201007387 */ /* 0x000fe80000100a00 */
[----:B------:R-:W-:Y:S04]  /*2af0*/  STL.64 [R1+0xb50], R176 ;  /* 0x000b50b001007387 */ /* 0x000fe80000100a00 */
[----:B------:R-:W-:Y:S04]  /*2b00*/  STL.64 [R1+0xb48], R174 ;  /* 0x000b48ae01007387 */ /* 0x000fe80000100a00 */
[----:B------:R-:W-:Y:S01]  /*2b10*/  STL.64 [R1+0xb40], R172 ;  /* 0x000b40ac01007387 */ /* 0x000fe20000100a00 */
[----:B------:R-:W-:-:S02]  /*2b20*/  WARPGROUP.DEPBAR.LE gsb0, 0x0 ;  /* 0x00008000000079c5 */ /* 0x000fc40000010000 */
[----:B------:R-:W-:-:S06]  /*2b30*/  WARPGROUP.ARRIVE ;  /* 0x00000000000079c5 */ /* 0x000fcc0000000000 */
[----:B------:R-:W-:Y:S01]  /*2b40*/  IGMMA.64x16x32.S8.S8 R40, gdesc[UR4], RZ, !UPT, gsb0 ;  /* 0x00600000042879f1 */ /* 0x000fe2000c0410ff */
[----:B------:R-:W-:Y:S02]  /*2b50*/  UIADD3 UR4, UR49, 0x800, URZ ;  /* 0x0000080031047890 */ /* 0x000fe4000fffe03f */
[----:B------:R-:W-:Y:S02]  /*2b60*/  WARPGROUP.DEPBAR.LE gsb0, 0x0 ;  /* 0x00008000000079c5 */ /* 0x000fe40000010000 */
[----:B------:R-:W-:Y:S01]  /*2b70*/  WARPGROUP.ARRIVE ;  /* 0x00000000000079c5 */ /* 0x000fe20000000000 */
[----:B------:R-:W-:Y:S04]  /*2b80*/  STL.64 [R1], R40 ;  /* 0x0000002801007387 */ /* 0x000fe80000100a00 */
[----:B------:R-:W-:Y:S01]  /*2b90*/  STL.64 [R1+0x8], R42 ;  /* 0x0000082a01007387 */ /* 0x000fe20000100a00 */
[----:B------:R-:W-:Y:S03]  /*2ba0*/  IGMMA.64x16x32.S8.S8 R4, gdesc[UR28], RZ, !UPT, gsb0 ;  /* 0x006000001c0479f1 */ /* 0x000fe6000c0410ff */
[----:B------:R-:W-:Y:S04]  /*2bb0*/  STL.64 [R1+0x10], R44 ;  /* 0x0000102c01007387 */ /* 0x000fe80000100a00 */
[----:B------:R0:W-:Y:S01]  /*2bc0*/  STL.64 [R1+0x18], R46 ;  /* 0x0000182e01007387 */ /* 0x0001e20000100a00 */
[----:B------:R-:W-:-:S02]  /*2bd0*/  WARPGROUP.DEPBAR.LE gsb0, 0x0 ;  /* 0x00008000000079c5 */ /* 0x000fc40000010000 */
[----:B------:R-:W-:Y:S02]  /*2be0*/  IMAD.MOV.U32 R116, RZ, RZ, R4 ;  /* 0x000000ffff747224 */ /* 0x000fe400078e0004 */
[----:B------:R-:W-:Y:S02]  /*2bf0*/  IMAD.MOV.U32 R117, RZ, RZ, R5 ;  /* 0x000000ffff757224 */ /* 0x000fe400078e0005 */
[----:B------:R-:W-:Y:S02]  /*2c00*/  IMAD.MOV.U32 R118, RZ, RZ, R6 ;  /* 0x000000ffff767224 */ /* 0x000fe400078e0006 */
[----:B------:R-:W-:Y:S02]  /*2c10*/  IMAD.MOV.U32 R119, RZ, RZ, R7 ;  /* 0x000000ffff777224 */ /* 0x000fe400078e0007 */
[----:B------:R-:W-:Y:S02]  /*2c20*/  IMAD.MOV.U32 R84, RZ, RZ, R8 ;  /* 0x000000ffff547224 */ /* 0x000fe400078e0008 */
[----:B------:R-:W-:-:S02]  /*2c30*/  IMAD.MOV.U32 R85, RZ, RZ, R9 ;  /* 0x000000ffff557224 */ /* 0x000fc400078e0009 */
[----:B------:R-:W-:Y:S02]  /*2c40*/  IMAD.MOV.U32 R86, RZ, RZ, R10 ;  /* 0x000000ffff567224 */ /* 0x000fe400078e000a */
[----:B------:R-:W-:Y:S02]  /*2c50*/  IMAD.MOV.U32 R87, RZ, RZ, R11 ;  /* 0x000000ffff577224 */ /* 0x000fe400078e000b */
[----:B------:R-:W-:-:S06]  /*2c60*/  WARPGROUP.ARRIVE ;  /* 0x00000000000079c5 */ /* 0x000fcc0000000000 */
[----:B------:R-:W-:Y:S03]  /*2c70*/  IGMMA.64x16x32.S8.S8 R4, gdesc[UR36], RZ, !UPT, gsb0 ;  /* 0x00600000240479f1 */ /* 0x000fe6000c0410ff */
[----:B------:R-:W-:Y:S02]  /*2c80*/  WARPGROUP.DEPBAR.LE gsb0, 0x0 ;  /* 0x00008000000079c5 */ /* 0x000fe40000010000 */
[----:B------:R-:W-:Y:S02]  /*2c90*/  IMAD.MOV.U32 R148, RZ, RZ, R4 ;  /* 0x000000ffff947224 */ /* 0x000fe400078e0004 */
[----:B------:R-:W-:Y:S02]  /*2ca0*/  IMAD.MOV.U32 R149, RZ, RZ, R5 ;  /* 0x000000ffff957224 */ /* 0x000fe400078e0005 */
[----:B------:R-:W-:Y:S02]  /*2cb0*/  IMAD.MOV.U32 R150, RZ, RZ, R6 ;  /* 0x000000ffff967224 */ /* 0x000fe400078e0006 */
[----:B------:R-:W-:-:S02]  /*2cc0*/  IMAD.MOV.U32 R151, RZ, RZ, R7 ;  /* 0x000000ffff977224 */ /* 0x000fc400078e0007 */
[----:B------:R-:W-:Y:S02]  /*2cd0*/  IMAD.MOV.U32 R112, RZ, RZ, R8 ;  /* 0x000000ffff707224 */ /* 0x000fe400078e0008 */
[----:B------:R-:W-:Y:S02]  /*2ce0*/  IMAD.MOV.U32 R113, RZ, RZ, R9 ;  /* 0x000000ffff717224 */ /* 0x000fe400078e0009 */
[----:B------:R-:W-:Y:S02]  /*2cf0*/  IMAD.MOV.U32 R114, RZ, RZ, R10 ;  /* 0x000000ffff727224 */ /* 0x000fe400078e000a */
[----:B------:R-:W-:Y:S02]  /*2d00*/  IMAD.MOV.U32 R115, RZ, RZ, R11 ;  /* 0x000000ffff737224 */ /* 0x000fe400078e000b */
[----:B------:R-:W-:-:S06]  /*2d10*/  WARPGROUP.ARRIVE ;  /* 0x00000000000079c5 */ /* 0x000fcc0000000000 */
[----:B------:R-:W-:Y:S01]  /*2d20*/  IGMMA.64x16x32.S8.S8 R4, gdesc[UR44], RZ, !UPT, gsb0 ;  /* 0x006000002c0479f1 */ /* 0x000fe2000c0410ff */
[----:B------:R-:W-:Y:S01]  /*2d30*/  UMOV UR44, UR8 ;  /* 0x00000008002c7c82 */ /* 0x000fe20008000000 */
[----:B------:R-:W-:Y:S01]  /*2d40*/  UMOV UR45, UR9 ;  /* 0x00000009002d7c82 */ /* 0x000fe20008000000 */
[----:B------:R-:W-:Y:S01]  /*2d50*/  UMOV UR46, UR54 ;  /* 0x00000036002e7c82 */ /* 0x000fe20008000000 */
[----:B------:R-:W-:Y:S01]  /*2d60*/  UMOV UR47, UR55 ;  /* 0x00000037002f7c82 */ /* 0x000fe20008000000 */
[----:B------:R-:W-:Y:S02]  /*2d70*/  WARPGROUP.DEPBAR.LE gsb0, 0x0 ;  /* 0x00008000000079c5 */ /* 0x000fe40000010000 */
[----:B------:R-:W-:Y:S02]  /*2d80*/  IMAD.MOV.U32 R180, RZ, RZ, R4 ;  /* 0x000000ffffb47224 */ /* 0x000fe400078e0004 */
[----:B------:R-:W-:Y:S02]  /*2d90*/  IMAD.MOV.U32 R181, RZ, RZ, R5 ;  /* 0x000000ffffb57224 */ /* 0x000fe400078e0005 */
[----:B------:R-:W-:-:S02]  /*2da0*/  IMAD.MOV.U32 R182, RZ, RZ, R6 ;  /* 0x000000ffffb67224 */ /* 0x000fc400078e0006 */
[----:B------:R-:W-:Y:S02]  /*2db0*/  IMAD.MOV.U32 R183, RZ, RZ, R7 ;  /* 0x000000ffffb77224 */ /* 0x000fe400078e0007 */
        /* <DEDUP_REMOVED lines=11> */
[----:B0-----:R-:W-:Y:S01]  /*2e70*/  WARPGROUP.ARRIVE ;  /* 0x00000000000079c5 */ /* 0x001fe20000000000 */
[----:B------:R-:W-:Y:S02]  /*2e80*/  IMAD.MOV.U32 R168, RZ, RZ, R4 ;  /* 0x000000ffffa87224 */ /* 0x000fe400078e0004 */
[----:B------:R-:W-:-:S02]  /*2e90*/  IMAD.MOV.U32 R169, RZ, RZ, R5 ;  /* 0x000000ffffa97224 */ /* 0x000fc400078e0005 */
[----:B------:R-:W-:Y:S01]  /*2ea0*/  IMAD.MOV.U32 R170, RZ, RZ, R6 ;  /* 0x000000ffffaa7224 */ /* 0x000fe200078e0006 */
[----:B------:R-:W-:Y:S01]  /*2eb0*/  IGMMA.64x16x32.S8.S8 R40, gdesc[UR44], RZ, !UPT, gsb0 ;  /* 0x006000002c2879f1 */ /* 0x000fe2000c0410ff */
[----:B------:R-:W-:Y:S01]  /*2ec0*/  UMOV UR44, UR8 ;  /* 0x00000008002c7c82 */ /* 0x000fe20008000000 */
[----:B------:R-:W-:Y:S01]  /*2ed0*/  UMOV UR45, UR9 ;  /* 0x00000009002d7c82 */ /* 0x000fe20008000000 */
[----:B------:R-:W-:Y:S01]  /*2ee0*/  UMOV UR46, UR56 ;  /* 0x00000038002e7c82 */ /* 0x000fe20008000000 */
[----:B------:R-:W-:Y:S01]  /*2ef0*/  UMOV UR47, UR57 ;  /* 0x00000039002f7c82 */ /* 0x000fe20008000000 */
[----:B------:R-:W-:Y:S02]  /*2f00*/  IMAD.MOV.U32 R171, RZ, RZ, R7 ;  /* 0x000000ffffab7224 */ /* 0x000fe400078e0007 */
[----:B------:R-:W-:Y:S02]  /*2f10*/  IMAD.MOV.U32 R72, RZ, RZ, R8 ;  /* 0x000000ffff487224 */ /* 0x000fe400078e0008 */
[----:B------:R-:W-:-:S02]  /*2f20*/  IMAD.MOV.U32 R73, RZ, RZ, R9 ;  /* 0x000000ffff497224 */ /* 0x000fc400078e0009 */
[----:B------:R-:W-:Y:S02]  /*2f30*/  IMAD.MOV.U32 R74, RZ, RZ, R10 ;  /* 0x000000ffff4a7224 */ /* 0x000fe400078e000a */
[----:B------:R-:W-:Y:S01]  /*2f40*/  IMAD.MOV.U32 R75, RZ, RZ, R11 ;  /* 0x000000ffff4b7224 */ /* 0x000fe200078e000b */
        /* <DEDUP_REMOVED lines=9> */
[----:B------:R-:W-:Y:S01]  /*2fe0*/  UMOV UR46, UR52 ;  /* 0x00000034002e7c82 */ /* 0x000fe20008000000 */
[----:B------:R-:W-:Y:S01]  /*2ff0*/  UMOV UR47, UR53 ;  /* 0x00000035002f7c82 */ /* 0x000fe20008000000 */
[----:B------:R-:W-:Y:S01]  /*3000*/  UIADD3 UR8, UR49, 0xc00, URZ ;  /* 0x00000c0031087890 */ /* 0x000fe2000fffe03f */
        /* <DEDUP_REMOVED lines=50> */
[----:B------:R-:W-:Y:S01]  /*3330*/  IGMMA.64x16x32.S8.S8 R4, gdesc[UR44], RZ, !UPT, gsb0 ;  /* 0x006000002c0479f1 */ /* 0x000fe2000c0410ff */
[----:B------:R-:W-:Y:S01]  /*3340*/  UMOV UR46, UR56 ;  /* 0x00000038002e7c82 */ /* 0x000fe20008000000 */
[----:B------:R-:W-:Y:S01]  /*3350*/  UMOV UR47, UR57 ;  /* 0x00000039002f7c82 */ /* 0x000fe20008000000 */
[----:B------:R-:W-:Y:S04]  /*3360*/  STL.64 [R1+0x3f0], R44 ;  /* 0x0003f02c01007387 */ /* 0x000fe80000100a00 */
[----:B------:R0:W-:Y:S01]  /*3370*/  STL.64 [R1+0x3f8], R46 ;  /* 0x0003f82e01007387 */ /* 0x0001e20000100a00 */
[----:B------:R-:W-:-:S02]  /*3380*/  WARPGROUP.DEPBAR.LE gsb0, 0x0 ;  /* 0x00008000000079c5 */ /* 0x000fc40000010000 */
[----:B0-----:R-:W-:Y:S01]  /*3390*/  WARPGROUP.ARRIVE ;  /* 0x00000000000079c5 */ /* 0x001fe20000000000 */
[----:B------:R-:W-:Y:S01]  /*33a0*/  STL.64 [R1+0x360], R4 ;  /* 0x0003600401007387 */ /* 0x000fe20000100a00 */
[----:B------:R-:W-:Y:S02]  /*33b0*/  IMAD.MOV.U32 R235, RZ, RZ, R9 ;  /* 0x000000ffffeb7224 */ /* 0x000fe400078e0009 */
[----:B------:R-:W-:Y:S01]  /*33c0*/  IMAD.MOV.U32 R234, RZ, RZ, R10 ;  /* 0x000000ffffea7224 */ /* 0x000fe200078e000a */
[----:B------:R-:W-:Y:S01]  /*33d0*/  STL.64 [R1+0x368], R6 ;  /* 0x0003680601007387 */ /* 0x000fe20000100a00 */
[----:B------:R-:W-:Y:S01]  /*33e0*/  IGMMA.64x16x32.S8.S8 R40, gdesc[UR44], RZ, !UPT, gsb0 ;  /* 0x006000002c2879f1 */ /* 0x000fe2000c0410ff */
[----:B------:R-:W-:Y:S01]  /*33f0*/  IMAD.MOV.U32 R233, RZ, RZ, R11 ;  /* 0x000000ffffe97224 */ /* 0x000fe200078e000b */
[----:B------:R-:W-:Y:S01]  /*3400*/  UMOV UR46, UR58 ;  /* 0x0000003a002e7c82 */ /* 0x000fe20008000000 */
[----:B------:R0:W-:Y:S01]  /*3410*/  STL [R1+0x370], R8 ;  /* 0x0003700801007387 */ /* 0x0001e20000100800 */
[----:B------:R-:W-:Y:S01]  /*3420*/  UMOV UR47, UR59 ;  /* 0x0000003b002f7c82 */ /* 0x000fe20008000000 */
[----:B------:R-:W-:-:S02]  /*3430*/  WARPGROUP.DEPBAR.LE gsb0, 0x0 ;  /* 0x00008000000079c5 */ /* 0x000fc40000010000 */
[----:B0-----:R-:W-:Y:S01]  /*3440*/  WARPGROUP.ARRIVE ;  /* 0x00000000000079c5 */ /* 0x001fe20000000000 */
        /* <DEDUP_REMOVED lines=17> */
[----:B------:R-:W-:Y:S01]  /*3560*/  IGMMA.64x16x32.S8.S8 R4, gdesc[UR44], RZ, !UPT, gsb0 ;  /* 0x006000002c0479f1 */ /* 0x000fe2000c0410ff */
[----:B------:R-:W-:Y:S01]  /*3570*/  UMOV UR46, UR50 ;  /* 0x00000032002e7c82 */ /* 0x000fe20008000000 */
[----:B------:R-:W-:Y:S01]  /*3580*/  UMOV UR47, UR51 ;  /* 0x00000033002f7c82 */ /* 0x000fe20008000000 */
[----:B------:R-:W-:Y:S02]  /*3590*/  WARPGROUP.DEPBAR.LE gsb0, 0x0 ;  /* 0x00008000000079c5 */ /* 0x000fe40000010000 */
        /* <DEDUP_REMOVED lines=15> */
[----:B------:R0:W-:Y:S04]  /*3690*/  STL.64 [R1+0xe0], R40 ;  /* 0x0000e02801007387 */ /* 0x0001e80000100a00 */
[----:B------:R1:W-:Y:S01]  /*36a0*/  STL.64 [R1+0xe8], R42 ;  /* 0x0000e82a01007387 */ /* 0x0003e20000100a00 */
[----:B------:R-:W-:Y:S01]  /*36b0*/  IGMMA.64x16x32.S8.S8 R48, gdesc[UR28], RZ, !UPT, gsb0 ;  /* 0x006000001c3079f1 */ /* 0x000fe2000c0410ff */
[----:B------:R-:W-:Y:S01]  /*36c0*/  UMOV UR28, UR8 ;  /* 0x00000008001c7c82 */ /* 0x000fe20008000000 */
[----:B------:R-:W-:Y:S01]  /*36d0*/  UMOV UR29, UR9 ;  /* 0x00000009001d7c82 */ /* 0x000fe20008000000 */
[----:B------:R2:W-:Y:S01]  /*36e0*/  STL.64 [R1+0xf0], R44 ;  /* 0x0000f02c01007387 */ /* 0x0005e20000100a00 */
[----:B0-----:R-:W-:-:S03]  /*36f0*/  IMAD.MOV.U32 R40, RZ, RZ, R33 ;  /* 0x000000ffff287224 */ /* 0x001fc600078e0021 */
[----:B------:R0:W-:Y:S01]  /*3700*/  STL.64 [R1+0xf8], R46 ;  /* 0x0000f82e01007387 */ /* 0x0001e20000100a00 */
[----:B------:R-:W-:Y:S02]  /*3710*/  IMAD.MOV.U32 R41, RZ, RZ, R32 ;  /* 0x000000ffff297224 */ /* 0x000fe400078e0020 */
[----:B-1----:R-:W-:Y:S02]  /*3720*/  IMAD.MOV.U32 R42, RZ, RZ, R39 ;  /* 0x000000ffff2a7224 */ /* 0x002fe400078e0027 */
[----:B------:R-:W-:Y:S02]  /*3730*/  IMAD.MOV.U32 R43, RZ, RZ, R38 ;  /* 0x000000ffff2b7224 */ /* 0x000fe400078e0026 */
[----:B--2---:R-:W-:Y:S02]  /*3740*/  IMAD.MOV.U32 R44, RZ, RZ, R61 ;  /* 0x000000ffff2c7224 */ /* 0x004fe400078e003d */
[----:B------:R-:W-:Y:S02]  /*3750*/  IMAD.MOV.U32 R45, RZ, RZ, R60 ;  /* 0x000000ffff2d7224 */ /* 0x000fe400078e003c */
[----:B------:R-:W-:-:S02]  /*3760*/  IMAD.MOV.U32 R110, RZ, RZ, R40 ;  /* 0x000000ffff6e7224 */ /* 0x000fc400078e0028 */
[----:B0-----:R-:W-:Y:S02]  /*3770*/  IMAD.MOV.U32 R46, RZ, RZ, R59 ;  /* 0x000000ffff2e7224 */ /* 0x001fe400078e003b */
[----:B------:R-:W-:Y:S02]  /*3780*/  IMAD.MOV.U32 R47, RZ, RZ, R58 ;  /* 0x000000ffff2f7224 */ /* 0x000fe400078e003a */
[----:B------:R-:W-:Y:S02]  /*3790*/  IMAD.MOV.U32 R111, RZ, RZ, R41 ;  /* 0x000000ffff6f7224 */ /* 0x000fe400078e0029 */
[----:B------:R-:W-:Y:S02]  /*37a0*/  IMAD.MOV.U32 R78, RZ, RZ, R42 ;  /* 0x000000ffff4e7224 */ /* 0x000fe400078e002a */
[----:B------:R-:W-:Y:S02]  /*37b0*/  IMAD.MOV.U32 R79, RZ, RZ, R43 ;  /* 0x000000ffff4f7224 */ /* 0x000fe400078e002b */
[----:B------:R-:W-:-:S02]  /*37c0*/  IMAD.MOV.U32 R80, RZ, RZ, R44 ;  /* 0x000000ffff507224 */ /* 0x000fc400078e002c */
[----:B------:R-:W-:Y:S02]  /*37d0*/  IMAD.MOV.U32 R81, RZ, RZ, R45 ;  /* 0x000000ffff517224 */ /* 0x000fe400078e002d */
[----:B------:R-:W-:Y:S02]  /*37e0*/  IMAD.MOV.U32 R82, RZ, RZ, R46 ;  /* 0x000000ffff527224 */ /* 0x000fe400078e002e */
[----:B------:R-:W-:Y:S01]  /*37f0*/  IMAD.MOV.U32 R83, RZ, RZ, R47 ;  /* 0x000000ffff537224 */ /* 0x000fe200078e002f */
[----:B------:R-:W-:Y:S02]  /*3800*/  WARPGROUP.DEPBAR.LE gsb0, 0x0 ;  /* 0x00008000000079c5 */ /* 0x000fe40000010000 */
[----:B------:R-:W-:Y:S01]  /*3810*/  WARPGROUP.ARRIVE ;  /* 0x00000000000079c5 */ /* 0x000fe20000000000 */
[----:B------:R0:W-:Y:S04]  /*3820*/  STL.64 [R1+0x60], R48 ;  /* 0x0000603001007387 */ /* 0x0001e80000100a00 */
[----:B------:R1:W-:Y:S01]  /*3830*/  STL.64 [R1+0x68], R50 ;  /* 0x0000683201007387 */ /* 0x0003e20000100a00 */
[----:B------:R-:W-:Y:S01]  /*3840*/  IGMMA.64x16x32.S8.S8 R224, gdesc[UR4], RZ, !UPT, gsb0 ;  /* 0x0060000004e079f1 */ /* 0x000fe2000c0410ff */
[----:B------:R-:W-:-:S02]  /*3850*/  UIADD3 UR4, UR49, 0x2, URZ ;  /* 0x0000000231047890 */ /* 0x000fc4000fffe03f */
[----:B------:R2:W-:Y:S01]  /*3860*/  STL.64 [R1+0x70], R52 ;  /* 0x0000703401007387 */ /* 0x0005e20000100a00 */
[----:B------:R-:W-:-:S03]  /*3870*/  UMOV UR5, 0x40000040 ;  /* 0x4000004000057882 */ /* 0x000fc60000000000 */
[----:B------:R3:W-:Y:S01]  /*3880*/  STL.64 [R1+0x78], R54 ;  /* 0x0000783601007387 */ /* 0x0007e20000100a00 */
[----:B0-----:R-:W-:Y:S01]  /*3890*/  IMAD.MOV.U32 R48, RZ, RZ, R57 ;  /* 0x000000ffff307224 */ /* 0x001fe200078e0039 */
[----:B------:R-:W-:Y:S01]  /*38a0*/  UMOV UR48, UR4 ;  /* 0x0000000400307c82 */ /* 0x000fe20008000000 */
[----:B------:R-:W-:Y:S02]  /*38b0*/  IMAD.MOV.U32 R49, RZ, RZ, R56 ;  /* 0x000000ffff317224 */ /* 0x000fe400078e0038 */
[----:B-1----:R-:W-:Y:S02]  /*38c0*/  IMAD.MOV.U32 R50, RZ, RZ, R27 ;  /* 0x000000ffff327224 */ /* 0x002fe400078e001b */
[----:B------:R-:W-:Y:S02]  /*38d0*/  IMAD.MOV.U32 R51, RZ, RZ, R26 ;  /* 0x000000ffff337224 */ /* 0x000fe400078e001a */
[----:B--2---:R-:W-:Y:S02]  /*38e0*/  IMAD.MOV.U32 R52, RZ, RZ, R25 ;  /* 0x000000ffff347224 */ /* 0x004fe400078e0019 */
[----:B------:R-:W-:-:S02]  /*38f0*/  IMAD.MOV.U32 R53, RZ, RZ, R24 ;  /* 0x000000ffff357224 */ /* 0x000fc400078e0018 */
[----:B---3--:R-:W-:Y:S02]  /*3900*/  IMAD.MOV.U32 R54, RZ, RZ, R29 ;  /* 0x000000ffff367224 */ /* 0x008fe400078e001d */
[----:B------:R-:W-:Y:S02]  /*3910*/  IMAD.MOV.U32 R55, RZ, RZ, R28 ;  /* 0x000000ffff377224 */ /* 0x000fe400078e001c */
[----:B------:R-:W-:Y:S02]  /*3920*/  IMAD.MOV.U32 R40, RZ, RZ, R48 ;  /* 0x000000ffff287224 */ /* 0x000fe400078e0030 */
[----:B------:R-:W-:Y:S02]  /*3930*/  IMAD.MOV.U32 R41, RZ, RZ, R49 ;  /* 0x000000ffff297224 */ /* 0x000fe400078e0031 */
[----:B------:R-:W-:Y:S02]  /*3940*/  IMAD.MOV.U32 R42, RZ, RZ, R50 ;  /* 0x000000ffff2a7224 */ /* 0x000fe400078e0032 */
[----:B------:R-:W-:-:S02]  /*3950*/  IMAD.MOV.U32 R43, RZ, RZ, R51 ;  /* 0x000000ffff2b7224 */ /* 0x000fc400078e0033 */
[----:B------:R-:W-:Y:S02]  /*3960*/  IMAD.MOV.U32 R44, RZ, RZ, R52 ;  /* 0x000000ffff2c7224 */ /* 0x000fe400078e0034 */
[----:B------:R-:W-:Y:S02]  /*3970*/  IMAD.MOV.U32 R45, RZ, RZ, R53 ;  /* 0x000000ffff2d7224 */ /* 0x000fe400078e0035 */
[----:B------:R-:W-:Y:S02]  /*3980*/  IMAD.MOV.U32 R46, RZ, RZ, R54 ;  /* 0x000000ffff2e7224 */ /* 0x000fe400078e0036 */
[----:B------:R-:W-:Y:S01]  /*3990*/  IMAD.MOV.U32 R47, RZ, RZ, R55 ;  /* 0x000000ffff2f7224 */ /* 0x000fe200078e0037 */
[----:B------:R-:W-:Y:S02]  /*39a0*/  WARPGROUP.DEPBAR.LE gsb0, 0x0 ;  /* 0x00008000000079c5 */ /* 0x000fe40000010000 */
[----:B------:R-:W-:Y:S01]  /*39b0*/  WARPGROUP.ARRIVE ;  /* 0x00000000000079c5 */ /* 0x000fe20000000000 */
[----:B------:R-:W-:Y:S04]  /*39c0*/  STL [R1+0x98c], R224 ;  /* 0x00098ce001007387 */ /* 0x000fe80000100800 */
[----:B------:R-:W-:Y:S01]  /*39d0*/  STL [R1+0x988], R225 ;  /* 0x000988e101007387 */ /* 0x000fe20000100800 */
[----:B------:R-:W-:Y:S01]  /*39e0*/  IGMMA.64x16x32.S8.S8 R192, gdesc[UR32], RZ, !UPT, gsb0 ;  /* 0x0060000020c079f1 */ /* 0x000fe2000c0410ff */
[----:B------:R-:W-:Y:S01]  /*39f0*/  UMOV UR32, UR8 ;  /* 0x0000000800207c82 */ /* 0x000fe20008000000 */
[----:B------:R-:W-:Y:S01]  /*3a00*/  UMOV UR33, UR9 ;  /* 0x0000000900217c82 */ /* 0x000fe20008000000 */
        /* <DEDUP_REMOVED lines=65> */
[----:B------:R-:W-:Y:S01]  /*3e20*/  STL [R1+0x9f4], R66 ;  /* 0x0009f44201007387 */ /* 0x000fe20000100800 */
[----:B------:R-:W-:Y:S01]  /*3e30*/  UMOV UR44, UR4 ;  /* 0x00000004002c7c82 */ /* 0x000fe20008000000 */
[----:B------:R-:W-:-:S02]  /*3e40*/  UMOV UR45, UR5 ;  /* 0x00000005002d7c82 */ /* 0x000fc40008000000 */
[----:B------:R-:W-:Y:S04]  /*3e50*/  STL [R1+0x9f0], R67 ;  /* 0x0009f04301007387 */ /* 0x000fe80000100800 */
[----:B------:R-:W-:Y:S04]  /*3e60*/  STL [R1+0x9ec], R68 ;  /* 0x0009ec4401007387 */ /* 0x000fe80000100800 */
[----:B------:R-:W-:Y:S04]  /*3e70*/  STL [R1+0x9e8], R69 ;  /* 0x0009e84501007387 */ /* 0x000fe80000100800 */
[----:B------:R-:W-:Y:S04]  /*3e80*/  STL [R1+0x9e4], R70 ;  /* 0x0009e44601007387 */ /* 0x000fe80000100800 */
[----:B------:R-:W-:Y:S01]  /*3e90*/  STL [R1+0x9e0], R71 ;  /* 0x0009e04701007387 */ /* 0x000fe20000100800 */
[----:B------:R-:W-:-:S02]  /*3ea0*/  WARPGROUP.DEPBAR.LE gsb0, 0x0 ;  /* 0x00008000000079c5 */ /* 0x000fc40000010000 */
[----:B------:R-:W-:Y:S01]  /*3eb0*/  WARPGROUP.ARRIVE ;  /* 0x00000000000079c5 */ /* 0x000fe20000000000 */
[----:B------:R-:W-:Y:S04]  /*3ec0*/  STL.64 [R1+0xa18], R38 ;  /* 0x000a182601007387 */ /* 0x000fe80000100a00 */
[----:B------:R-:W-:Y:S01]  /*3ed0*/  STL.64 [R1+0xa10], R36 ;  /* 0x000a102401007387 */ /* 0x000fe20000100a00 */
[----:B------:R-:W-:Y:S01]  /*3ee0*/  IGMMA.64x16x32.S8.S8 R24, gdesc[UR8], RZ, !UPT, gsb0 ;  /* 0x00600000081879f1 */ /* 0x000fe2000c0410ff */
[----:B------:R-:W-:Y:S01]  /*3ef0*/  UMOV UR10, UR42 ;  /* 0x0000002a000a7c82 */ /* 0x000fe20008000000 */
[----:B------:R-:W-:Y:S01]  /*3f00*/  UMOV UR11, UR43 ;  /* 0x0000002b000b7c82 */ /* 0x000fe20008000000 */
[----:B------:R-:W-:Y:S01]  /*3f10*/  STL.64 [R1+0xa08], R34 ;  /* 0x000a082201007387 */ /* 0x000fe20000100a00 */
[----:B------:R-:W-:Y:S01]  /*3f20*/  UMOV UR42, UR58 ;  /* 0x0000003a002a7c82 */ /* 0x000fe20008000000 */
[----:B------:R-:W-:-:S02]  /*3f30*/  UMOV UR43, UR59 ;  /* 0x0000003b002b7c82 */ /* 0x000fc40008000000 */
[----:B------:R0:W-:Y:S01]  /*3f40*/  STL.64 [R1+0xa00], R32 ;  /* 0x000a002001007387 */ /* 0x0001e20000100a00 */
[----:B------:R-:W-:Y:S02]  /*3f50*/  WARPGROUP.DEPBAR.LE gsb0, 0x0 ;  /* 0x00008000000079c5 */ /* 0x000fe40000010000 */
[----:B------:R-:W-:-:S06]  /*3f60*/  WARPGROUP.ARRIVE ;  /* 0x00000000000079c5 */ /* 0x000fcc0000000000 */
[----:B------:R-:W-:Y:S01]  /*3f70*/  IGMMA.64x16x32.S8.S8 R56, gdesc[UR8], RZ, !UPT, gsb0 ;  /* 0x00600000083879f1 */ /* 0x000fe2000c0410ff */
[----:B------:R-:W-:Y:S01]  /*3f80*/  UMOV UR10, UR34 ;  /* 0x00000022000a7c82 */ /* 0x000fe20008000000 */
[----:B------:R-:W-:Y:S01]  /*3f90*/  UMOV UR11, UR35 ;  /* 0x00000023000b7c82 */ /* 0x000fe20008000000 */
[----:B------:R-:W-:Y:S01]  /*3fa0*/  UMOV UR34, UR54 ;  /* 0x0000003600227c82 */ /* 0x000fe20008000000 */
[----:B------:R-:W-:Y:S01]  /*3fb0*/  UMOV UR35, UR55 ;  /* 0x0000003700237c82 */ /* 0x000fe20008000000 */
[----:B------:R-:W-:Y:S02]  /*3fc0*/  WARPGROUP.DEPBAR.LE gsb0, 0x0 ;  /* 0x00008000000079c5 */ /* 0x000fe40000010000 */
[----:B------:R-:W-:-:S06]  /*3fd0*/  WARPGROUP.ARRIVE ;  /* 0x00000000000079c5 */ /* 0x000fcc0000000000 */
        /* <DEDUP_REMOVED lines=23> */
[----:B------:R-:W-:Y:S01]  /*4150*/  UIADD3 UR54, UR60, 0x202, URZ ;  /* 0x000002023c367890 */ /* 0x000fe2000fffe03f */
[----:B------:R-:W-:Y:S01]  /*4160*/  UMOV UR52, UR4 ;  /* 0x0000000400347c82 */ /* 0x000fe20008000000 */
[----:B------:R-:W-:Y:S01]  /*4170*/  UMOV UR53, UR5 ;  /* 0x0000000500357c82 */ /* 0x000fe20008000000 */
[----:B------:R-:W-:-:S02]  /*4180*/  WARPGROUP.DEPBAR.LE gsb0, 0x0 ;  /* 0x00008000000079c5 */ /* 0x000fc40000010000 */
        /* <DEDUP_REMOVED lines=9> */
[----:B------:R-:W-:Y:S01]  /*4220*/  UMOV UR55, 0x40000040 ;  /* 0x4000004000377882 */ /* 0x000fe20000000000 */
[----:B------:R-:W-:Y:S01]  /*4230*/  UIADD3 UR50, UR60, 0x282, URZ ;  /* 0x000002823c327890 */ /* 0x000fe2000fffe03f */
[----:B------:R-:W-:Y:S01]  /*4240*/  UMOV UR51, 0x40000040 ;  /* 0x4000004000337882 */ /* 0x000fe20000000000 */
[----:B------:R-:W-:Y:S01]  /*4250*/  UMOV UR20, UR4 ;  /* 0x0000000400147c82 */ /* 0x000fe20008000000 */
[----:B------:R-:W-:Y:S01]  /*4260*/  UMOV UR21, UR5 ;  /* 0x0000000500157c82 */ /* 0x000fe20008000000 */
[----:B------:R-:W-:Y:S02]  /*4270*/  WARPGROUP.DEPBAR.LE gsb0, 0x0 ;  /* 0x00008000000079c5 */ /* 0x000fe40000010000 */
[----:B------:R-:W-:-:S06]  /*4280*/  WARPGROUP.ARRIVE ;  /* 0x00000000000079c5 */ /* 0x000fcc0000000000 */
[----:B------:R-:W-:Y:S01]  /*4290*/  IGMMA.64x16x32.S8.S8 R16, gdesc[UR28], RZ, !UPT, gsb0 ;  /* 0x006000001c1079f1 */ /* 0x000fe2000c0410ff */
[----:B------:R-:W-:Y:S01]  /*42a0*/  UIADD3 UR22, UR60, 0x302, URZ ;  /* 0x000003023c167890 */ /* 0x000fe2000fffe03f */
[----:B------:R-:W-:Y:S01]  /*42b0*/  UMOV UR23, 0x40000040 ;  /* 0x4000004000177882 */ /* 0x000fe20000000000 */
[----:B------:R-:W-:Y:S01]  /*42c0*/  UMOV UR28, UR4 ;  /* 0x00000004001c7c82 */ /* 0x000fe20008000000 */
[----:B------:R-:W-:Y:S01]  /*42d0*/  UMOV UR29, UR5 ;  /* 0x00000005001d7c82 */ /* 0x000fe20008000000 */
[----:B------:R-:W-:Y:S02]  /*42e0*/  WARPGROUP.DEPBAR.LE gsb0, 0x0 ;  /* 0x00008000000079c5 */ /* 0x000fe40000010000 */
[----:B0-----:R-:W-:-:S06]  /*42f0*/  WARPGROUP.ARRIVE ;  /* 0x00000000000079c5 */ /* 0x001fcc0000000000 */
[----:B------:R-:W-:Y:S01]  /*4300*/  IGMMA.64x16x32.S8.S8 R32, gdesc[UR36], RZ, !UPT, gsb0 ;  /* 0x00600000242079f1 */ /* 0x000fe2000c0410ff */
[----:B------:R-:W-:Y:S01]  /*4310*/  UIADD3 UR30, UR60, 0x402, URZ ;  /* 0x000004023c1e7890 */ /* 0x000fe2000fffe03f */
[----:B------:R-:W-:Y:S01]  /*4320*/  UMOV UR31, 0x40000040 ;  /* 0x40000040001f7882 */ /* 0x000fe20000000000 */
[----:B------:R-:W-:Y:S01]  /*4330*/  UMOV UR36, UR4 ;  /* 0x0000000400247c82 */ /* 0x000fe20008000000 */
[----:B------:R-:W-:Y:S01]  /*4340*/  UMOV UR37, UR5 ;  /* 0x0000000500257c82 */ /* 0x000fe20008000000 */
[----:B------:R-:W-:Y:S02]  /*4350*/  WARPGROUP.DEPBAR.LE gsb0, 0x0 ;  /* 0x00008000000079c5 */ /* 0x000fe40000010000 */
[----:B------:R-:W-:Y:S04]  /*4360*/  STL.64 [R1+0xc0], R32 ;  /* 0x0000c02001007387 */ /* 0x000fe80000100a00 */
[----:B------:R-:W-:Y:S04]  /*4370*/  STL.64 [R1+0xc8], R34 ;  /* 0x0000c82201007387 */ /* 0x000fe80000100a00 */
[----:B------:R-:W-:Y:S04]  /*4380*/  STL.64 [R1+0xd0], R36 ;  /* 0x0000d02401007387 */ /* 0x000fe80000100a00 */
[----:B------:R0:W-:Y:S04]  /*4390*/  STL.64 [R1+0xd8], R38 ;  /* 0x0000d82601007387 */ /* 0x0001e80000100a00 */
[----:B------:R-:W2:Y:S04]  /*43a0*/  LDL.LU R48, [R1+0x138] ;  /* 0x0001380001307983 */ /* 0x000ea80000300800 */
[----:B------:R-:W3:Y:S01]  /*43b0*/  LDL.LU R49, [R1+0x13c] ;  /* 0x00013c0001317983 */ /* 0x000ee20000300800 */
[----:B0-----:R-:W-:-:S03]  /*43c0*/  WARPGROUP.ARRIVE ;  /* 0x00000000000079c5 */ /* 0x001fc60000000000 */
[----:B------:R-:W4:Y:S04]  /*43d0*/  LDL.LU R50, [R1+0x220] ;  /* 0x0002200001327983 */ /* 0x000f280000300800 */
[----:B------:R-:W4:Y:S01]  /*43e0*/  LDL.LU R51, [R1+0x224] ;  /* 0x0002240001337983 */ /* 0x000f220000300800 */
[----:B------:R-:W-:Y:S01]  /*43f0*/  IGMMA.64x16x32.S8.S8 R32, gdesc[UR24], RZ, !UPT, gsb0 ;  /* 0x00600000182079f1 */ /* 0x000fe2000c0410ff */
[----:B------:R-:W-:Y:S01]  /*4400*/  UMOV UR24, UR4 ;  /* 0x0000000400187c82 */ /* 0x000fe20008000000 */
[----:B------:R-:W-:Y:S01]  /*4410*/  UMOV UR25, UR5 ;  /* 0x0000000500197c82 */ /* 0x000fe20008000000 */
[----:B------:R-:W4:Y:S04]  /*4420*/  LDL.LU R52, [R1+0x228] ;  /* 0x0002280001347983 */ /* 0x000f280000300800 */
[----:B------:R-:W4:Y:S04]  /*4430*/  LDL.LU R53, [R1+0x22c] ;  /* 0x00022c0001357983 */ /* 0x000f280000300800 */
[----:B------:R-:W4:Y:S04]  /*4440*/  LDL.LU R54, [R1+0x230] ;  /* 0x0002300001367983 */ /* 0x000f280000300800 */
[----:B------:R-:W4:Y:S01]  /*4450*/  LDL.LU R55, [R1+0x234] ;  /* 0x0002340001377983 */ /* 0x000f220000300800 */
        /* <DEDUP_REMOVED lines=11> */
[----:B------:R-:W-:Y:S01]  /*4510*/  UIADD3 UR26, UR60, 0x382, URZ ;  /* 0x000003823c1a7890 */ /* 0x000fe2000fffe03f */
[----:B------:R-:W-:Y:S01]  /*4520*/  UMOV UR27, 0x40000040 ;  /* 0x40000040001b7882 */ /* 0x000fe20000000000 */
        /* <DEDUP_REMOVED lines=13> */
[----:B------:R-:W-:Y:S01]  /*4600*/  UIADD3 UR34, UR60, 0x482, URZ ;  /* 0x000004823c227890 */ /* 0x000fe2000fffe03f */
[----:B------:R-:W-:Y:S01]  /*4610*/  UMOV UR35, 0x40000040 ;  /* 0x4000004000237882 */ /* 0x000fe20000000000 */
[----:B------:R-:W-:Y:S01]  /*4620*/  UIADD3 UR38, UR60, 0x502, URZ ;  /* 0x000005023c267890 */ /* 0x000fe2000fffe03f */
[----:B------:R-:W-:Y:S01]  /*4630*/  UMOV UR39, 0x40000040 ;  /* 0x4000004000277882 */ /* 0x000fe20000000000 */
[----:B------:R-:W-:Y:S01]  /*4640*/  UMOV UR40, UR4 ;  /* 0x0000000400287c82 */ /* 0x000fe20008000000 */
[----:B------:R-:W-:Y:S01]  /*4650*/  UMOV UR41, UR5 ;  /* 0x0000000500297c82 */ /* 0x000fe20008000000 */
[----:B------:R-:W-:Y:S02]  /*4660*/  WARPGROUP.DEPBAR.LE gsb0, 0x0 ;  /* 0x00008000000079c5 */ /* 0x000fe40000010000 */
[----:B------:R-:W-:Y:S02]  /*4670*/  IMAD.MOV.U32 R194, RZ, RZ, R32 ;  /* 0x000000ffffc27224 */ /* 0x000fe400078e0020 */
[----:B------:R-:W-:-:S02]  /*4680*/  IMAD.MOV.U32 R195, RZ, RZ, R33 ;  /* 0x000000ffffc37224 */ /* 0x000fc400078e0021 */
[----:B------:R-:W-:Y:S02]  /*4690*/  IMAD.MOV.U32 R196, RZ, RZ, R34 ;  /* 0x000000ffffc47224 */ /* 0x000fe400078e0022 */
[----:B------:R-:W-:Y:S02]  /*46a0*/  IMAD.MOV.U32 R197, RZ, RZ, R35 ;  /* 0x000000ffffc57224 */ /* 0x000fe400078e0023 */
[----:B------:R-:W-:Y:S02]  /*46b0*/  IMAD.MOV.U32 R224, RZ, RZ, R36 ;  /* 0x000000ffffe07224 */ /* 0x000fe400078e0024 */
[----:B------:R-:W-:Y:S02]  /*46c0*/  IMAD.MOV.U32 R225, RZ, RZ, R37 ;  /* 0x000000ffffe17224 */ /* 0x000fe400078e0025 */
[----:B------:R-:W-:Y:S02]  /*46d0*/  IMAD.MOV.U32 R226, RZ, RZ, R38 ;  /* 0x000000ffffe27224 */ /* 0x000fe400078e0026 */
[----:B------:R-:W-:-:S02]  /*46e0*/  IMAD.MOV.U32 R227, RZ, RZ, R39 ;  /* 0x000000ffffe37224 */ /* 0x000fc400078e0027 */
[----:B------:R-:W-:-:S06]  /*46f0*/  WARPGROUP.ARRIVE ;  /* 0x00000000000079c5 */ /* 0x000fcc0000000000 */
[----:B------:R-:W-:Y:S01]  /*4700*/  IGMMA.64x16x32.S8.S8 R32, gdesc[UR8], RZ, !UPT, gsb0 ;  /* 0x00600000082079f1 */ /* 0x000fe2000c0410ff */
[----:B------:R-:W-:Y:S02]  /*4710*/  UIADD3 UR9, UR60, 0x82, URZ ;  /* 0x000000823c097890 */ /* 0x000fe4000fffe03f */
[----:B------:R-:W-:Y:S01]  /*4720*/  UIADD3 UR8, UR60, 0x102, URZ ;  /* 0x000001023c087890 */ /* 0x000fe2000fffe03f */
        /* <DEDUP_REMOVED lines=21> */
[----:B------:R-:W-:Y:S03]  /*4880*/  IGMMA.64x16x32.S8.S8 R32, gdesc[UR16], RZ, !UPT, gsb0 ;  /* 0x00600000102079f1 */ /* 0x000fe6000c0410ff */
[----:B------:R-:W-:Y:S02]  /*4890*/  WARPGROUP.DEPBAR.LE gsb0, 0x0 ;  /* 0x00008000000079c5 */ /* 0x000fe40000010000 */
[----:B------:R-:W-:Y:S01]  /*48a0*/  WARPGROUP.ARRIVE ;  /* 0x00000000000079c5 */ /* 0x000fe20000000000 */
[----:B------:R-:W-:Y:S01]  /*48b0*/  UMOV UR16, UR4 ;  /* 0x0000000400107c82 */ /* 0x000fe20008000000 */
[----:B------:R-:W-:Y:S01]  /*48c0*/  UMOV UR17, UR5 ;  /* 0x0000000500117c82 */ /* 0x000fe20008000000 */
[----:B------:R-:W-:Y:S01]  /*48d0*/  UMOV UR18, UR9 ;  /* 0x0000000900127c82 */ /* 0x000fe20008000000 */
[----:B------:R-:W-:Y:S01]  /*48e0*/  UMOV UR19, 0x40000040 ;  /* 0x4000004000137882 */ /* 0x000fe20000000000 */
[----:B------:R-:W-:Y:S01]  /*48f0*/  UMOV UR12, UR4 ;  /* 0x00000004000c7c82 */ /* 0x000fe20008000000 */
[----:B------:R-:W-:Y:S01]  /*4900*/  IGMMA.64x16x32.S8.S8 R104, gdesc[UR4], R104, gsb0 ;  /* 0x00600000046879f1 */ /* 0x000fe20008041068 */
[----:B------:R-:W-:Y:S01]  /*4910*/  UMOV UR13, UR5 ;  /* 0x00000005000d7c82 */ /* 0x000fe20008000000 */
[----:B------:R-:W-:Y:S01]  /*4920*/  UMOV UR14, UR8 ;  /* 0x00000008000e7c82 */ /* 0x000fe20008000000 */
[----:B------:R-:W-:Y:S01]  /*4930*/  UMOV UR15, 0x40000040 ;  /* 0x40000040000f7882 */ /* 0x000fe20000000000 */
[----:B------:R-:W-:-:S02]  /*4940*/  IMAD.MOV.U32 R64, RZ, RZ, R32 ;  /* 0x000000ffff407224 */ /* 0x000fc400078e0020 */
[----:B------:R-:W-:Y:S02]  /*4950*/  IMAD.MOV.U32 R65, RZ, RZ, R33 ;  /* 0x000000ffff417224 */ /* 0x000fe400078e0021 */
[----:B------:R-:W-:Y:S02]  /*4960*/  IMAD.MOV.U32 R66, RZ, RZ, R34 ;  /* 0x000000ffff427224 */ /* 0x000fe400078e0022 */
[----:B------:R-:W-:Y:S02]  /*4970*/  IMAD.MOV.U32 R67, RZ, RZ, R35 ;  /* 0x000000ffff437224 */ /* 0x000fe400078e0023 */
[----:B------:R-:W-:Y:S02]  /*4980*/  IMAD.MOV.U32 R68, RZ, RZ, R36 ;  /* 0x000000ffff447224 */ /* 0x000fe400078e0024 */
[----:B------:R-:W-:Y:S02]  /*4990*/  IMAD.MOV.U32 R69, RZ, RZ, R37 ;  /* 0x000000ffff457224 */ /* 0x000fe400078e0025 */
[----:B------:R-:W-:-:S02]  /*49a0*/  IMAD.MOV.U32 R70, RZ, RZ, R38 ;  /* 0x000000ffff467224 */ /* 0x000fc400078e0026 */
[----:B------:R-:W-:Y:S01]  /*49b0*/  IMAD.MOV.U32 R71, RZ, RZ, R39 ;  /* 0x000000ffff477224 */ /* 0x000fe200078e0027 */
[----:B------:R-:W-:Y:S02]  /*49c0*/  WARPGROUP.DEPBAR.LE gsb0, 0x0 ;  /* 0x00008000000079c5 */ /* 0x000fe40000010000 */
[----:B------:R0:W-:Y:S04]  /*49d0*/  STL.64 [R1+0x420], R104 ;  /* 0x0004206801007387 */ /* 0x0001e80000100a00 */
[----:B------:R1:W-:Y:S04]  /*49e0*/  STL.64 [R1+0x428], R106 ;  /* 0x0004286a01007387 */ /* 0x0003e80000100a00 */
[----:B------:R1:W-:Y:S04]  /*49f0*/  STL.64 [R1+0x430], R108 ;  /* 0x0004306c01007387 */ /* 0x0003e80000100a00 */
[----:B------:R1:W-:Y:S01]  /*4a00*/  STL.64 [R1+0x438], R110 ;  /* 0x0004386e01007387 */ /* 0x0003e20000100a00 */
[----:B0-----:R-:W-:-:S02]  /*4a10*/  IMAD.MOV.U32 R104, RZ, RZ, R78 ;  /* 0x000000ffff687224 */ /* 0x001fc400078e004e */
[----:B------:R-:W-:Y:S02]  /*4a20*/  IMAD.MOV.U32 R105, RZ, RZ, R79 ;  /* 0x000000ffff697224 */ /* 0x000fe400078e004f */
[----:B-1----:R-:W-:Y:S02]  /*4a30*/  IMAD.MOV.U32 R106, RZ, RZ, R80 ;  /* 0x000000ffff6a7224 */ /* 0x002fe400078e0050 */
[----:B------:R-:W-:Y:S02]  /*4a40*/  IMAD.MOV.U32 R107, RZ, RZ, R81 ;  /* 0x000000ffff6b7224 */ /* 0x000fe400078e0051 */
[----:B------:R-:W-:Y:S02]  /*4a50*/  IMAD.MOV.U32 R108, RZ, RZ, R82 ;  /* 0x000000ffff6c7224 */ /* 0x000fe400078e0052 */
[----:B------:R-:W-:Y:S02]  /*4a60*/  IMAD.MOV.U32 R109, RZ, RZ, R83 ;  /* 0x000000ffff6d7224 */ /* 0x000fe400078e0053 */
[----:B------:R-:W-:-:S02]  /*4a70*/  IMAD.MOV.U32 R110, RZ, RZ, R40 ;  /* 0x000000ffff6e7224 */ /* 0x000fc400078e0028 */
[----:B------:R-:W-:-:S06]  /*4a80*/  IMAD.MOV.U32 R111, RZ, RZ, R41 ;  /* 0x000000ffff6f7224 */ /* 0x000fcc00078e0029 */
[----:B------:R-:W-:-:S06]  /*4a90*/  WARPGROUP.ARRIVE ;  /* 0x00000000000079c5 */ /* 0x000fcc0000000000 */
[----:B------:R-:W-:Y:S01]  /*4aa0*/  IGMMA.64x16x32.S8.S8 R104, gdesc[UR16], R104, gsb0 ;  /* 0x00600000106879f1 */ /* 0x000fe20008041068 */
[----:B------:R-:W-:Y:S02]  /*4ab0*/  IMAD.MOV.U32 R40, RZ, RZ, R42 ;  /* 0x000000ffff287224 */ /* 0x000fe400078e002a */
[----:B------:R-:W-:Y:S02]  /*4ac0*/  IMAD.MOV.U32 R41, RZ, RZ, R43 ;  /* 0x000000ffff297224 */ /* 0x000fe400078e002b */
[----:B------:R-:W-:Y:S02]  /*4ad0*/  IMAD.MOV.U32 R42, RZ, RZ, R44 ;  /* 0x000000ffff2a7224 */ /* 0x000fe400078e002c */
[----:B------:R-:W-:Y:S02]  /*4ae0*/  IMAD.MOV.U32 R43, RZ, RZ, R45 ;  /* 0x000000ffff2b7224 */ /* 0x000fe400078e002d */
[----:B------:R-:W-:Y:S02]  /*4af0*/  IMAD.MOV.U32 R44, RZ, RZ, R46 ;  /* 0x000000ffff2c7224 */ /* 0x000fe400078e002e */
[----:B------:R-:W-:-:S02]  /*4b00*/  IMAD.MOV.U32 R45, RZ, RZ, R47 ;  /* 0x000000ffff2d7224 */ /* 0x000fc400078e002f */
[----:B--2---:R-:W-:Y:S02]  /*4b10*/  IMAD.MOV.U32 R46, RZ, RZ, R48 ;  /* 0x000000ffff2e7224 */ /* 0x004fe400078e0030 */
[----:B---3--:R-:W-:Y:S01]  /*4b20*/  IMAD.MOV.U32 R47, RZ, RZ, R49 ;  /* 0x000000ffff2f7224 */ /* 0x008fe200078e0031 */
[----:B------:R-:W2:Y:S01]  /*4b30*/  LDL.LU R48, [R1+0x238] ;  /* 0x0002380001307983 */ /* 0x000ea20000300800 */
[----:B----4-:R-:W-:Y:S02]  /*4b40*/  IMAD.MOV.U32 R78, RZ, RZ, R50 ;  /* 0x000000ffff4e7224 */ /* 0x010fe400078e0032 */
[----:B------:R-:W-:Y:S01]  /*4b50*/  IMAD.MOV.U32 R79, RZ, RZ, R51 ;  /* 0x000000ffff4f7224 */ /* 0x000fe200078e0033 */
[----:B------:R-:W3:Y:S01]  /*4b60*/  LDL.LU R49, [R1+0x23c] ;  /* 0x00023c0001317983 */ /* 0x000ee20000300800 */
[----:B------:R-:W-:-:S03]  /*4b70*/  IMAD.MOV.U32 R80, RZ, RZ, R52 ;  /* 0x000000ffff507224 */ /* 0x000fc600078e0034 */
[----:B------:R-:W4:Y:S01]  /*4b80*/  LDL.LU R50, [R1+0x320] ;  /* 0x0003200001327983 */ /* 0x000f220000300800 */
[----:B------:R-:W-:-:S03]  /*4b90*/  IMAD.MOV.U32 R81, RZ, RZ, R53 ;  /* 0x000000ffff517224 */ /* 0x000fc600078e0035 */
[----:B------:R-:W4:Y:S01]  /*4ba0*/  LDL.LU R51, [R1+0x324] ;  /* 0x0003240001337983 */ /* 0x000f220000300800 */
[----:B------:R-:W-:-:S03]  /*4bb0*/  IMAD.MOV.U32 R82, RZ, RZ, R54 ;  /* 0x000000ffff527224 */ /* 0x000fc600078e0036 */
[----:B------:R-:W4:Y:S01]  /*4bc0*/  LDL.LU R52, [R1+0x328] ;  /* 0x0003280001347983 */ /* 0x000f220000300800 */
[----:B------:R-:W-:-:S03]  /*4bd0*/  IMAD.MOV.U32 R83, RZ, RZ, R55 ;  /* 0x000000ffff537224 */ /* 0x000fc600078e0037 */
[----:B------:R-:W4:Y:S04]  /*4be0*/  LDL.LU R53, [R1+0x32c] ;  /* 0x00032c0001357983 */ /* 0x000f280000300800 */
[----:B------:R-:W4:Y:S04]  /*4bf0*/  LDL.LU R54, [R1+0x330] ;  /* 0x0003300001367983 */ /* 0x000f280000300800 */
[----:B------:R-:W4:Y:S01]  /*4c00*/  LDL.LU R55, [R1+0x334] ;  /* 0x0003340001377983 */ /* 0x000f220000300800 */
[----:B------:R-:W-:-:S03]  /*4c10*/  WARPGROUP.DEPBAR.LE gsb0, 0x0 ;  /* 0x00008000000079c5 */ /* 0x000fc60000010000 */
[----:B------:R0:W-:Y:S04]  /*4c20*/  STL.64 [R1+0x3a0], R104 ;  /* 0x0003a06801007387 */ /* 0x0001e80000100a00 */
[----:B------:R1:W-:Y:S04]  /*4c30*/  STL.64 [R1+0x3a8], R106 ;  /* 0x0003a86a01007387 */ /* 0x0003e80000100a00 */
[----:B------:R1:W-:Y:S04]  /*4c40*/  STL.64 [R1+0x3b0], R108 ;  /* 0x0003b06c01007387 */ /* 0x0003e80000100a00 */
[----:B------:R2:W-:Y:S04]  /*4c50*/  STL.64 [R1+0x3b8], R110 ;  /* 0x0003b86e01007387 */ /* 0x0005e80000100a00 */
[----:B------:R-:W4:Y:S04]  /*4c60*/  LDL.LU R178, [R1+0x338] ;  /* 0x0003380001b27983 */ /* 0x000f280000300800 */
        /* <DEDUP_REMOVED lines=8> */
[----:B------:R-:W4:Y:S01]  /*4cf0*/  LDL.LU R143, [R1+0x2bc] ;  /* 0x0002bc00018f7983 */ /* 0x000f220000300800 */
[----:B0-----:R-:W-:-:S03]  /*4d00*/  IMAD.MOV.U32 R104, RZ, RZ, R78 ;  /* 0x000000ffff687224 */ /* 0x001fc600078e004e */
[----:B------:R-:W4:Y:S01]  /*4d10*/  LDL.LU R76, [R1+0x1a0] ;  /* 0x0001a000014c7983 */ /* 0x000f220000300800 */
[----:B------:R-:W-:-:S03]  /*4d20*/  IMAD.MOV.U32 R105, RZ, RZ, R79 ;  /* 0x000000ffff697224 */ /* 0x000fc600078e004f */
[----:B------:R-:W4:Y:S01]  /*4d30*/  LDL.LU R77, [R1+0x1a4] ;  /* 0x0001a400014d7983 */ /* 0x000f220000300800 */
[----:B-1----:R-:W-:-:S03]  /*4d40*/  IMAD.MOV.U32 R106, RZ, RZ, R80 ;  /* 0x000000ffff6a7224 */ /* 0x002fc600078e0050 */
        /* <DEDUP_REMOVED lines=9> */
[----:B--2---:R-:W-:-:S03]  /*4de0*/  IMAD.MOV.U32 R110, RZ, RZ, R48 ;  /* 0x000000ffff6e7224 */ /* 0x004fc600078e0030 */
[----:B------:R-:W2:Y:S01]  /*4df0*/  LDL.LU R48, [R1+0xa0] ;  /* 0x0000a00001307983 */ /* 0x000ea20000300800 */
[----:B---3--:R-:W-:-:S03]  /*4e00*/  IMAD.MOV.U32 R111, RZ, RZ, R49 ;  /* 0x000000ffff6f7224 */ /* 0x008fc600078e0031 */
[----:B------:R-:W2:Y:S01]  /*4e10*/  LDL.LU R49, [R1+0xa4] ;  /* 0x0000a40001317983 */ /* 0x000ea20000300800 */
[----:B----4-:R-:W-:-:S03]  /*4e20*/  IMAD.MOV.U32 R172, RZ, RZ, R50 ;  /* 0x000000ffffac7224 */ /* 0x010fc600078e0032 */
[----:B------:R-:W2:Y:S01]  /*4e30*/  LDL.LU R50, [R1+0xa8] ;  /* 0x0000a80001327983 */ /* 0x000ea20000300800 */
[----:B------:R-:W-:-:S03]  /*4e40*/  IMAD.MOV.U32 R173, RZ, RZ, R51 ;  /* 0x000000ffffad7224 */ /* 0x000fc600078e0033 */
        /* <DEDUP_REMOVED lines=8> */
[----:B------:R-:W2:Y:S03]  /*4ed0*/  LDL.LU R55, [R1+0xbc] ;  /* 0x0000bc0001377983 */ /* 0x000ea60000300800 */
[----:B------:R-:W-:-:S06]  /*4ee0*/  WARPGROUP.ARRIVE ;  /* 0x00000000000079c5 */ /* 0x000fcc0000000000 */
[----:B------:R-:W-:Y:S03]  /*4ef0*/  IGMMA.64x16x32.S8.S8 R172, gdesc[UR12], R172, gsb0 ;  /* 0x006000000cac79f1 */ /* 0x000fe600080410ac */
[----:B------:R-:W-:Y:S02]  /*4f00*/  WARPGROUP.DEPBAR.LE gsb0, 0x0 ;  /* 0x00008000000079c5 */ /* 0x000fe40000010000 */
        /* <DEDUP_REMOVED lines=12> */
[----:B--2---:R-:W-:-:S06]  /*4fd0*/  WARPGROUP.ARRIVE ;  /* 0x00000000000079c5 */ /* 0x004fcc0000000000 */
[----:B------:R-:W-:Y:S01]  /*4fe0*/  IGMMA.64x16x32.S8.S8 R48, gdesc[UR24], R48, gsb0 ;  /* 0x00600000183079f1 */ /* 0x000fe20008041030 */
[----:B------:R-:W-:Y:S02]  /*4ff0*/  IMAD.MOV.U32 R32, RZ, RZ, R168 ;  /* 0x000000ffff207224 */ /* 0x000fe400078e00a8 */
[----:B------:R-:W2:Y:S01]  /*5000*/  LDL.LU R168, [R1+0xb7c] ;  /* 0x000b7c0001a87983 */ /* 0x000ea20000300800 */
[----:B------:R-:W-:Y:S02]  /*5010*/  IMAD.MOV.U32 R33, RZ, RZ, R169 ;  /* 0x000000ffff217224 */ /* 0x000fe400078e00a9 */
[----:B------:R-:W-:Y:S01]  /*5020*/  IMAD.MOV.U32 R34, RZ, RZ, R170 ;  /* 0x000000ffff227224 */ /* 0x000fe200078e00aa */
[----:B------:R-:W2:Y:S01]  /*5030*/  LDL.LU R169, [R1+0xb78] ;  /* 0x000b780001a97983 */ /* 0x000ea20000300800 */
[----:B------:R-:W-:Y:S02]  /*5040*/  IMAD.MOV.U32 R35, RZ, RZ, R171 ;  /* 0x000000ffff237224 */ /* 0x000fe400078e00ab */
[----:B------:R-:W-:Y:S01]  /*5050*/  IMAD.MOV.U32 R36, RZ, RZ, R72 ;  /* 0x000000ffff247224 */ /* 0x000fe200078e0048 */
[----:B------:R-:W2:Y:S01]  /*5060*/  LDL.LU R170, [R1+0xb74] ;  /* 0x000b740001aa7983 */ /* 0x000ea20000300800 */
[----:B------:R-:W-:-:S03]  /*5070*/  IMAD.MOV.U32 R37, RZ, RZ, R73 ;  /* 0x000000ffff257224 */ /* 0x000fc600078e0049 */
[----:B------:R-:W2:Y:S01]  /*5080*/  LDL.LU R171, [R1+0xb70] ;  /* 0x000b700001ab7983 */ /* 0x000ea20000300800 */
[----:B------:R-:W-:-:S03]  /*5090*/  IMAD.MOV.U32 R38, RZ, RZ, R74 ;  /* 0x000000ffff267224 */ /* 0x000fc600078e004a */
[----:B------:R-:W3:Y:S01]  /*50a0*/  LDL.LU R72, [R1+0xb6c] ;  /* 0x000b6c0001487983 */ /* 0x000ee20000300800 */
[----:B------:R-:W-:-:S03]  /*50b0*/  IMAD.MOV.U32 R39, RZ, RZ, R75 ;  /* 0x000000ffff277224 */ /* 0x000fc600078e004b */
[----:B------:R-:W3:Y:S04]  /*50c0*/  LDL.LU R73, [R1+0xb68] ;  /* 0x000b680001497983 */ /* 0x000ee80000300800 */
[----:B------:R-:W3:Y:S04]  /*50d0*/  LDL.LU R74, [R1+0xb64] ;  /* 0x000b6400014a7983 */ /* 0x000ee80000300800 */
[----:B------:R-:W3:Y:S04]  /*50e0*/  LDL.LU R75, [R1+0xb60] ;  /* 0x000b6000014b7983 */ /* 0x000ee80000300800 */
[----:B------:R-:W-:Y:S04]  /*50f0*/  STL.64 [R1+0x320], R172 ;  /* 0x000320ac01007387 */ /* 0x000fe80000100a00 */
[----:B------:R-:W-:Y:S01]  /*5100*/  STL.64 [R1+0x328], R174 ;  /* 0x000328ae01007387 */ /* 0x000fe20000100a00 */
[----:B------:R-:W-:-:S02]  /*5110*/  WARPGROUP.DEPBAR.LE gsb0, 0x0 ;  /* 0x00008000000079c5 */ /* 0x000fc40000010000 */
[----:B------:R-:W-:-:S06]  /*5120*/  WARPGROUP.ARRIVE ;  /* 0x00000000000079c5 */ /* 0x000fcc0000000000 */
[----:B------:R-:W-:Y:S01]  /*5130*/  IGMMA.64x16x32.S8.S8 R208, gdesc[UR28], R208, gsb0 ;  /* 0x006000001cd079f1 */ /* 0x000fe200080410d0 */
[----:B------:R-:W-:Y:S04]  /*5140*/  STL.64 [R1+0x330], R176 ;  /* 0x000330b001007387 */ /* 0x000fe80000100a00 */
[----:B------:R0:W-:Y:S04]  /*5150*/  STL.64 [R1+0x338], R178 ;  /* 0x000338b201007387 */ /* 0x0001e80000100a00 */
[----:B0-----:R-:W4:Y:S04]  /*5160*/  LDL.LU.64 R178, [R1+0xb58] ;  /* 0x000b580001b27983 */ /* 0x001f280000300a00 */
[----:B------:R-:W4:Y:S04]  /*5170*/  LDL.LU.64 R176, [R1+0xb50] ;  /* 0x000b500001b07983 */ /* 0x000f280000300a00 */
[----:B------:R-:W2:Y:S04]  /*5180*/  LDL.LU.64 R174, [R1+0xb48] ;  /* 0x000b480001ae7983 */ /* 0x000ea80000300a00 */
[----:B------:R-:W2:Y:S04]  /*5190*/  LDL.LU.64 R172, [R1+0xb40] ;  /* 0x000b400001ac7983 */ /* 0x000ea80000300a00 */
[----:B------:R-:W-:Y:S04]  /*51a0*/  STL.64 [R1+0x2a0], R136 ;  /* 0x0002a08801007387 */ /* 0x000fe80000100a00 */
[----:B------:R-:W-:Y:S04]  /*51b0*/  STL.64 [R1+0x2a8], R138 ;  /* 0x0002a88a01007387 */ /* 0x000fe80000100a00 */
[----:B------:R-:W-:Y:S04]  /*51c0*/  STL.64 [R1+0x2b0], R140 ;  /* 0x0002b08c01007387 */ /* 0x000fe80000100a00 */
[----:B------:R0:W-:Y:S04]  /*51d0*/  STL.64 [R1+0x2b8], R142 ;  /* 0x0002b88e01007387 */ /* 0x0001e80000100a00 */
[----:B0-----:R-:W2:Y:S04]  /*51e0*/  LDL.LU.64 R142, [R1+0xb38] ;  /* 0x000b3800018e7983 */ /* 0x001ea80000300a00 */
[----:B------:R-:W2:Y:S04]  /*51f0*/  LDL.LU.64 R140, [R1+0xb30] ;  /* 0x000b3000018c7983 */ /* 0x000ea80000300a00 */
        /* <DEDUP_REMOVED lines=14> */
[----:B0-----:R-:W3:Y:S04]  /*52e0*/  LDL.LU.64 R82, [R1+0xaf8] ;  /* 0x000af80001527983 */ /* 0x001ee80000300a00 */
[----:B------:R-:W3:Y:S04]  /*52f0*/  LDL.LU.64 R80, [R1+0xaf0] ;  /* 0x000af00001507983 */ /* 0x000ee80000300a00 */
        /* <DEDUP_REMOVED lines=13> */
[----:B------:R0:W-:Y:S01]  /*53d0*/  STL.64 [R1+0xb8], R54 ;  /* 0x0000b83601007387 */ /* 0x0001e20000100a00 */
[----:B------:R-:W-:-:S03]  /*53e0*/  WARPGROUP.DEPBAR.LE gsb0, 0x0 ;  /* 0x00008000000079c5 */ /* 0x000fc60000010000 */
        /* <DEDUP_REMOVED lines=8> */
[----:B0-----:R-:W4:Y:S04]  /*5470*/  LDL.LU.64 R214, [R1+0xa98] ;  /* 0x000a980001d67983 */ /* 0x001f280000300a00 */
[----:B------:R-:W4:Y:S04]  /*5480*/  LDL.LU.64 R212, [R1+0xa90] ;  /* 0x000a900001d47983 */ /* 0x000f280000300a00 */
[----:B------:R-:W4:Y:S04]  /*5490*/  LDL.LU.64 R210, [R1+0xa88] ;  /* 0x000a880001d27983 */ /* 0x000f280000300a00 */
[----:B------:R-:W4:Y:S02]  /*54a0*/  LDL.LU.64 R208, [R1+0xa80] ;  /* 0x000a800001d07983 */ /* 0x000f240000300a00 */
[----:B----4-:R-:W-:-:S06]  /*54b0*/  WARPGROUP.ARRIVE ;  /* 0x00000000000079c5 */ /* 0x010fcc0000000000 */
[----:B------:R-:W-:Y:S03]  /*54c0*/  IGMMA.64x16x32.S8.S8 R208, gdesc[UR32], R208, gsb0 ;  /* 0x0060000020d079f1 */ /* 0x000fe600080410d0 */
[----:B------:R-:W-:Y:S02]  /*54d0*/  WARPGROUP.DEPBAR.LE gsb0, 0x0 ;  /* 0x00008000000079c5 */ /* 0x000fe40000010000 */
[----:B------:R-:W-:Y:S04]  /*54e0*/  STL.64 [R1+0x8b8], R214 ;  /* 0x0008b8d601007387 */ /* 0x000fe80000100a00 */
[----:B------:R-:W-:Y:S04]  /*54f0*/  STL.64 [R1+0x8b0], R212 ;  /* 0x0008b0d401007387 */ /* 0x000fe80000100a00 */
[----:B------:R0:W-:Y:S04]  /*5500*/  STL.64 [R1+0x8a8], R210 ;  /* 0x0008a8d201007387 */ /* 0x0001e80000100a00 */
[----:B------:R1:W-:Y:S01]  /*5510*/  STL.64 [R1+0x8a0], R208 ;  /* 0x0008a0d001007387 */ /* 0x0003e20000100a00 */
[----:B0-----:R-:W-:-:S02]  /*5520*/  IMAD.MOV.U32 R210, RZ, RZ, R182 ;  /* 0x000000ffffd27224 */ /* 0x001fc400078e00b6 */
[----:B-1----:R-:W-:Y:S02]  /*5530*/  IMAD.MOV.U32 R208, RZ, RZ, R180 ;  /* 0x000000ffffd07224 */ /* 0x002fe400078e00b4 */
[----:B------:R-:W4:Y:S01]  /*5540*/  LDL.LU R180, [R1+0xa7c] ;  /* 0x000a7c0001b47983 */ /* 0x000f220000300800 */
[----:B------:R-:W-:Y:S02]  /*5550*/  IMAD.MOV.U32 R209, RZ, RZ, R181 ;  /* 0x000000ffffd17224 */ /* 0x000fe400078e00b5 */
[----:B------:R-:W-:Y:S01]  /*5560*/  IMAD.MOV.U32 R211, RZ, RZ, R183 ;  /* 0x000000ffffd37224 */ /* 0x000fe200078e00b7 */
[----:B------:R-:W4:Y:S04]  /*5570*/  LDL.LU R181, [R1+0xa78] ;  /* 0x000a780001b57983 */ /* 0x000f280000300800 */
[----:B------:R-:W4:Y:S04]  /*5580*/  LDL.LU R182, [R1+0xa74] ;  /* 0x000a740001b67983 */ /* 0x000f280000300800 */
[----:B------:R-:W4:Y:S01]  /*5590*/  LDL.LU R183, [R1+0xa70] ;  /* 0x000a700001b77983 */ /* 0x000f220000300800 */
[----:B------:R-:W-:-:S02]  /*55a0*/  IMAD.MOV.U32 R212, RZ, RZ, R144 ;  /* 0x000000ffffd47224 */ /* 0x000fc400078e0090 */
[----:B------:R-:W-:Y:S01]  /*55b0*/  IMAD.MOV.U32 R213, RZ, RZ, R145 ;  /* 0x000000ffffd57224 */ /* 0x000fe200078e0091 */
[----:B------:R-:W3:Y:S01]  /*55c0*/  LDL.LU R144, [R1+0xa6c] ;  /* 0x000a6c0001907983 */ /* 0x000ee20000300800 */
[----:B------:R-:W-:Y:S02]  /*55d0*/  IMAD.MOV.U32 R214, RZ, RZ, R146 ;  /* 0x000000ffffd67224 */ /* 0x000fe400078e0092 */
[----:B------:R-:W-:Y:S01]  /*55e0*/  IMAD.MOV.U32 R215, RZ, RZ, R147 ;  /* 0x000000ffffd77224 */ /* 0x000fe200078e0093 */
[----:B------:R-:W3:Y:S04]  /*55f0*/  LDL.LU R145, [R1+0xa68] ;  /* 0x000a680001917983 */ /* 0x000ee80000300800 */
[----:B------:R-:W3:Y:S04]  /*5600*/  LDL.LU R146, [R1+0xa64] ;  /* 0x000a640001927983 */ /* 0x000ee80000300800 */
[----:B------:R-:W3:Y:S01]  /*5610*/  LDL.LU R147, [R1+0xa60] ;  /* 0x000a600001937983 */ /* 0x000ee20000300800 */
        /* <DEDUP_REMOVED lines=9> */
[----:B------:R-:W3:Y:S01]  /*56b0*/  LDL.LU R148, [R1+0xa5c] ;  /* 0x000a5c0001947983 */ /* 0x000ee20000300800 */
[----:B------:R-:W-:Y:S02]  /*56c0*/  IMAD.MOV.U32 R177, RZ, RZ, R149 ;  /* 0x000000ffffb17224 */ /* 0x000fe400078e0095 */
[----:B------:R-:W-:Y:S01]  /*56d0*/  IMAD.MOV.U32 R179, RZ, RZ, R151 ;  /* 0x000000ffffb37224 */ /* 0x000fe200078e0097 */
[----:B------:R-:W3:Y:S04]  /*56e0*/  LDL.LU R149, [R1+0xa58] ;  /* 0x000a580001957983 */ /* 0x000ee80000300800 */
[----:B------:R-:W3:Y:S04]  /*56f0*/  LDL.LU R150, [R1+0xa54] ;  /* 0x000a540001967983 */ /* 0x000ee80000300800 */
[----:B------:R-:W3:Y:S01]  /*5700*/  LDL.LU R151, [R1+0xa50] ;  /* 0x000a500001977983 */ /* 0x000ee20000300800 */
[----:B------:R-:W-:Y:S01]  /*5710*/  UIADD3 UR42, UR60, 0x582, URZ ;  /* 0x000005823c2a7890 */ /* 0x000fe2000fffe03f */
[----:B------:R-:W-:Y:S01]  /*5720*/  UMOV UR43, 0x40000040 ;  /* 0x40000040002b7882 */ /* 0x000fe20000000000 */
[----:B------:R-:W-:-:S02]  /*5730*/  IMAD.MOV.U32 R180, RZ, RZ, R112 ;  /* 0x000000ffffb47224 */ /* 0x000fc400078e0070 */
[----:B------:R-:W4:Y:S01]  /*5740*/  LDL.LU R112, [R1+0xa4c] ;  /* 0x000a4c0001707983 */ /* 0x000f220000300800 */
[----:B------:R-:W-:Y:S02]  /*5750*/  IMAD.MOV.U32 R181, RZ, RZ, R113 ;  /* 0x000000ffffb57224 */ /* 0x000fe400078e0071 */
[----:B------:R-:W-:Y:S01]  /*5760*/  IMAD.MOV.U32 R182, RZ, RZ, R114 ;  /* 0x000000ffffb67224 */ /* 0x000fe200078e0072 */
[----:B------:R-:W4:Y:S01]  /*5770*/  LDL.LU R113, [R1+0xa48] ;  /* 0x000a480001717983 */ /* 0x000f220000300800 */
[----:B------:R-:W-:-:S03]  /*5780*/  IMAD.MOV.U32 R183, RZ, RZ, R115 ;  /* 0x000000ffffb77224 */ /* 0x000fc600078e0073 */
[----:B------:R-:W4:Y:S04]  /*5790*/  LDL.LU R114, [R1+0xa44] ;  /* 0x000a440001727983 */ /* 0x000f280000300800 */
[----:B------:R-:W4:Y:S01]  /*57a0*/  LDL.LU R115, [R1+0xa40] ;  /* 0x000a400001737983 */ /* 0x000f220000300800 */
[----:B---3--:R-:W-:-:S06]  /*57b0*/  WARPGROUP.ARRIVE ;  /* 0x00000000000079c5 */ /* 0x008fcc0000000000 */
        /* <DEDUP_REMOVED lines=22> */
[----:B------:R-:W-:Y:S01]  /*5920*/  UIADD3 UR46, UR60, 0x602, URZ ;  /* 0x000006023c2e7890 */ /* 0x000fe2000fffe03f */
[----:B------:R-:W-:Y:S01]  /*5930*/  UMOV UR53, UR47 ;  /* 0x0000002f00357c82 */ /* 0x000fe20008000000 */
[----:B------:R-:W-:Y:S01]  /*5940*/  UMOV UR47, 0x40000040 ;  /* 0x40000040002f7882 */ /* 0x000fe20000000000 */
[----:B------:R-:W-:Y:S01]  /*5950*/  UMOV UR8, UR14 ;  /* 0x0000000e00087c82 */ /* 0x000fe20008000000 */
[----:B------:R-:W-:Y:S01]  /*5960*/  UIADD3 UR14, UR60, 0x682, URZ ;  /* 0x000006823c0e7890 */ /* 0x000fe2000fffe03f */
[----:B------:R-:W-:Y:S01]  /*5970*/  UMOV UR9, UR15 ;  /* 0x0000000f00097c82 */ /* 0x000fe20008000000 */
[----:B------:R-:W-:Y:S01]  /*5980*/  UMOV UR12, UR4 ;  /* 0x00000004000c7c82 */ /* 0x000fe20008000000 */
[----:B------:R-:W-:Y:S01]  /*5990*/  UMOV UR13, UR5 ;  /* 0x00000005000d7c82 */ /* 0x000fe20008000000 */
[----:B------:R-:W-:Y:S01]  /*59a0*/  UMOV UR15, 0x40000040 ;  /* 0x40000040000f7882 */ /* 0x000fe20000000000 */
[----:B------:R-:W-:-:S02]  /*59b0*/  UMOV UR10, UR18 ;  /* 0x00000012000a7c82 */ /* 0x000fc40008000000 */
[----:B------:R-:W-:Y:S01]  /*59c0*/  UMOV UR48, UR10 ;  /* 0x0000000a00307c82 */ /* 0x000fe20008000000 */
[----:B------:R-:W-:Y:S01]  /*59d0*/  UIADD3 UR10, UR60, 0x702, URZ ;  /* 0x000007023c0a7890 */ /* 0x000fe2000fffe03f */
[----:B------:R-:W-:Y:S01]  /*59e0*/  UMOV UR11, UR19 ;  /* 0x00000013000b7c82 */ /* 0x000fe20008000000 */
[----:B------:R-:W-:Y:S01]  /*59f0*/  UMOV UR56, UR8 ;  /* 0x0000000800387c82 */ /* 0x000fe20008000000 */
[----:B------:R-:W-:Y:S01]  /*5a00*/  UMOV UR57, UR9 ;  /* 0x0000000900397c82 */ /* 0x000fe20008000000 */
[----:B------:R-:W-:Y:S01]  /*5a10*/  UMOV UR49, UR11 ;  /* 0x0000000b00317c82 */ /* 0x000fe20008000000 */
[----:B------:R-:W-:Y:S01]  /*5a20*/  UMOV UR8, UR4 ;  /* 0x0000000400087c82 */ /* 0x000fe20008000000 */
[----:B------:R-:W-:Y:S01]  /*5a30*/  UMOV UR9, UR5 ;  /* 0x0000000500097c82 */ /* 0x000fe20008000000 */
[----:B------:R-:W-:Y:S01]  /*5a40*/  UMOV UR11, 0x40000040 ;  /* 0x40000040000b7882 */ /* 0x000fe20000000000 */
[----:B------:R-:W-:Y:S01]  /*5a50*/  UIADD3 UR16, UR53, 0x402, URZ ;  /* 0x0000040235107890 */ /* 0x000fe2000fffe03f */
[----:B----4-:R-:W-:-:S06]  /*5a60*/  WARPGROUP.ARRIVE ;  /* 0x00000000000079c5 */ /* 0x010fcc0000000000 */
[----:B------:R-:W-:Y:S03]  /*5a70*/  IGMMA.64x16x32.S8.S8 R112, gdesc[UR44], R112, gsb0 ;  /* 0x006000002c7079f1 */ /* 0x000fe60008041070 */
[----:B------:R-:W-:Y:S02]  /*5a80*/  WARPGROUP.DEPBAR.LE gsb0, 0x0 ;  /* 0x00008000000079c5 */ /* 0x000fe40000010000 */
[----:B---3--:R-:W-:-:S06]  /*5a90*/  WARPGROUP.ARRIVE ;  /* 0x00000000000079c5 */ /* 0x008fcc0000000000 */
[----:B------:R-:W-:Y:S03]  /*5aa0*/  IGMMA.64x16x32.S8.S8 R80, gdesc[UR12], R80, gsb0 ;  /* 0x006000000c5079f1 */ /* 0x000fe60008041050 */
[----:B------:R-:W-:Y:S02]  /*5ab0*/  WARPGROUP.DEPBAR.LE gsb0, 0x0 ;  /* 0x00008000000079c5 */ /* 0x000fe40000010000 */
[----:B--2---:R-:W-:-:S06]  /*5ac0*/  WARPGROUP.ARRIVE ;  /* 0x00000000000079c5 */ /* 0x004fcc0000000000 */
[----:B------:R-:W-:Y:S01]  /*5ad0*/  IGMMA.64x16x32.S8.S8 R48, gdesc[UR8], R48, gsb0 ;  /* 0x00600000083079f1 */ /* 0x000fe20008041030 */
[----:B------:R-:W-:Y:S01]  /*5ae0*/  UMOV UR8, UR16 ;  /* 0x0000001000087c82 */ /* 0x000fe20008000000 */
[----:B------:R-:W-:Y:S01]  /*5af0*/  UMOV UR9, 0x40000040 ;  /* 0x4000004000097882 */ /* 0x000fe20000000000 */
[----:B------:R-:W-:Y:S04]  /*5b00*/  STL.64 [R1+0x918], R118 ;  /* 0x0009187601007387 */ /* 0x000fe80000100a00 */
[----:B------:R-:W-:Y:S01]  /*5b10*/  STL.64 [R1+0x910], R116 ;  /* 0x0009107401007387 */ /* 0x000fe20000100a00 */
[----:B------:R-:W-:Y:S02]  /*5b20*/  WARPGROUP.DEPBAR.LE gsb0, 0x0 ;  /* 0x00008000000079c5 */ /* 0x000fe40000010000 */
[----:B------:R-:W-:-:S06]  /*5b30*/  WARPGROUP.ARRIVE ;  /* 0x00000000000079c5 */ /* 0x000fcc0000000000 */
[----:B------:R-:W-:Y:S01]  /*5b40*/  IGMMA.64x16x32.S8.S8 R40, gdesc[UR8], R40, gsb0 ;  /* 0x00600000082879f1 */ /* 0x000fe20008041028 */
[----:B------:R-:W-:Y:S04]  /*5b50*/  STL.64 [R1+0x908], R114 ;  /* 0x0009087201007387 */ /* 0x000fe80000100a00 */
[----:B------:R0:W-:Y:S04]  /*5b60*/  STL.64 [R1+0x900], R112 ;  /* 0x0009007001007387 */ /* 0x0001e80000100a00 */
[----:B0-----:R-:W2:Y:S04]  /*5b70*/  LDL.LU R112, [R1] ;  /* 0x0000000001707983 */ /* 0x001ea80000300800 */
[----:B------:R-:W2:Y:S04]  /*5b80*/  LDL.LU R113, [R1+0x4] ;  /* 0x0000040001717983 */ /* 0x000ea80000300800 */
[----:B------:R-:W2:Y:S04]  /*5b90*/  LDL.LU R114, [R1+0x8] ;  /* 0x0000080001727983 */ /* 0x000ea80000300800 */
[----:B------:R-:W2:Y:S04]  /*5ba0*/  LDL.LU R115, [R1+0xc] ;  /* 0x00000c0001737983 */ /* 0x000ea80000300800 */
[----:B------:R-:W2:Y:S04]  /*5bb0*/  LDL.LU R116, [R1+0x10] ;  /* 0x0000100001747983 */ /* 0x000ea80000300800 */
[----:B------:R-:W2:Y:S04]  /*5bc0*/  LDL.LU R117, [R1+0x14] ;  /* 0x0000140001757983 */ /* 0x000ea80000300800 */
[----:B------:R-:W2:Y:S04]  /*5bd0*/  LDL.LU R118, [R1+0x18] ;  /* 0x0000180001767983 */ /* 0x000ea80000300800 */
[----:B------:R-:W2:Y:S01]  /*5be0*/  LDL.LU R119, [R1+0x1c] ;  /* 0x00001c0001777983 */ /* 0x000ea20000300800 */
[----:B------:R-:W-:Y:S01]  /*5bf0*/  UMOV UR12, UR8 ;  /* 0x00000008000c7c82 */ /* 0x000fe20008000000 */
[----:B------:R-:W-:Y:S01]  /*5c00*/  UMOV UR13, UR9 ;  /* 0x00000009000d7c82 */ /* 0x000fe20008000000 */
[----:B------:R-:W-:-:S02]  /*5c10*/  WARPGROUP.DEPBAR.LE gsb0, 0x0 ;  /* 0x00008000000079c5 */ /* 0x000fc40000010000 */
[----:B------:R-:W-:-:S06]  /*5c20*/  WARPGROUP.ARRIVE ;  /* 0x00000000000079c5 */ /* 0x000fcc0000000000 */
[----:B------:R-:W-:Y:S01]  /*5c30*/  IGMMA.64x16x32.S8.S8 R72, gdesc[UR12], R72, gsb0 ;  /* 0x006000000c4879f1 */ /* 0x000fe20008041048 */
[----:B------:R-:W-:Y:S01]  /*5c40*/  UMOV UR16, UR8 ;  /* 0x0000000800107c82 */ /* 0x000fe20008000000 */
[----:B------:R-:W-:Y:S01]  /*5c50*/  UMOV UR17, UR9 ;  /* 0x0000000900117c82 */ /* 0x000fe20008000000 */
[----:B------:R-:W-:Y:S01]  /*5c60*/  UMOV UR18, UR46 ;  /* 0x0000002e00127c82 */ /* 0x000fe20008000000 */
[----:B------:R-:W-:Y:S01]  /*5c70*/  UMOV UR19, UR47 ;  /* 0x0000002f00137c82 */ /* 0x000fe20008000000 */
[----:B------:R-:W-:Y:S02]  /*5c80*/  WARPGROUP.DEPBAR.LE gsb0, 0x0 ;  /* 0x00008000000079c5 */ /* 0x000fe40000010000 */
        /* <DEDUP_REMOVED lines=28> */
[----:B--2---:R-:W-:-:S06]  /*5e50*/  WARPGROUP.ARRIVE ;  /* 0x00000000000079c5 */ /* 0x004fcc0000000000 */
        /* <DEDUP_REMOVED lines=26> */
[----:B------:R-:W-:Y:S04]  /*6000*/  STL.64 [R1+0x938], R86 ;  /* 0x0009385601007387 */ /* 0x000fe80000100a00 */
[----:B------:R-:W-:Y:S04]  /*6010*/  STL.64 [R1+0x930], R84 ;  /* 0x0009305401007387 */ /* 0x000fe80000100a00 */
[----:B------:R-:W-:Y:S01]  /*6020*/  STL.64 [R1+0x928], R82 ;  /* 0x0009285201007387 */ /* 0x000fe20000100a00 */
[----:B------:R-:W-:-:S02]  /*6030*/  WARPGROUP.DEPBAR.LE gsb0, 0x0 ;  /* 0x00008000000079c5 */ /* 0x000fc40000010000 */
[----:B------:R-:W-:-:S06]  /*6040*/  WARPGROUP.ARRIVE ;  /* 0x00000000000079c5 */ /* 0x000fcc0000000000 */
[----:B------:R-:W-:Y:S01]  /*6050*/  IGMMA.64x16x32.S8.S8 R32, gdesc[UR16], R32, gsb0 ;  /* 0x00600000102079f1 */ /* 0x000fe20008041020 */
[----:B------:R-:W-:Y:S04]  /*6060*/  STL.64 [R1+0x920], R80 ;  /* 0x0009205001007387 */ /* 0x000fe80000100a00 */
[----:B------:R-:W-:Y:S04]  /*6070*/  STL.64 [R1], R112 ;  /* 0x0000007001007387 */ /* 0x000fe80000100a00 */
[----:B------:R-:W-:Y:S04]  /*6080*/  STL.64 [R1+0x8], R114 ;  /* 0x0000087201007387 */ /* 0x000fe80000100a00 */
        /* <DEDUP_REMOVED lines=10> */
[----:B------:R0:W-:Y:S04]  /*6130*/  STL.64 [R1+0x180], R208 ;  /* 0x000180d001007387 */ /* 0x0001e80000100a00 */
[----:B------:R1:W-:Y:S04]  /*6140*/  STL.64 [R1+0x188], R210 ;  /* 0x000188d201007387 */ /* 0x0003e80000100a00 */
[----:B------:R2:W-:Y:S01]  /*6150*/  STL.64 [R1+0x190], R212 ;  /* 0x000190d401007387 */ /* 0x0005e20000100a00 */
[----:B------:R-:W-:-:S03]  /*6160*/  WARPGROUP.DEPBAR.LE gsb0, 0x0 ;  /* 0x00008000000079c5 */ /* 0x000fc60000010000 */
[----:B------:R3:W-:Y:S04]  /*6170*/  STL.64 [R1+0x198], R214 ;  /* 0x000198d601007387 */ /* 0x0007e80000100a00 */
[----:B0-----:R-:W4:Y:S04]  /*6180*/  LDL.LU R208, [R1+0x380] ;  /* 0x0003800001d07983 */ /* 0x001f280000300800 */
[----:B------:R-:W4:Y:S04]  /*6190*/  LDL.LU R209, [R1+0x384] ;  /* 0x0003840001d17983 */ /* 0x000f280000300800 */
[----:B------:R0:W-:Y:S04]  /*61a0*/  STL.64 [R1+0x200], R32 ;  /* 0x0002002001007387 */ /* 0x0001e80000100a00 */
[----:B------:R0:W-:Y:S04]  /*61b0*/  STL.64 [R1+0x208], R34 ;  /* 0x0002082201007387 */ /* 0x0001e80000100a00 */
[----:B------:R0:W-:Y:S04]  /*61c0*/  STL.64 [R1+0x210], R36 ;  /* 0x0002102401007387 */ /* 0x0001e80000100a00 */
[----:B------:R0:W-:Y:S04]  /*61d0*/  STL.64 [R1+0x218], R38 ;  /* 0x0002182601007387 */ /* 0x0001e80000100a00 */
[----:B-1----:R-:W4:Y:S04]  /*61e0*/  LDL.LU R210, [R1+0x388] ;  /* 0x0003880001d27983 */ /* 0x002f280000300800 */
[----:B------:R-:W4:Y:S04]  /*61f0*/  LDL.LU R211, [R1+0x38c] ;  /* 0x00038c0001d37983 */ /* 0x000f280000300800 */
[----:B--2---:R-:W4:Y:S04]  /*6200*/  LDL.LU R212, [R1+0x390] ;  /* 0x0003900001d47983 */ /* 0x004f280000300800 */
[----:B------:R-:W4:Y:S04]  /*6210*/  LDL.LU R213, [R1+0x394] ;  /* 0x0003940001d57983 */ /* 0x000f280000300800 */
[----:B---3--:R-:W4:Y:S04]  /*6220*/  LDL.LU R214, [R1+0x398] ;  /* 0x0003980001d67983 */ /* 0x008f280000300800 */
[----:B------:R-:W4:Y:S04]  /*6230*/  LDL.LU R215, [R1+0x39c] ;  /* 0x00039c0001d77983 */ /* 0x000f280000300800 */
[----:B------:R-:W2:Y:S04]  /*6240*/  LDL.LU R176, [R1+0x280] ;  /* 0x0002800001b07983 */ /* 0x000ea80000300800 */
[----:B------:R-:W2:Y:S04]  /*6250*/  LDL.LU R177, [R1+0x284] ;  /* 0x0002840001b17983 */ /* 0x000ea80000300800 */
[----:B------:R-:W2:Y:S04]  /*6260*/  LDL.LU R178, [R1+0x288] ;  /* 0x0002880001b27983 */ /* 0x000ea80000300800 */
[----:B------:R-:W2:Y:S04]  /*6270*/  LDL.LU R179, [R1+0x28c] ;  /* 0x00028c0001b37983 */ /* 0x000ea80000300800 */
[----:B------:R-:W2:Y:S04]  /*6280*/  LDL.LU R180, [R1+0x290] ;  /* 0x0002900001b47983 */ /* 0x000ea80000300800 */
[----:B------:R-:W2:Y:S04]  /*6290*/  LDL.LU R181, [R1+0x294] ;  /* 0x0002940001b57983 */ /* 0x000ea80000300800 */
[----:B------:R-:W2:Y:S04]  /*62a0*/  LDL.LU R182, [R1+0x298] ;  /* 0x0002980001b67983 */ /* 0x000ea80000300800 */
[----:B------:R-:W2:Y:S04]  /*62b0*/  LDL.LU R183, [R1+0x29c] ;  /* 0x00029c0001b77983 */ /* 0x000ea80000300800 */
[----:B0-----:R-:W3:Y:S04]  /*62c0*/  LDL.LU R32, [R1+0x300] ;  /* 0x0003000001207983 */ /* 0x001ee80000300800 */
[----:B------:R-:W3:Y:S04]  /*62d0*/  LDL.LU R33, [R1+0x304] ;  /* 0x0003040001217983 */ /* 0x000ee80000300800 */
[----:B------:R-:W3:Y:S04]  /*62e0*/  LDL.LU R34, [R1+0x308] ;  /* 0x0003080001227983 */ /* 0x000ee80000300800 */
[----:B------:R-:W3:Y:S04]  /*62f0*/  LDL.LU R35, [R1+0x30c] ;  /* 0x00030c0001237983 */ /* 0x000ee80000300800 */
[----:B------:R-:W3:Y:S04]  /*6300*/  LDL.LU R36, [R1+0x310] ;  /* 0x0003100001247983 */ /* 0x000ee80000300800 */
[----:B------:R-:W3:Y:S04]  /*6310*/  LDL.LU R37, [R1+0x314] ;  /* 0x0003140001257983 */ /* 0x000ee80000300800 */
[----:B------:R-:W3:Y:S04]  /*6320*/  LDL.LU R38, [R1+0x318] ;  /* 0x0003180001267983 */ /* 0x000ee80000300800 */
[----:B------:R-:W3:Y:S04]  /*6330*/  LDL.LU R39, [R1+0x31c] ;  /* 0x00031c0001277983 */ /* 0x000ee80000300800 */
        /* <DEDUP_REMOVED lines=16> */
[----:B------:R-:W-:Y:S01]  /*6440*/  UMOV UR16, UR8 ;  /* 0x0000000800107c82 */ /* 0x000fe20008000000 */
[----:B------:R-:W-:-:S02]  /*6450*/  UMOV UR17, UR9 ;  /* 0x0000000900117c82 */ /* 0x000fc40008000000 */
[----:B------:R-:W4:Y:S01]  /*6460*/  LDL.LU R144, [R1+0x360] ;  /* 0x0003600001907983 */ /* 0x000f220000300800 */
[----:B------:R-:W-:Y:S01]  /*6470*/  UMOV UR18, UR58 ;  /* 0x0000003a00127c82 */ /* 0x000fe20008000000 */
[----:B------:R-:W-:Y:S02]  /*6480*/  UMOV UR19, UR59 ;  /* 0x0000003b00137c82 */ /* 0x000fe40008000000 */
[----:B------:R-:W4:Y:S04]  /*6490*/  LDL.LU R145, [R1+0x364] ;  /* 0x0003640001917983 */ /* 0x000f280000300800 */
[----:B------:R-:W4:Y:S04]  /*64a0*/  LDL.LU R146, [R1+0x368] ;  /* 0x0003680001927983 */ /* 0x000f280000300800 */
[----:B------:R-:W4:Y:S04]  /*64b0*/  LDL.LU R147, [R1+0x36c] ;  /* 0x00036c0001937983 */ /* 0x000f280000300800 */
[----:B------:R-:W4:Y:S01]  /*64c0*/  LDL.LU R148, [R1+0x370] ;  /* 0x0003700001947983 */ /* 0x000f220000300800 */
[----:B--2---:R-:W-:-:S06]  /*64d0*/  WARPGROUP.ARRIVE ;  /* 0x00000000000079c5 */ /* 0x004fcc0000000000 */
[----:B------:R-:W-:Y:S01]  /*64e0*/  IGMMA.64x16x32.S8.S8 R176, gdesc[UR16], R176, gsb0 ;  /* 0x0060000010b079f1 */ /* 0x000fe200080410b0 */
[----:B------:R-:W-:Y:S01]  /*64f0*/  UMOV UR16, UR8 ;  /* 0x0000000800107c82 */ /* 0x000fe20008000000 */
[----:B------:R-:W-:Y:S01]  /*6500*/  UMOV UR17, UR9 ;  /* 0x0000000900117c82 */ /* 0x000fe20008000000 */
[----:B------:R-:W-:Y:S01]  /*6510*/  UMOV UR18, UR56 ;  /* 0x0000003800127c82 */ /* 0x000fe20008000000 */
[----:B------:R-:W-:Y:S01]  /*6520*/  UMOV UR19, UR57 ;  /* 0x0000003900137c82 */ /* 0x000fe20008000000 */
[----:B------:R-:W-:Y:S02]  /*6530*/  WARPGROUP.DEPBAR.LE gsb0, 0x0 ;  /* 0x00008000000079c5 */ /* 0x000fe40000010000 */
[----:B------:R0:W-:Y:S04]  /*6540*/  STL.64 [R1+0x280], R176 ;  /* 0x000280b001007387 */ /* 0x0001e80000100a00 */
[----:B------:R1:W-:Y:S04]  /*6550*/  STL.64 [R1+0x288], R178 ;  /* 0x000288b201007387 */ /* 0x0003e80000100a00 */
[----:B------:R2:W-:Y:S04]  /*6560*/  STL.64 [R1+0x290], R180 ;  /* 0x000290b401007387 */ /* 0x0005e80000100a00 */
[----:B------:R3:W-:Y:S04]  /*6570*/  STL.64 [R1+0x298], R182 ;  /* 0x000298b601007387 */ /* 0x0007e80000100a00 */
[----:B0-----:R-:W4:Y:S04]  /*6580*/  LDL.LU.64 R176, [R1+0x2e0] ;  /* 0x0002e00001b07983 */ /* 0x001f280000300a00 */
[----:B-1----:R-:W4:Y:S04]  /*6590*/  LDL.LU.64 R178, [R1+0x2e8] ;  /* 0x0002e80001b27983 */ /* 0x002f280000300a00 */
[----:B--2---:R-:W2:Y:S04]  /*65a0*/  LDL.LU.64 R180, [R1+0x2f0] ;  /* 0x0002f00001b47983 */ /* 0x004ea80000300a00 */
[----:B---3--:R-:W2:Y:S01]  /*65b0*/  LDL.LU.64 R182, [R1+0x2f8] ;  /* 0x0002f80001b67983 */ /* 0x008ea20000300a00 */
[----:B------:R-:W-:-:S06]  /*65c0*/  WARPGROUP.ARRIVE ;  /* 0x00000000000079c5 */ /* 0x000fcc0000000000 */
[----:B------:R-:W-:Y:S01]  /*65d0*/  IGMMA.64x16x32.S8.S8 R32, gdesc[UR16], R32, gsb0 ;  /* 0x00600000102079f1 */ /* 0x000fe20008041020 */
[----:B------:R-:W-:Y:S01]  /*65e0*/  UMOV UR16, UR8 ;  /* 0x0000000800107c82 */ /* 0x000fe20008000000 */
[----:B------:R-:W-:Y:S01]  /*65f0*/  UMOV UR17, UR9 ;  /* 0x0000000900117c82 */ /* 0x000fe20008000000 */
[----:B------:R-:W-:Y:S01]  /*6600*/  UMOV UR18, UR48 ;  /* 0x0000003000127c82 */ /* 0x000fe20008000000 */
[----:B------:R-:W-:Y:S01]  /*6610*/  UMOV UR19, UR49 ;  /* 0x0000003100137c82 */ /* 0x000fe20008000000 */
[----:B------:R-:W-:Y:S02]  /*6620*/  WARPGROUP.DEPBAR.LE gsb0, 0x0 ;  /* 0x00008000000079c5 */ /* 0x000fe40000010000 */
[----:B----4-:R-:W-:-:S06]  /*6630*/  WARPGROUP.ARRIVE ;  /* 0x00000000000079c5 */ /* 0x010fcc0000000000 */
[----:B------:R-:W-:Y:S01]  /*6640*/  IGMMA.64x16x32.S8.S8 R208, gdesc[UR16], R208, gsb0 ;  /* 0x0060000010d079f1 */ /* 0x000fe200080410d0 */
[----:B------:R-:W-:Y:S01]  /*6650*/  UMOV UR4, UR8 ;  /* 0x0000000800047c82 */ /* 0x000fe20008000000 */
[----:B------:R-:W-:Y:S01]  /*6660*/  UMOV UR5, UR9 ;  /* 0x0000000900057c82 */ /* 0x000fe20008000000 */
[----:B------:R-:W-:Y:S02]  /*6670*/  WARPGROUP.DEPBAR.LE gsb0, 0x0 ;  /* 0x00008000000079c5 */ /* 0x000fe40000010000 */
[----:B------:R-:W-:-:S06]  /*6680*/  WARPGROUP.ARRIVE ;  /* 0x00000000000079c5 */ /* 0x000fcc0000000000 */
[----:B------:R-:W-:Y:S01]  /*6690*/  IGMMA.64x16x32.S8.S8 R80, gdesc[UR4], R80, gsb0 ;  /* 0x00600000045079f1 */ /* 0x000fe20008041050 */
[----:B------:R-:W-:Y:S01]  /*66a0*/  UIADD3 UR12, UR53, 0x802, URZ ;  /* 0x00000802350c7890 */ /* 0x000fe2000fffe03f */
[----:B------:R-:W-:-:S06]  /*66b0*/  UMOV UR5, 0x40000040 ;  /* 0x4000004000057882 */ /* 0x000fcc0000000000 */
[----:B------:R-:W-:Y:S01]  /*66c0*/  UMOV UR4, UR12 ;  /* 0x0000000c00047c82 */ /* 0x000fe20008000000 */
[----:B------:R-:W-:Y:S02]  /*66d0*/  WARPGROUP.DEPBAR.LE gsb0, 0x0 ;  /* 0x00008000000079c5 */ /* 0x000fe40000010000 */
[----:B------:R-:W-:-:S06]  /*66e0*/  WARPGROUP.ARRIVE ;  /* 0x00000000000079c5 */ /* 0x000fcc0000000000 */
[----:B------:R-:W-:Y:S01]  /*66f0*/  IGMMA.64x16x32.S8.S8 R112, gdesc[UR4], R112, gsb0 ;  /* 0x00600000047079f1 */ /* 0x000fe20008041070 */
[----:B------:R-:W-:Y:S02]  /*6700*/  IMAD.MOV.U32 R149, RZ, RZ, R235 ;  /* 0x000000ffff957224 */ /* 0x000fe400078e00eb */
[----:B------:R-:W-:Y:S02]  /*6710*/  IMAD.MOV.U32 R150, RZ, RZ, R234 ;  /* 0x000000ffff967224 */ /* 0x000fe400078e00ea */
[----:B------:R-:W-:Y:S01]  /*6720*/  IMAD.MOV.U32 R151, RZ, RZ, R233 ;  /* 0x000000ffff977224 */ /* 0x000fe200078e00e9 */
[----:B------:R-:W-:Y:S01]  /*6730*/  UMOV UR16, UR4 ;  /* 0x0000000400107c82 */ /* 0x000fe20008000000 */
[----:B------:R-:W-:Y:S01]  /*6740*/  UMOV UR17, UR5 ;  /* 0x0000000500117c82 */ /* 0x000fe20008000000 */
[----:B------:R-:W-:Y:S01]  /*6750*/  UMOV UR18, UR48 ;  /* 0x0000003000127c82 */ /* 0x000fe20008000000 */
[----:B------:R-:W-:Y:S01]  /*6760*/  UMOV UR19, UR49 ;  /* 0x0000003100137c82 */ /* 0x000fe20008000000 */
[----:B------:R-:W-:Y:S01]  /*6770*/  STL.64 [R1+0x300], R32 ;  /* 0x0003002001007387 */ /* 0x000fe20000100a00 */
[----:B------:R-:W-:-:S02]  /*6780*/  WARPGROUP.DEPBAR.LE gsb0, 0x0 ;  /* 0x00008000000079c5 */ /* 0x000fc40000010000 */
[----:B------:R-:W-:-:S06]  /*6790*/  WARPGROUP.ARRIVE ;  /* 0x00000000000079c5 */ /* 0x000fcc0000000000 */
[----:B------:R-:W-:Y:S01]  /*67a0*/  IGMMA.64x16x32.S8.S8 R144, gdesc[UR16], R144, gsb0 ;  /* 0x00600000109079f1 */ /* 0x000fe20008041090 */
[----:B------:R-:W-:Y:S04]  /*67b0*/  STL.64 [R1+0x308], R34 ;  /* 0x0003082201007387 */ /* 0x000fe80000100a00 */
[----:B------:R-:W-:Y:S04]  /*67c0*/  STL.64 [R1+0x310], R36 ;  /* 0x0003102401007387 */ /* 0x000fe80000100a00 */
[----:B------:R0:W-:Y:S04]  /*67d0*/  STL.64 [R1+0x318], R38 ;  /* 0x0003182601007387 */ /* 0x0001e80000100a00 */
[----:B0-----:R-:W3:Y:S04]  /*67e0*/  LDL.LU.64 R38, [R1+0xa18] ;  /* 0x000a180001267983 */ /* 0x001ee80000300a00 */
[----:B------:R-:W3:Y:S04]  /*67f0*/  LDL.LU.64 R36, [R1+0xa10] ;  /* 0x000a100001247983 */ /* 0x000ee80000300a00 */
[----:B------:R-:W3:Y:S04]  /*6800*/  LDL.LU.64 R34, [R1+0xa08] ;  /* 0x000a080001227983 */ /* 0x000ee80000300a00 */
[----:B------:R-:W3:Y:S04]  /*6810*/  LDL.LU.64 R32, [R1+0xa00] ;  /* 0x000a000001207983 */ /* 0x000ee80000300a00 */
        /* <DEDUP_REMOVED lines=8> */
[----:B------:R-:W-:Y:S01]  /*68a0*/  STL.64 [R1+0x3e0], R112 ;  /* 0x0003e07001007387 */ /* 0x000fe20000100a00 */
[----:B------:R-:W-:-:S03]  /*68b0*/  WARPGROUP.DEPBAR.LE gsb0, 0x0 ;  /* 0x00008000000079c5 */ /* 0x000fc60000010000 */
[----:B------:R-:W-:Y:S01]  /*68c0*/  STL.64 [R1+0x3e8], R114 ;  /* 0x0003e87201007387 */ /* 0x000fe20000100a00 */
[----:B--2---:R-:W-:-:S03]  /*68d0*/  WARPGROUP.ARRIVE ;  /* 0x00000000000079c5 */ /* 0x004fc60000000000 */
[----:B------:R-:W-:Y:S04]  /*68e0*/  STL.64 [R1+0x3f0], R116 ;  /* 0x0003f07401007387 */ /* 0x000fe80000100a00 */
[----:B------:R-:W-:Y:S04]  /*68f0*/  STL.64 [R1+0x3f8], R118 ;  /* 0x0003f87601007387 */ /* 0x000fe80000100a00 */
[----:B------:R0:W-:Y:S04]  /*6900*/  STL.64 [R1+0x360], R144 ;  /* 0x0003609001007387 */ /* 0x0001e80000100a00 */
[----:B------:R1:W-:Y:S01]  /*6910*/  STL.64 [R1+0x368], R146 ;  /* 0x0003689201007387 */ /* 0x0003e20000100a00 */
[----:B------:R-:W-:-:S03]  /*6920*/  UMOV UR16, UR4 ;  /* 0x0000000400107c82 */ /* 0x000fc60008000000 */
[----:B------:R2:W-:Y:S01]  /*6930*/  STL.64 [R1+0x370], R148 ;  /* 0x0003709401007387 */ /* 0x0005e20000100a00 */
[----:B------:R-:W-:Y:S01]  /*6940*/  UMOV UR17, UR5 ;  /* 0x0000000500117c82 */ /* 0x000fe20008000000 */
[----:B------:R-:W-:Y:S02]  /*6950*/  UMOV UR18, UR56 ;  /* 0x0000003800127c82 */ /* 0x000fe40008000000 */
[----:B------:R4:W-:Y:S01]  /*6960*/  STL.64 [R1+0x378], R150 ;  /* 0x0003789601007387 */ /* 0x0009e20000100a00 */
[----:B------:R-:W-:Y:S02]  /*6970*/  UMOV UR19, UR57 ;  /* 0x0000003900137c82 */ /* 0x000fe40008000000 */
[----:B------:R-:W-:Y:S01]  /*6980*/  IGMMA.64x16x32.S8.S8 R176, gdesc[UR16], R176, gsb0 ;  /* 0x0060000010b079f1 */ /* 0x000fe200080410b0 */
[----:B0-----:R-:W3:Y:S04]  /*6990*/  LDL.LU.64 R144, [R1+0x160] ;  /* 0x0001600001907983 */ /* 0x001ee80000300a00 */
[----:B-1----:R-:W3:Y:S04]  /*69a0*/  LDL.LU.64 R146, [R1+0x168] ;  /* 0x0001680001927983 */ /* 0x002ee80000300a00 */
[----:B--2---:R-:W3:Y:S04]  /*69b0*/  LDL.LU.64 R148, [R1+0x170] ;  /* 0x0001700001947983 */ /* 0x004ee80000300a00 */
[----:B----4-:R-:W3:Y:S01]  /*69c0*/  LDL.LU.64 R150, [R1+0x178] ;  /* 0x0001780001967983 */ /* 0x010ee20000300a00 */
        /* <DEDUP_REMOVED lines=8> */
[----:B------:R-:W-:Y:S01]  /*6a50*/  UMOV UR16, UR4 ;  /* 0x0000000400107c82 */ /* 0x000fe20008000000 */
[----:B------:R-:W-:Y:S01]  /*6a60*/  UMOV UR17, UR5 ;  /* 0x0000000500117c82 */ /* 0x000fe20008000000 */
[----:B------:R-:W-:Y:S01]  /*6a70*/  UMOV UR18, UR58 ;  /* 0x0000003a00127c82 */ /* 0x000fe20008000000 */
[----:B------:R-:W-:Y:S01]  /*6a80*/  UMOV UR19, UR59 ;  /* 0x0000003b00137c82 */ /* 0x000fe20008000000 */
[----:B------:R-:W-:Y:S02]  /*6a90*/  WARPGROUP.DEPBAR.LE gsb0, 0x0 ;  /* 0x00008000000079c5 */ /* 0x000fe40000010000 */
[----:B------:R-:W-:Y:S01]  /*6aa0*/  WARPGROUP.ARRIVE ;  /* 0x00000000000079c5 */ /* 0x000fe20000000000 */
[----:B------:R0:W-:Y:S01]  /*6ab0*/  STL.64 [R1+0x2e0], R176 ;  /* 0x0002e0b001007387 */ /* 0x0001e20000100a00 */
[----:B------:R-:W-:-:S03]  /*6ac0*/  IMAD.MOV.U32 R232, RZ, RZ, R180 ;  /* 0x000000ffffe87224 */ /* 0x000fc600078e00b4 */
[----:B------:R1:W-:Y:S01]  /*6ad0*/  STL.64 [R1+0x2e8], R178 ;  /* 0x0002e8b201007387 */ /* 0x0003e20000100a00 */
[----:B------:R-:W-:Y:S01]  /*6ae0*/  IMAD.MOV.U32 R233, RZ, RZ, R181 ;  /* 0x000000ffffe97224 */ /* 0x000fe200078e00b5 */
[----:B------:R-:W-:Y:S01]  /*6af0*/  IGMMA.64x16x32.S8.S8 R208, gdesc[UR16], R208, gsb0 ;  /* 0x0060000010d079f1 */ /* 0x000fe200080410d0 */
[----:B------:R-:W-:Y:S02]  /*6b00*/  IMAD.MOV.U32 R234, RZ, RZ, R182 ;  /* 0x000000ffffea7224 */ /* 0x000fe400078e00b6 */
[----:B------:R-:W-:Y:S01]  /*6b10*/  IMAD.MOV.U32 R235, RZ, RZ, R183 ;  /* 0x000000ffffeb7224 */ /* 0x000fe200078e00b7 */
[----:B0-----:R-:W2:Y:S04]  /*6b20*/  LDL.LU.64 R176, [R1+0xe0] ;  /* 0x0000e00001b07983 */ /* 0x001ea80000300a00 */
[----:B-1----:R-:W2:Y:S04]  /*6b30*/  LDL.LU.64 R178, [R1+0xe8] ;  /* 0x0000e80001b27983 */ /* 0x002ea80000300a00 */
[----:B------:R-:W2:Y:S04]  /*6b40*/  LDL.LU.64 R180, [R1+0xf0] ;  /* 0x0000f00001b47983 */ /* 0x000ea80000300a00 */
[----:B------:R-:W2:Y:S04]  /*6b50*/  LDL.LU.64 R182, [R1+0xf8] ;  /* 0x0000f80001b67983 */ /* 0x000ea80000300a00 */
[----:B------:R-:W-:Y:S04]  /*6b60*/  STL [R1+0x88c], R235 ;  /* 0x00088ceb01007387 */ /* 0x000fe80000100800 */
[----:B------:R-:W-:Y:S04]  /*6b70*/  STL [R1+0x888], R234 ;  /* 0x000888ea01007387 */ /* 0x000fe80000100800 */
[----:B------:R-:W-:Y:S04]  /*6b80*/  STL [R1+0x884], R233 ;  /* 0x000884e901007387 */ /* 0x000fe80000100800 */
[----:B------:R-:W-:Y:S01]  /*6b90*/  STL [R1+0x880], R232 ;  /* 0x000880e801007387 */ /* 0x000fe20000100800 */
[----:B------:R-:W-:-:S03]  /*6ba0*/  WARPGROUP.DEPBAR.LE gsb0, 0x0 ;  /* 0x00008000000079c5 */ /* 0x000fc60000010000 */
[----:B------:R0:W-:Y:S04]  /*6bb0*/  STL.64 [R1+0x260], R208 ;  /* 0x000260d001007387 */ /* 0x0001e80000100a00 */
[----:B------:R1:W-:Y:S04]  /*6bc0*/  STL.64 [R1+0x268], R210 ;  /* 0x000268d201007387 */ /* 0x0003e80000100a00 */
[----:B------:R4:W-:Y:S04]  /*6bd0*/  STL.64 [R1+0x270], R212 ;  /* 0x000270d401007387 */ /* 0x0009e80000100a00 */
[----:B------:R4:W-:Y:S04]  /*6be0*/  STL.64 [R1+0x278], R214 ;  /* 0x000278d601007387 */ /* 0x0009e80000100a00 */
[----:B0-----:R-:W2:Y:S04]  /*6bf0*/  LDL.LU.64 R208, [R1+0x60] ;  /* 0x0000600001d07983 */ /* 0x001ea80000300a00 */
[----:B-1----:R-:W2:Y:S04]  /*6c00*/  LDL.LU.64 R210, [R1+0x68] ;  /* 0x0000680001d27983 */ /* 0x002ea80000300a00 */
[----:B----4-:R-:W4:Y:S04]  /*6c10*/  LDL.LU.64 R212, [R1+0x70] ;  /* 0x0000700001d47983 */ /* 0x010f280000300a00 */
[----:B------:R-:W4:Y:S01]  /*6c20*/  LDL.LU.64 R214, [R1+0x78] ;  /* 0x0000780001d67983 */ /* 0x000f220000300a00 */
[----:B------:R-:W-:Y:S01]  /*6c30*/  WARPGROUP.ARRIVE ;  /* 0x00000000000079c5 */ /* 0x000fe20000000000 */
[----:B------:R-:W-:Y:S01]  /*6c40*/  UMOV UR16, UR4 ;  /* 0x0000000400107c82 */ /* 0x000fe20008000000 */
[----:B------:R-:W-:Y:S01]  /*6c50*/  UMOV UR17, UR5 ;  /* 0x0000000500117c82 */ /* 0x000fe20008000000 */
[----:B------:R-:W-:Y:S01]  /*6c60*/  UMOV UR18, UR54 ;  /* 0x0000003600127c82 */ /* 0x000fe20008000000 */
[----:B------:R-:W-:-:S02]  /*6c70*/  UMOV UR19, UR55 ;  /* 0x0000003700137c82 */ /* 0x000fc40008000000 */
[----:B------:R-:W-:Y:S01]  /*6c80*/  IGMMA.64x16x32.S8.S8 R4, gdesc[UR16], R4, gsb0 ;  /* 0x00600000100479f1 */ /* 0x000fe20008041004 */
[----:B------:R-:W-:Y:S01]  /*6c90*/  UMOV UR16, UR4 ;  /* 0x0000000400107c82 */ /* 0x000fe20008000000 */
[----:B------:R-:W-:Y:S01]  /*6ca0*/  UMOV UR17, UR5 ;  /* 0x0000000500117c82 */ /* 0x000fe20008000000 */
[----:B------:R-:W-:Y:S01]  /*6cb0*/  UMOV UR18, UR50 ;  /* 0x0000003200127c82 */ /* 0x000fe20008000000 */
[----:B------:R-:W-:Y:S01]  /*6cc0*/  UMOV UR19, UR51 ;  /* 0x0000003300137c82 */ /* 0x000fe20008000000 */
[----:B------:R-:W-:Y:S02]  /*6cd0*/  WARPGROUP.DEPBAR.LE gsb0, 0x0 ;  /* 0x00008000000079c5 */ /* 0x000fe40000010000 */
[----:B---3--:R-:W-:-:S06]  /*6ce0*/  WARPGROUP.ARRIVE ;  /* 0x00000000000079c5 */ /* 0x008fcc0000000000 */
        /* <DEDUP_REMOVED lines=15> */
[----:B------:R-:W-:Y:S02]  /*6de0*/  IMAD.MOV.U32 R232, RZ, RZ, R11 ;  /* 0x000000ffffe87224 */ /* 0x000fe400078e000b */
[----:B------:R-:W-:Y:S01]  /*6df0*/  IMAD.MOV.U32 R233, RZ, RZ, R10 ;  /* 0x000000ffffe97224 */ /* 0x000fe200078e000a */
[----:B------:R-:W-:Y:S01]  /*6e00*/  STL.64 [R1+0x1e0], R4 ;  /* 0x0001e00401007387 */ /* 0x000fe20000100a00 */
[----:B------:R-:W-:Y:S02]  /*6e10*/  IMAD.MOV.U32 R235, RZ, RZ, R8 ;  /* 0x000000ffffeb7224 */ /* 0x000fe400078e0008 */
[----:B------:R-:W-:Y:S01]  /*6e20*/  IMAD.MOV.U32 R234, RZ, RZ, R9 ;  /* 0x000000ffffea7224 */ /* 0x000fe200078e0009 */
[----:B------:R-:W-:Y:S04]  /*6e30*/  STL.64 [R1+0x1e8], R6 ;  /* 0x0001e80601007387 */ /* 0x000fe80000100a00 */
[----:B------:R0:W-:Y:S04]  /*6e40*/  STL [R1+0x89c], R232 ;  /* 0x00089ce801007387 */ /* 0x0001e80000100800 */
[----:B------:R1:W-:Y:S04]  /*6e50*/  STL [R1+0x898], R233 ;  /* 0x000898e901007387 */ /* 0x0003e80000100800 */
[----:B------:R-:W-:Y:S04]  /*6e60*/  STL [R1+0x894], R235 ;  /* 0x000894eb01007387 */ /* 0x000fe80000100800 */
[----:B------:R-:W-:Y:S04]  /*6e70*/  STL [R1+0x890], R234 ;  /* 0x000890ea01007387 */ /* 0x000fe80000100800 */
[----:B------:R-:W-:Y:S04]  /*6e80*/  STL [R1+0x160], R144 ;  /* 0x0001609001007387 */ /* 0x000fe80000100800 */
[----:B------:R2:W-:Y:S04]  /*6e90*/  STL.64 [R1+0xe0], R176 ;  /* 0x0000e0b001007387 */ /* 0x0005e80000100a00 */
[----:B------:R3:W-:Y:S01]  /*6ea0*/  STL.64 [R1+0xe8], R178 ;  /* 0x0000e8b201007387 */ /* 0x0007e20000100a00 */
[----:B0-----:R-:W-:-:S02]  /*6eb0*/  IMAD.MOV.U32 R232, RZ, RZ, R180 ;  /* 0x000000ffffe87224 */ /* 0x001fc400078e00b4 */
[----:B-1----:R-:W-:Y:S01]  /*6ec0*/  IMAD.MOV.U32 R233, RZ, RZ, R181 ;  /* 0x000000ffffe97224 */ /* 0x002fe200078e00b5 */
[----:B------:R-:W-:Y:S02]  /*6ed0*/  WARPGROUP.DEPBAR.LE gsb0, 0x0 ;  /* 0x00008000000079c5 */ /* 0x000fe40000010000 */
[----:B------:R-:W-:Y:S02]  /*6ee0*/  IMAD.MOV.U32 R8, RZ, RZ, R208 ;  /* 0x000000ffff087224 */ /* 0x000fe400078e00d0 */
[----:B------:R-:W-:Y:S02]  /*6ef0*/  IMAD.MOV.U32 R7, RZ, RZ, R209 ;  /* 0x000000ffff077224 */ /* 0x000fe400078e00d1 */
[----:B------:R-:W-:Y:S02]  /*6f00*/  IMAD.MOV.U32 R208, RZ, RZ, R64 ;  /* 0x000000ffffd07224 */ /* 0x000fe400078e0040 */
[----:B------:R-:W-:Y:S01]  /*6f10*/  IMAD.MOV.U32 R6, RZ, RZ, R210 ;  /* 0x000000ffff067224 */ /* 0x000fe200078e00d2 */
[----:B------:R-:W4:Y:S01]  /*6f20*/  LDL.LU R64, [R1+0x9fc] ;  /* 0x0009fc0001407983 */ /* 0x000f220000300800 */
[----:B------:R-:W-:-:S02]  /*6f30*/  IMAD.MOV.U32 R209, RZ, RZ, R65 ;  /* 0x000000ffffd17224 */ /* 0x000fc400078e0041 */
[----:B------:R-:W-:Y:S01]  /*6f40*/  IMAD.MOV.U32 R5, RZ, RZ, R211 ;  /* 0x000000ffff057224 */ /* 0x000fe200078e00d3 */
[----:B------:R-:W4:Y:S01]  /*6f50*/  LDL.LU R65, [R1+0x9f8] ;  /* 0x0009f80001417983 */ /* 0x000f220000300800 */
[----:B------:R-:W-:Y:S02]  /*6f60*/  IMAD.MOV.U32 R210, RZ, RZ, R66 ;  /* 0x000000ffffd27224 */ /* 0x000fe400078e0042 */
[----:B------:R-:W-:Y:S01]  /*6f70*/  IMAD.MOV.U32 R4, RZ, RZ, R212 ;  /* 0x000000ffff047224 */ /* 0x000fe200078e00d4 */
[----:B------:R-:W4:Y:S01]  /*6f80*/  LDL.LU R66, [R1+0x9f4] ;  /* 0x0009f40001427983 */ /* 0x000f220000300800 */
        /* <DEDUP_REMOVED lines=12> */
[----:B--2---:R-:W-:-:S02]  /*7050*/  IMAD.MOV.U32 R176, RZ, RZ, R96 ;  /* 0x000000ffffb07224 */ /* 0x004fc400078e0060 */
[----:B------:R-:W-:Y:S01]  /*7060*/  IMAD.MOV.U32 R177, RZ, RZ, R97 ;  /* 0x000000ffffb17224 */ /* 0x000fe200078e0061 */
[----:B------:R-:W4:Y:S01]  /*7070*/  LDL.LU R71, [R1+0x9e0] ;  /* 0x0009e00001477983 */ /* 0x000f220000300800 */
[----:B---3--:R-:W-:-:S03]  /*7080*/  IMAD.MOV.U32 R178, RZ, RZ, R98 ;  /* 0x000000ffffb27224 */ /* 0x008fc600078e0062 */
[----:B------:R-:W2:Y:S01]  /*7090*/  LDL.LU R96, [R1+0x9dc] ;  /* 0x0009dc0001607983 */ /* 0x000ea20000300800 */
[----:B------:R-:W-:-:S03]  /*70a0*/  IMAD.MOV.U32 R179, RZ, RZ, R99 ;  /* 0x000000ffffb37224 */ /* 0x000fc600078e0063 */
[----:B------:R-:W2:Y:S01]  /*70b0*/  LDL.LU R97, [R1+0x9d8] ;  /* 0x0009d80001617983 */ /* 0x000ea20000300800 */
[----:B------:R-:W-:-:S03]  /*70c0*/  IMAD.MOV.U32 R180, RZ, RZ, R100 ;  /* 0x000000ffffb47224 */ /* 0x000fc600078e0064 */
        /* <DEDUP_REMOVED lines=15> */
[----:B------:R-:W-:Y:S02]  /*71c0*/  IMAD.MOV.U32 R13, RZ, RZ, R147 ;  /* 0x000000ffff0d7224 */ /* 0x000fe400078e0093 */
[----:B------:R-:W-:Y:S01]  /*71d0*/  IMAD.MOV.U32 R146, RZ, RZ, R130 ;  /* 0x000000ffff927224 */ /* 0x000fe200078e0082 */
[----:B------:R-:W3:Y:S01]  /*71e0*/  LDL.LU R128, [R1+0x9bc] ;  /* 0x0009bc0001807983 */ /* 0x000ee20000300800 */
[----:B------:R-:W-:-:S02]  /*71f0*/  IMAD.MOV.U32 R12, RZ, RZ, R148 ;  /* 0x000000ffff0c7224 */ /* 0x000fc400078e0094 */
[----:B------:R-:W-:Y:S01]  /*7200*/  IMAD.MOV.U32 R147, RZ, RZ, R131 ;  /* 0x000000ffff937224 */ /* 0x000fe200078e0083 */
[----:B------:R-:W3:Y:S01]  /*7210*/  LDL.LU R129, [R1+0x9b8] ;  /* 0x0009b80001817983 */ /* 0x000ee20000300800 */
[----:B------:R-:W-:Y:S02]  /*7220*/  IMAD.MOV.U32 R11, RZ, RZ, R149 ;  /* 0x000000ffff0b7224 */ /* 0x000fe400078e0095 */
[----:B------:R-:W-:Y:S01]  /*7230*/  IMAD.MOV.U32 R148, RZ, RZ, R160 ;  /* 0x000000ffff947224 */ /* 0x000fe200078e00a0 */
[----:B------:R-:W3:Y:S01]  /*7240*/  LDL.LU R130, [R1+0x9b4] ;  /* 0x0009b40001827983 */ /* 0x000ee20000300800 */
[----:B------:R-:W-:Y:S02]  /*7250*/  IMAD.MOV.U32 R10, RZ, RZ, R150 ;  /* 0x000000ffff0a7224 */ /* 0x000fe400078e0096 */
[----:B------:R-:W-:Y:S01]  /*7260*/  IMAD.MOV.U32 R149, RZ, RZ, R161 ;  /* 0x000000ffff957224 */ /* 0x000fe200078e00a1 */
[----:B------:R-:W3:Y:S01]  /*7270*/  LDL.LU R131, [R1+0x9b0] ;  /* 0x0009b00001837983 */ /* 0x000ee20000300800 */
[----:B------:R-:W-:-:S02]  /*7280*/  IMAD.MOV.U32 R9, RZ, RZ, R151 ;  /* 0x000000ffff097224 */ /* 0x000fc400078e0097 */
[----:B------:R-:W-:Y:S01]  /*7290*/  IMAD.MOV.U32 R150, RZ, RZ, R192 ;  /* 0x000000ffff967224 */ /* 0x000fe200078e00c0 */
[----:B------:R-:W4:Y:S01]  /*72a0*/  LDL.LU R160, [R1+0x9ac] ;  /* 0x0009ac0001a07983 */ /* 0x000f220000300800 */
[----:B------:R-:W-:-:S03]  /*72b0*/  IMAD.MOV.U32 R151, RZ, RZ, R193 ;  /* 0x000000ffff977224 */ /* 0x000fc600078e00c1 */
[----:B------:R-:W4:Y:S01]  /*72c0*/  LDL.LU R161, [R1+0x9a8] ;  /* 0x0009a80001a17983 */ /* 0x000f220000300800 */
        /* <DEDUP_REMOVED lines=13> */
[----:B------:R-:W3:Y:S01]  /*73a0*/  LDL.LU R224, [R1+0x98c] ;  /* 0x00098c0001e07983 */ /* 0x000ee20000300800 */
        /* <DEDUP_REMOVED lines=9> */
[----:B------:R-:W3:Y:S04]  /*7440*/  LDL.LU R229, [R1+0x978] ;  /* 0x0009780001e57983 */ /* 0x000ee80000300800 */
[----:B------:R-:W3:Y:S04]  /*7450*/  LDL.LU R230, [R1+0x974] ;  /* 0x0009740001e67983 */ /* 0x000ee80000300800 */
[----:B------:R-:W3:Y:S01]  /*7460*/  LDL.LU R231, [R1+0x970] ;  /* 0x0009700001e77983 */ /* 0x000ee20000300800 */
[----:B------:R-:W-:Y:S02]  /*7470*/  IMAD.MOV.U32 R84, RZ, RZ, R198 ;  /* 0x000000ffff547224 */ /* 0x000fe400078e00c6 */
[----:B------:R-:W-:Y:S01]  /*7480*/  IMAD.MOV.U32 R85, RZ, RZ, R199 ;  /* 0x000000ffff557224 */ /* 0x000fe200078e00c7 */
[----:B------:R-:W2:Y:S04]  /*7490*/  LDL.LU R198, [R1+0x96c] ;  /* 0x00096c0001c67983 */ /* 0x000ea80000300800 */
[----:B------:R-:W2:Y:S01]  /*74a0*/  LDL.LU R199, [R1+0x968] ;  /* 0x0009680001c77983 */ /* 0x000ea20000300800 */
[----:B------:R-:W-:Y:S01]  /*74b0*/  UMOV UR16, UR4 ;  /* 0x0000000400107c82 */ /* 0x000fe20008000000 */
[----:B------:R-:W-:Y:S01]  /*74c0*/  UMOV UR17, UR5 ;  /* 0x0000000500117c82 */ /* 0x000fe20008000000 */
[----:B------:R-:W-:Y:S01]  /*74d0*/  UMOV UR18, UR30 ;  /* 0x0000001e00127c82 */ /* 0x000fe20008000000 */
[----:B------:R-:W-:Y:S01]  /*74e0*/  UMOV UR19, UR31 ;  /* 0x0000001f00137c82 */ /* 0x000fe20008000000 */
[----:B------:R-:W-:-:S02]  /*74f0*/  IMAD.MOV.U32 R86, RZ, RZ, R162 ;  /* 0x000000ffff567224 */ /* 0x000fc400078e00a2 */
[----:B------:R-:W4:Y:S01]  /*7500*/  LDL.LU R162, [R1+0x964] ;  /* 0x0009640001a27983 */ /* 0x000f220000300800 */
[----:B------:R-:W-:-:S03]  /*7510*/  IMAD.MOV.U32 R87, RZ, RZ, R163 ;  /* 0x000000ffff577224 */ /* 0x000fc600078e00a3 */
[----:B------:R-:W4:Y:S01]  /*7520*/  LDL.LU R163, [R1+0x960] ;  /* 0x0009600001a37983 */ /* 0x000f220000300800 */
        /* <DEDUP_REMOVED lines=9> */
[----:B------:R-:W-:Y:S04]  /*75c0*/  STL.64 [R1+0x7f8], R230 ;  /* 0x0007f8e601007387 */ /* 0x000fe80000100a00 */
[----:B------:R-:W-:Y:S01]  /*75d0*/  STL.64 [R1+0x7f0], R228 ;  /* 0x0007f0e401007387 */ /* 0x000fe20000100a00 */
[----:B------:R-:W-:-:S03]  /*75e0*/  WARPGROUP.DEPBAR.LE gsb0, 0x0 ;  /* 0x00008000000079c5 */ /* 0x000fc60000010000 */
        /* <DEDUP_REMOVED lines=14> */
[----:B------:R-:W2:Y:S01]  /*76d0*/  LDL.LU R132, [R1+0x94c] ;  /* 0x00094c0001847983 */ /* 0x000ea20000300800 */
[----:B------:R-:W-:Y:S02]  /*76e0*/  IMAD.MOV.U32 R198, RZ, RZ, R134 ;  /* 0x000000ffffc67224 */ /* 0x000fe400078e0086 */
[----:B------:R-:W-:Y:S01]  /*76f0*/  IMAD.MOV.U32 R199, RZ, RZ, R135 ;  /* 0x000000ffffc77224 */ /* 0x000fe200078e0087 */
[----:B------:R-:W2:Y:S04]  /*7700*/  LDL.LU R133, [R1+0x948] ;  /* 0x0009480001857983 */ /* 0x000ea80000300800 */
[----:B------:R-:W2:Y:S04]  /*7710*/  LDL.LU R134, [R1+0x944] ;  /* 0x0009440001867983 */ /* 0x000ea80000300800 */
[----:B------:R-:W2:Y:S01]  /*7720*/  LDL.LU R135, [R1+0x940] ;  /* 0x0009400001877983 */ /* 0x000ea20000300800 */
        /* <DEDUP_REMOVED lines=8> */
[----:B----4-:R-:W-:-:S06]  /*77b0*/  WARPGROUP.ARRIVE ;  /* 0x00000000000079c5 */ /* 0x010fcc0000000000 */
        /* <DEDUP_REMOVED lines=27> */
[----:B------:R-:W-:Y:S01]  /*7970*/  UMOV UR12, UR8 ;  /* 0x00000008000c7c82 */ /* 0x000fe20008000000 */
[----:B------:R-:W-:Y:S01]  /*7980*/  UMOV UR13, UR9 ;  /* 0x00000009000d7c82 */ /* 0x000fe20008000000 */
[----:B------:R-:W-:Y:S02]  /*7990*/  WARPGROUP.DEPBAR.LE gsb0, 0x0 ;  /* 0x00008000000079c5 */ /* 0x000fe40000010000 */
[----:B------:R-:W-:-:S06]  /*79a0*/  WARPGROUP.ARRIVE ;  /* 0x00000000000079c5 */ /* 0x000fcc0000000000 */
[----:B------:R-:W-:Y:S01]  /*79b0*/  IGMMA.64x16x32.S8.S8 R56, gdesc[UR12], R56, gsb0 ;  /* 0x006000000c3879f1 */ /* 0x000fe20008041038 */
[----:B------:R-:W-:Y:S01]  /*79c0*/  UMOV UR44, UR8 ;  /* 0x00000008002c7c82 */ /* 0x000fe20008000000 */
[----:B------:R-:W-:Y:S01]  /*79d0*/  UMOV UR45, UR9 ;  /* 0x00000009002d7c82 */ /* 0x000fe20008000000 */
[----:B------:R-:W-:Y:S04]  /*79e0*/  STL.64 [R1+0x838], R166 ;  /* 0x000838a601007387 */ /* 0x000fe80000100a00 */
[----:B------:R-:W-:Y:S01]  /*79f0*/  STL.64 [R1+0x830], R164 ;  /* 0x000830a401007387 */ /* 0x000fe20000100a00 */
[----:B------:R-:W-:Y:S02]  /*7a00*/  WARPGROUP.DEPBAR.LE gsb0, 0x0 ;  /* 0x00008000000079c5 */ /* 0x000fe40000010000 */
[----:B------:R-:W-:-:S06]  /*7a10*/  WARPGROUP.ARRIVE ;  /* 0x00000000000079c5 */ /* 0x000fcc0000000000 */
[----:B------:R-:W-:Y:S01]  /*7a20*/  IGMMA.64x16x32.S8.S8 R88, gdesc[UR44], R88, gsb0 ;  /* 0x006000002c5879f1 */ /* 0x000fe20008041058 */
[----:B------:R-:W-:Y:S04]  /*7a30*/  STL.64 [R1+0x828], R162 ;  /* 0x000828a201007387 */ /* 0x000fe80000100a00 */
[----:B------:R0:W-:Y:S04]  /*7a40*/  STL.64 [R1+0x820], R160 ;  /* 0x000820a001007387 */ /* 0x0001e80000100a00 */
[----:B0-----:R-:W2:Y:S04]  /*7a50*/  LDL.LU R160, [R1+0xc0] ;  /* 0x0000c00001a07983 */ /* 0x001ea80000300800 */
        /* <DEDUP_REMOVED lines=49> */
[----:B------:R-:W-:Y:S01]  /*7d70*/  UIADD3 UR16, UR53, 0x4, URZ ;  /* 0x0000000435107890 */ /* 0x000fe2000fffe03f */
[----:B------:R-:W-:Y:S01]  /*7d80*/  UMOV UR17, UR9 ;  /* 0x0000000900117c82 */ /* 0x000fe20008000000 */
[----:B------:R-:W-:Y:S01]  /*7d90*/  UMOV UR18, UR58 ;  /* 0x0000003a00127c82 */ /* 0x000fe20008000000 */
[----:B------:R-:W-:-:S04]  /*7da0*/  UMOV UR19, UR59 ;  /* 0x0000003b00137c82 */ /* 0x000fc80008000000 */
        /* <DEDUP_REMOVED lines=29> */
[----:B------:R-:W-:Y:S04]  /*7f80*/  STL.64 [R1+0x848], R130 ;  /* 0x0008488201007387 */ /* 0x000fe80000100a00 */
[----:B------:R-:W-:Y:S04]  /*7f90*/  STL.64 [R1+0x840], R128 ;  /* 0x0008408001007387 */ /* 0x000fe80000100a00 */
[----:B------:R-:W-:Y:S01]  /*7fa0*/  STL.64 [R1+0x878], R102 ;  /* 0x0008786601007387 */ /* 0x000fe20000100a00 */
[----:B------:R-:W-:-:S02]  /*7fb0*/  WARPGROUP.DEPBAR.LE gsb0, 0x0 ;  /* 0x00008000000079c5 */ /* 0x000fc40000010000 */
[----:B------:R-:W-:-:S06]  /*7fc0*/  WARPGROUP.ARRIVE ;  /* 0x00000000000079c5 */ /* 0x000fcc0000000000 */
[----:B------:R-:W-:Y:S01]  /*7fd0*/  IGMMA.64x16x32.S8.S8 R208, gdesc[UR36], R208, gsb0 ;  /* 0x0060000024d079f1 */ /* 0x000fe200080410d0 */
[----:B------:R-:W-:Y:S04]  /*7fe0*/  STL.64 [R1+0x870], R100 ;  /* 0x0008706401007387 */ /* 0x000fe80000100a00 */
[----:B------:R-:W-:Y:S04]  /*7ff0*/  STL.64 [R1+0x868], R98 ;  /* 0x0008686201007387 */ /* 0x000fe80000100a00 */
[----:B------:R-:W-:Y:S04]  /*8000*/  STL.64 [R1+0x860], R96 ;  /* 0x0008606001007387 */ /* 0x000fe80000100a00 */
[----:B------:R0:W-:Y:S04]  /*8010*/  STL.64 [R1+0xc0], R160 ;  /* 0x0000c0a001007387 */ /* 0x0001e80000100a00 */
[----:B------:R1:W-:Y:S04]  /*8020*/  STL.64 [R1+0xc8], R162 ;  /* 0x0000c8a201007387 */ /* 0x0003e80000100a00 */
[----:B------:R2:W-:Y:S04]  /*8030*/  STL.64 [R1+0xd0], R164 ;  /* 0x0000d0a401007387 */ /* 0x0005e80000100a00 */
[----:B------:R3:W-:Y:S04]  /*8040*/  STL.64 [R1+0xd8], R166 ;  /* 0x0000d8a601007387 */ /* 0x0007e80000100a00 */
        /* <DEDUP_REMOVED lines=20> */
[----:B------:R-:W-:Y:S04]  /*8190*/  STL.64 [R1+0x358], R182 ;  /* 0x000358b601007387 */ /* 0x000fe80000100a00 */
        /* <DEDUP_REMOVED lines=44> */
[----:B------:R-:W3:Y:S04]  /*8460*/  LDL.LU R112, [R1+0x3a0] ;  /* 0x0003a00001707983 */ /* 0x000ee80000300800 */
        /* <DEDUP_REMOVED lines=15> */
[----:B------:R-:W-:Y:S01]  /*8560*/  UIADD3 UR10, UR60, 0x4, URZ ;  /* 0x000000043c0a7890 */ /* 0x000fe2000fffe03f */
[----:B------:R-:W-:Y:S01]  /*8570*/  UMOV UR5, 0x40000040 ;  /* 0x4000004000057882 */ /* 0x000fe20000000000 */
[----:B------:R-:W-:Y:S01]  /*8580*/  UMOV UR7, 0x40000040 ;  /* 0x4000004000077882 */ /* 0x000fe20000000000 */
[----:B------:R-:W-:Y:S01]  /*8590*/  UIADD3 UR11, UR60, 0x84, URZ ;  /* 0x000000843c0b7890 */ /* 0x000fe2000fffe03f */
[----:B------:R-:W4:Y:S03]  /*85a0*/  LDL.LU R96, [R1+0x1a0] ;  /* 0x0001a00001607983 */ /* 0x000f260000300800 */
[----:B------:R-:W-:Y:S01]  /*85b0*/  UMOV UR6, UR10 ;  /* 0x0000000a00067c82 */ /* 0x000fe20008000000 */
[----:B------:R-:W4:Y:S01]  /*85c0*/  LDL.LU R97, [R1+0x1a4] ;  /* 0x0001a40001617983 */ /* 0x000f220000300800 */
[----:B------:R-:W-:-:S03]  /*85d0*/  UMOV UR36, UR4 ;  /* 0x0000000400247c82 */ /* 0x000fc60008000000 */
[----:B------:R-:W4:Y:S01]  /*85e0*/  LDL.LU R98, [R1+0x1a8] ;  /* 0x0001a80001627983 */ /* 0x000f220000300800 */
[----:B------:R-:W-:Y:S01]  /*85f0*/  UMOV UR37, UR5 ;  /* 0x0000000500257c82 */ /* 0x000fe20008000000 */
[----:B------:R-:W-:Y:S02]  /*8600*/  UMOV UR38, UR11 ;  /* 0x0000000b00267c82 */ /* 0x000fe40008000000 */
[----:B------:R-:W4:Y:S01]  /*8610*/  LDL.LU R99, [R1+0x1ac] ;  /* 0x0001ac0001637983 */ /* 0x000f220000300800 */
[----:B------:R-:W-:-:S03]  /*8620*/  UMOV UR39, 0x40000040 ;  /* 0x4000004000277882 */ /* 0x000fc60000000000 */
[----:B------:R-:W4:Y:S04]  /*8630*/  LDL.LU R100, [R1+0x1b0] ;  /* 0x0001b00001647983 */ /* 0x000f280000300800 */
[----:B------:R-:W4:Y:S04]  /*8640*/  LDL.LU R101, [R1+0x1b4] ;  /* 0x0001b40001657983 */ /* 0x000f280000300800 */
[----:B------:R-:W4:Y:S04]  /*8650*/  LDL.LU R102, [R1+0x1b8] ;  /* 0x0001b80001667983 */ /* 0x000f280000300800 */
[----:B------:R-:W4:Y:S01]  /*8660*/  LDL.LU R103, [R1+0x1bc] ;  /* 0x0001bc0001677983 */ /* 0x000f220000300800 */
[----:B------:R-:W-:Y:S01]  /*8670*/  UIADD3 UR14, UR60, 0x104, URZ ;  /* 0x000001043c0e7890 */ /* 0x000fe2000fffe03f */
[----:B------:R-:W-:Y:S01]  /*8680*/  UMOV UR40, UR4 ;  /* 0x0000000400287c82 */ /* 0x000fe20008000000 */
[----:B------:R-:W-:Y:S01]  /*8690*/  UMOV UR41, UR5 ;  /* 0x0000000500297c82 */ /* 0x000fe20008000000 */
[----:B------:R-:W-:Y:S01]  /*86a0*/  UMOV UR43, 0x40000040 ;  /* 0x40000040002b7882 */ /* 0x000fe20000000000 */
[----:B------:R-:W-:Y:S01]  /*86b0*/  UIADD3 UR58, UR60, 0x184, URZ ;  /* 0x000001843c3a7890 */ /* 0x000fe2000fffe03f */
[----:B------:R-:W4:Y:S02]  /*86c0*/  LDL.LU R192, [R1+0x20] ;  /* 0x0000200001c07983 */ /* 0x000f240000300800 */
[----:B------:R-:W-:Y:S01]  /*86d0*/  UMOV UR42, UR14 ;  /* 0x0000000e002a7c82 */ /* 0x000fe20008000000 */
[----:B------:R-:W-:Y:S01]  /*86e0*/  UMOV UR56, UR4 ;  /* 0x0000000400387c82 */ /* 0x000fe20008000000 */
[----:B------:R-:W-:Y:S01]  /*86f0*/  UMOV UR57, UR5 ;  /* 0x0000000500397c82 */ /* 0x000fe20008000000 */
[----:B------:R-:W-:Y:S01]  /*8700*/  UMOV UR59, 0x40000040 ;  /* 0x40000040003b7882 */ /* 0x000fe20000000000 */
[----:B------:R-:W-:Y:S01]  /*8710*/  UIADD3 UR54, UR60, 0x204, URZ ;  /* 0x000002043c367890 */ /* 0x000fe2000fffe03f */
[----:B------:R-:W4:Y:S01]  /*8720*/  LDL.LU R193, [R1+0x24] ;  /* 0x0000240001c17983 */ /* 0x000f220000300800 */
[----:B------:R-:W-:-:S03]  /*8730*/  UMOV UR47, UR53 ;  /* 0x00000035002f7c82 */ /* 0x000fc60008000000 */
[----:B------:R-:W4:Y:S01]  /*8740*/  LDL.LU R194, [R1+0x28] ;  /* 0x0000280001c27983 */ /* 0x000f220000300800 */
[----:B--2---:R-:W-:-:S03]  /*8750*/  WARPGROUP.ARRIVE ;  /* 0x00000000000079c5 */ /* 0x004fc60000000000 */
[----:B------:R-:W2:Y:S01]  /*8760*/  LDL.LU R195, [R1+0x2c] ;  /* 0x00002c0001c37983 */ /* 0x000ea20000300800 */
[----:B------:R-:W-:Y:S01]  /*8770*/  UMOV UR52, UR4 ;  /* 0x0000000400347c82 */ /* 0x000fe20008000000 */
[----:B------:R-:W-:Y:S01]  /*8780*/  UMOV UR53, UR5 ;  /* 0x0000000500357c82 */ /* 0x000fe20008000000 */
[----:B------:R-:W-:Y:S01]  /*8790*/  UMOV UR55, 0x40000040 ;  /* 0x4000004000377882 */ /* 0x000fe20000000000 */
[----:B------:R-:W2:Y:S01]  /*87a0*/  LDL.LU R196, [R1+0x30] ;  /* 0x0000300001c47983 */ /* 0x000ea20000300800 */
[----:B------:R-:W-:Y:S03]  /*87b0*/  IGMMA.64x16x32.S8.S8 R80, gdesc[UR4], R80, gsb0 ;  /* 0x00600000045079f1 */ /* 0x000fe60008041050 */
[----:B------:R-:W2:Y:S04]  /*87c0*/  LDL.LU R197, [R1+0x34] ;  /* 0x0000340001c57983 */ /* 0x000ea80000300800 */
[----:B------:R-:W2:Y:S04]  /*87d0*/  LDL.LU R198, [R1+0x38] ;  /* 0x0000380001c67983 */ /* 0x000ea80000300800 */
[----:B------:R-:W2:Y:S01]  /*87e0*/  LDL.LU R199, [R1+0x3c] ;  /* 0x00003c0001c77983 */ /* 0x000ea20000300800 */
[----:B------:R-:W-:-:S02]  /*87f0*/  WARPGROUP.DEPBAR.LE gsb0, 0x0 ;  /* 0x00008000000079c5 */ /* 0x000fc40000010000 */
[----:B---3--:R-:W-:-:S06]  /*8800*/  WARPGROUP.ARRIVE ;  /* 0x00000000000079c5 */ /* 0x008fcc0000000000 */
[----:B------:R-:W-:Y:S03]  /*8810*/  IGMMA.64x16x32.S8.S8 R112, gdesc[UR36], R112, gsb0 ;  /* 0x00600000247079f1 */ /* 0x000fe60008041070 */
[----:B------:R-:W-:Y:S02]  /*8820*/  WARPGROUP.DEPBAR.LE gsb0, 0x0 ;  /* 0x00008000000079c5 */ /* 0x000fe40000010000 */
[----:B----4-:R-:W-:-:S06]  /*8830*/  WARPGROUP.ARRIVE ;  /* 0x00000000000079c5 */ /* 0x010fcc0000000000 */
[----:B------:R-:W-:Y:S03]  /*8840*/  IGMMA.64x16x32.S8.S8 R144, gdesc[UR40], R144, gsb0 ;  /* 0x00600000289079f1 */ /* 0x000fe60008041090 */
[----:B------:R-:W-:Y:S02]  /*8850*/  WARPGROUP.DEPBAR.LE gsb0, 0x0 ;  /* 0x00008000000079c5 */ /* 0x000fe40000010000 */
[----:B------:R-:W-:-:S06]  /*8860*/  WARPGROUP.ARRIVE ;  /* 0x00000000000079c5 */ /* 0x000fcc0000000000 */
[----:B------:R-:W-:Y:S01]  /*8870*/  IGMMA.64x16x32.S8.S8 R176, gdesc[UR56], R176, gsb0 ;  /* 0x0060000038b079f1 */ /* 0x000fe200080410b0 */
[----:B------:R-:W-:Y:S04]  /*8880*/  STL.64 [R1+0x420], R80 ;  /* 0x0004205001007387 */ /* 0x000fe80000100a00 */
[----:B------:R-:W-:Y:S04]  /*8890*/  STL.64 [R1+0x428], R82 ;  /* 0x0004285201007387 */ /* 0x000fe80000100a00 */
[----:B------:R-:W-:Y:S04]  /*88a0*/  STL.64 [R1+0x430], R84 ;  /* 0x0004305401007387 */ /* 0x000fe80000100a00 */
[----:B------:R0:W-:Y:S04]  /*88b0*/  STL.64 [R1+0x438], R86 ;  /* 0x0004385601007387 */ /* 0x0001e80000100a00 */
[----:B0-----:R-:W3:Y:S04]  /*88c0*/  LDL.LU.64 R86, [R1+0x938] ;  /* 0x0009380001567983 */ /* 0x001ee80000300a00 */
[----:B------:R-:W3:Y:S04]  /*88d0*/  LDL.LU.64 R84, [R1+0x930] ;  /* 0x0009300001547983 */ /* 0x000ee80000300a00 */
[----:B------:R-:W3:Y:S04]  /*88e0*/  LDL.LU.64 R82, [R1+0x928] ;  /* 0x0009280001527983 */ /* 0x000ee80000300a00 */
[----:B------:R-:W3:Y:S01]  /*88f0*/  LDL.LU.64 R80, [R1+0x920] ;  /* 0x0009200001507983 */ /* 0x000ee20000300a00 */
[----:B------:R-:W-:-:S02]  /*8900*/  WARPGROUP.DEPBAR.LE gsb0, 0x0 ;  /* 0x00008000000079c5 */ /* 0x000fc40000010000 */
[----:B------:R-:W-:-:S06]  /*8910*/  WARPGROUP.ARRIVE ;  /* 0x00000000000079c5 */ /* 0x000fcc0000000000 */
[----:B------:R-:W-:Y:S01]  /*8920*/  IGMMA.64x16x32.S8.S8 R208, gdesc[UR52], R208, gsb0 ;  /* 0x0060000034d079f1 */ /* 0x000fe200080410d0 */
[----:B------:R-:W-:Y:S04]  /*8930*/  STL.64 [R1+0x3a0], R112 ;  /* 0x0003a07001007387 */ /* 0x000fe80000100a00 */
[----:B------:R-:W-:Y:S04]  /*8940*/  STL.64 [R1+0x3a8], R114 ;  /* 0x0003a87201007387 */ /* 0x000fe80000100a00 */
[----:B------:R-:W-:Y:S04]  /*8950*/  STL.64 [R1+0x3b0], R116 ;  /* 0x0003b07401007387 */ /* 0x000fe80000100a00 */
[----:B------:R0:W-:Y:S04]  /*8960*/  STL.64 [R1+0x3b8], R118 ;  /* 0x0003b87601007387 */ /* 0x0001e80000100a00 */
[----:B0-----:R-:W4:Y:S04]  /*8970*/  LDL.LU.64 R118, [R1+0x918] ;  /* 0x0009180001767983 */ /* 0x001f280000300a00 */
[----:B------:R-:W4:Y:S04]  /*8980*/  LDL.LU.64 R116, [R1+0x910] ;  /* 0x0009100001747983 */ /* 0x000f280000300a00 */
[----:B------:R-:W4:Y:S04]  /*8990*/  LDL.LU.64 R114, [R1+0x908] ;  /* 0x0009080001727983 */ /* 0x000f280000300a00 */
[----:B------:R-:W4:Y:S04]  /*89a0*/  LDL.LU.64 R112, [R1+0x900] ;  /* 0x0009000001707983 */ /* 0x000f280000300a00 */
[----:B------:R-:W-:Y:S04]  /*89b0*/  STL.64 [R1+0x320], R144 ;  /* 0x0003209001007387 */ /* 0x000fe80000100a00 */
        /* <DEDUP_REMOVED lines=10> */
[----:B------:R0:W-:Y:S01]  /*8a60*/  STL.64 [R1+0x2b8], R182 ;  /* 0x0002b8b601007387 */ /* 0x0001e20000100a00 */
[----:B------:R-:W-:-:S03]  /*8a70*/  WARPGROUP.DEPBAR.LE gsb0, 0x0 ;  /* 0x00008000000079c5 */ /* 0x000fc60000010000 */
        /* <DEDUP_REMOVED lines=12> */
[----:B------:R-:W-:Y:S01]  /*8b40*/  UIADD3 UR50, UR60, 0x284, URZ ;  /* 0x000002843c327890 */ /* 0x000fe2000fffe03f */
[----:B------:R-:W-:Y:S01]  /*8b50*/  WARPGROUP.ARRIVE ;  /* 0x00000000000079c5 */ /* 0x000fe20000000000 */
[----:B------:R-:W-:Y:S01]  /*8b60*/  UMOV UR48, UR4 ;  /* 0x0000000400307c82 */ /* 0x000fe20008000000 */
[----:B------:R-:W-:Y:S01]  /*8b70*/  UMOV UR49, UR5 ;  /* 0x0000000500317c82 */ /* 0x000fe20008000000 */
[----:B------:R-:W-:-:S05]  /*8b80*/  UMOV UR51, 0x40000040 ;  /* 0x4000004000337882 */ /* 0x000fca0000000000 */
[----:B------:R-:W-:Y:S01]  /*8b90*/  IGMMA.64x16x32.S8.S8 R96, gdesc[UR48], R96, gsb0 ;  /* 0x00600000306079f1 */ /* 0x000fe20008041060 */
[----:B------:R-:W-:Y:S02]  /*8ba0*/  UMOV UR14, UR42 ;  /* 0x0000002a000e7c82 */ /* 0x000fe40008000000 */
[----:B------:R-:W-:Y:S01]  /*8bb0*/  UMOV UR56, UR14 ;  /* 0x0000000e00387c82 */ /* 0x000fe20008000000 */
[----:B------:R-:W-:Y:S01]  /*8bc0*/  UIADD3 UR14, UR60, 0x304, URZ ;  /* 0x000003043c0e7890 */ /* 0x000fe2000fffe03f */
[----:B------:R-:W-:Y:S01]  /*8bd0*/  UMOV UR15, UR43 ;  /* 0x0000002b000f7c82 */ /* 0x000fe20008000000 */
[----:B------:R-:W-:Y:S01]  /*8be0*/  UMOV UR12, UR4 ;  /* 0x00000004000c7c82 */ /* 0x000fe20008000000 */
[----:B------:R-:W-:Y:S01]  /*8bf0*/  UMOV UR57, UR15 ;  /* 0x0000000f00397c82 */ /* 0x000fe20008000000 */
[----:B------:R-:W-:Y:S01]  /*8c00*/  UMOV UR13, UR5 ;  /* 0x00000005000d7c82 */ /* 0x000fe20008000000 */
[----:B------:R-:W-:Y:S01]  /*8c10*/  UMOV UR15, 0x40000040 ;  /* 0x40000040000f7882 */ /* 0x000fe20000000000 */
[----:B------:R-:W-:-:S02]  /*8c20*/  WARPGROUP.DEPBAR.LE gsb0, 0x0 ;  /* 0x00008000000079c5 */ /* 0x000fc40000010000 */
[----:B------:R-:W-:-:S06]  /*8c30*/  WARPGROUP.ARRIVE ;  /* 0x00000000000079c5 */ /* 0x000fcc0000000000 */
[----:B------:R-:W-:Y:S01]  /*8c40*/  IGMMA.64x16x32.S8.S8 R128, gdesc[UR12], R128, gsb0 ;  /* 0x006000000c8079f1 */ /* 0x000fe20008041080 */
[----:B------:R-:W-:Y:S01]  /*8c50*/  UIADD3 UR22, UR60, 0x384, URZ ;  /* 0x000003843c167890 */ /* 0x000fe2000fffe03f */
[----:B------:R-:W-:Y:S01]  /*8c60*/  UMOV UR20, UR4 ;  /* 0x0000000400147c82 */ /* 0x000fe20008000000 */
[----:B------:R-:W-:Y:S01]  /*8c70*/  UMOV UR21, UR5 ;  /* 0x0000000500157c82 */ /* 0x000fe20008000000 */
[----:B------:R-:W-:Y:S01]  /*8c80*/  UMOV UR23, 0x40000040 ;  /* 0x4000004000177882 */ /* 0x000fe20000000000 */
[----:B------:R-:W-:Y:S02]  /*8c90*/  WARPGROUP.DEPBAR.LE gsb0, 0x0 ;  /* 0x00008000000079c5 */ /* 0x000fe40000010000 */
[----:B------:R-:W-:-:S06]  /*8ca0*/  WARPGROUP.ARRIVE ;  /* 0x00000000000079c5 */ /* 0x000fcc0000000000 */
        /* <DEDUP_REMOVED lines=10> */
[----:B--2---:R-:W-:-:S06]  /*8d50*/  WARPGROUP.ARRIVE ;  /* 0x00000000000079c5 */ /* 0x004fcc0000000000 */
[----:B------:R-:W-:Y:S01]  /*8d60*/  IGMMA.64x16x32.S8.S8 R192, gdesc[UR8], R192, gsb0 ;  /* 0x0060000008c079f1 */ /* 0x000fe200080410c0 */
[----:B------:R-:W-:Y:S01]  /*8d70*/  UIADD3 UR18, UR60, 0x484, URZ ;  /* 0x000004843c127890 */ /* 0x000fe2000fffe03f */
[----:B------:R-:W-:Y:S01]  /*8d80*/  UMOV UR16, UR4 ;  /* 0x0000000400107c82 */ /* 0x000fe20008000000 */
[----:B------:R-:W-:Y:S01]  /*8d90*/  UMOV UR17, UR5 ;  /* 0x0000000500117c82 */ /* 0x000fe20008000000 */
[----:B------:R-:W-:Y:S01]  /*8da0*/  UMOV UR19, 0x40000040 ;  /* 0x4000004000137882 */ /* 0x000fe20000000000 */
[----:B------:R-:W-:Y:S02]  /*8db0*/  WARPGROUP.DEPBAR.LE gsb0, 0x0 ;  /* 0x00008000000079c5 */ /* 0x000fe40000010000 */
[----:B------:R-:W-:Y:S01]  /*8dc0*/  UIADD3 UR26, UR60, 0x504, URZ ;  /* 0x000005043c1a7890 */ /* 0x000fe2000fffe03f */
[----:B---3--:R-:W-:-:S06]  /*8dd0*/  WARPGROUP.ARRIVE ;  /* 0x00000000000079c5 */ /* 0x008fcc0000000000 */
[----:B------:R-:W-:Y:S01]  /*8de0*/  IGMMA.64x16x32.S8.S8 R208, gdesc[UR16], R208, gsb0 ;  /* 0x0060000010d079f1 */ /* 0x000fe200080410d0 */
[----:B------:R-:W-:Y:S01]  /*8df0*/  UMOV UR24, UR4 ;  /* 0x0000000400187c82 */ /* 0x000fe20008000000 */
[----:B------:R-:W-:Y:S01]  /*8e00*/  UMOV UR25, UR5 ;  /* 0x0000000500197c82 */ /* 0x000fe20008000000 */
[----:B------:R-:W-:Y:S01]  /*8e10*/  UMOV UR27, 0x40000040 ;  /* 0x40000040001b7882 */ /* 0x000fe20000000000 */
[----:B------:R-:W-:Y:S02]  /*8e20*/  WARPGROUP.DEPBAR.LE gsb0, 0x0 ;  /* 0x00008000000079c5 */ /* 0x000fe40000010000 */
[----:B----4-:R-:W-:-:S06]  /*8e30*/  WARPGROUP.ARRIVE ;  /* 0x00000000000079c5 */ /* 0x010fcc0000000000 */
        /* <DEDUP_REMOVED lines=30> */
[----:B------:R-:W-:Y:S01]  /*9020*/  UIADD3 UR8, UR49, 0x404, URZ ;  /* 0x0000040431087890 */ /* 0x000fe2000fffe03f */
[----:B------:R-:W-:-:S06]  /*9030*/  UMOV UR41, 0x40000040 ;  /* 0x4000004000297882 */ /* 0x000fcc0000000000 */
[----:B------:R-:W-:Y:S01]  /*9040*/  UMOV UR40, UR8 ;  /* 0x0000000800287c82 */ /* 0x000fe20008000000 */
[----:B------:R-:W-:Y:S04]  /*9050*/  STL.64 [R1+0x1a0], R96 ;  /* 0x0001a06001007387 */ /* 0x000fe80000100a00 */
[----:B------:R-:W-:Y:S01]  /*9060*/  STL.64 [R1+0x1a8], R98 ;  /* 0x0001a86201007387 */ /* 0x000fe20000100a00 */
[----:B------:R-:W-:Y:S02]  /*9070*/  WARPGROUP.DEPBAR.LE gsb0, 0x0 ;  /* 0x00008000000079c5 */ /* 0x000fe40000010000 */
[----:B------:R-:W-:-:S06]  /*9080*/  WARPGROUP.ARRIVE ;  /* 0x00000000000079c5 */ /* 0x000fcc0000000000 */
[----:B------:R-:W-:Y:S01]  /*9090*/  IGMMA.64x16x32.S8.S8 R40, gdesc[UR40], R40, gsb0 ;  /* 0x00600000282879f1 */ /* 0x000fe20008041028 */
[----:B------:R-:W-:Y:S04]  /*90a0*/  STL.64 [R1+0x1b0], R100 ;  /* 0x0001b06401007387 */ /* 0x000fe80000100a00 */
[----:B------:R-:W-:Y:S04]  /*90b0*/  STL.64 [R1+0x1b8], R102 ;  /* 0x0001b86601007387 */ /* 0x000fe80000100a00 */
[----:B------:R0:W-:Y:S04]  /*90c0*/  STL.64 [R1+0x120], R128 ;  /* 0x0001208001007387 */ /* 0x0001e80000100a00 */
[----:B------:R1:W-:Y:S04]  /*90d0*/  STL.64 [R1+0x128], R130 ;  /* 0x0001288201007387 */ /* 0x0003e80000100a00 */
[----:B------:R2:W-:Y:S04]  /*90e0*/  STL.64 [R1+0x130], R132 ;  /* 0x0001308401007387 */ /* 0x0005e80000100a00 */
[----:B------:R3:W-:Y:S04]  /*90f0*/  STL.64 [R1+0x138], R134 ;  /* 0x0001388601007387 */ /* 0x0007e80000100a00 */
[----:B------:R4:W-:Y:S04]  /*9100*/  STL.64 [R1+0xa0], R160 ;  /* 0x0000a0a001007387 */ /* 0x0009e80000100a00 */
[----:B------:R4:W-:Y:S04]  /*9110*/  STL.64 [R1+0xa8], R162 ;  /* 0x0000a8a201007387 */ /* 0x0009e80000100a00 */
[----:B------:R4:W-:Y:S04]  /*9120*/  STL.64 [R1+0xb0], R164 ;  /* 0x0000b0a401007387 */ /* 0x0009e80000100a00 */
[----:B------:R4:W-:Y:S04]  /*9130*/  STL.64 [R1+0xb8], R166 ;  /* 0x0000b8a601007387 */ /* 0x0009e80000100a00 */
[----:B0-----:R-:W4:Y:S04]  /*9140*/  LDL.LU R128, [R1] ;  /* 0x0000000001807983 */ /* 0x001f280000300800 */
[----:B------:R-:W4:Y:S04]  /*9150*/  LDL.LU R129, [R1+0x4] ;  /* 0x0000040001817983 */ /* 0x000f280000300800 */
[----:B------:R0:W-:Y:S04]  /*9160*/  STL.64 [R1+0x20], R192 ;  /* 0x000020c001007387 */ /* 0x0001e80000100a00 */
[----:B------:R0:W-:Y:S04]  /*9170*/  STL.64 [R1+0x28], R194 ;  /* 0x000028c201007387 */ /* 0x0001e80000100a00 */
[----:B------:R0:W-:Y:S04]  /*9180*/  STL.64 [R1+0x30], R196 ;  /* 0x000030c401007387 */ /* 0x0001e80000100a00 */
[----:B------:R0:W-:Y:S04]  /*9190*/  STL.64 [R1+0x38], R198 ;  /* 0x000038c601007387 */ /* 0x0001e80000100a00 */
[----:B-1----:R-:W4:Y:S04]  /*91a0*/  LDL.LU R130, [R1+0x8] ;  /* 0x0000080001827983 */ /* 0x002f280000300800 */
[----:B------:R-:W4:Y:S04]  /*91b0*/  LDL.LU R131, [R1+0xc] ;  /* 0x00000c0001837983 */ /* 0x000f280000300800 */
[----:B--2---:R-:W2:Y:S04]  /*91c0*/  LDL.LU R132, [R1+0x10] ;  /* 0x0000100001847983 */ /* 0x004ea80000300800 */
[----:B------:R-:W2:Y:S04]  /*91d0*/  LDL.LU R133, [R1+0x14] ;  /* 0x0000140001857983 */ /* 0x000ea80000300800 */
[----:B---3--:R-:W2:Y:S04]  /*91e0*/  LDL.LU R134, [R1+0x18] ;  /* 0x0000180001867983 */ /* 0x008ea80000300800 */
[----:B------:R-:W2:Y:S01]  /*91f0*/  LDL.LU R135, [R1+0x1c] ;  /* 0x00001c0001877983 */ /* 0x000ea20000300800 */
[----:B------:R-:W-:-:S02]  /*9200*/  WARPGROUP.DEPBAR.LE gsb0, 0x0 ;  /* 0x00008000000079c5 */ /* 0x000fc40000010000 */
[----:B------:R-:W-:Y:S01]  /*9210*/  WARPGROUP.ARRIVE ;  /* 0x00000000000079c5 */ /* 0x000fe20000000000 */
[----:B------:R-:W-:Y:S01]  /*9220*/  UMOV UR36, UR40 ;  /* 0x0000002800247c82 */ /* 0x000fe20008000000 */
[----:B------:R-:W-:Y:S01]  /*9230*/  UMOV UR37, UR41 ;  /* 0x0000002900257c82 */ /* 0x000fe20008000000 */
[----:B------:R-:W-:Y:S01]  /*9240*/  UMOV UR28, UR40 ;  /* 0x00000028001c7c82 */ /* 0x000fe20008000000 */
[----:B------:R-:W-:Y:S01]  /*9250*/  UMOV UR29, UR41 ;  /* 0x00000029001d7c82 */ /* 0x000fe20008000000 */
[----:B----4-:R-:W3:Y:S01]  /*9260*/  LDL.LU.64 R160, [R1+0x80] ;  /* 0x0000800001a07983 */ /* 0x010ee20000300a00 */
[----:B------:R-:W-:Y:S03]  /*9270*/  IGMMA.64x16x32.S8.S8 R72, gdesc[UR36], R72, gsb0 ;  /* 0x00600000244879f1 */ /* 0x000fe60008041048 */
[----:B------:R-:W3:Y:S04]  /*9280*/  LDL.LU.64 R162, [R1+0x88] ;  /* 0x0000880001a27983 */ /* 0x000ee80000300a00 */
[----:B------:R-:W3:Y:S04]  /*9290*/  LDL.LU.64 R164, [R1+0x90] ;  /* 0x0000900001a47983 */ /* 0x000ee80000300a00 */
[----:B------:R-:W3:Y:S01]  /*92a0*/  LDL.LU.64 R166, [R1+0x98] ;  /* 0x0000980001a67983 */ /* 0x000ee20000300a00 */
[----:B------:R-:W-:Y:S01]  /*92b0*/  UMOV UR32, UR40 ;  /* 0x0000002800207c82 */ /* 0x000fe20008000000 */
[----:B------:R-:W-:-:S02]  /*92c0*/  UMOV UR33, UR41 ;  /* 0x0000002900217c82 */ /* 0x000fc40008000000 */
[----:B0-----:R-:W4:Y:S04]  /*92d0*/  LDL.LU.64 R192, [R1+0x100] ;  /* 0x0001000001c07983 */ /* 0x001f280000300a00 */
[----:B------:R-:W4:Y:S04]  /*92e0*/  LDL.LU.64 R194, [R1+0x108] ;  /* 0x0001080001c27983 */ /* 0x000f280000300a00 */
[----:B------:R-:W4:Y:S04]  /*92f0*/  LDL.LU.64 R196, [R1+0x110] ;  /* 0x0001100001c47983 */ /* 0x000f280000300a00 */
[----:B------:R-:W4:Y:S01]  /*9300*/  LDL.LU.64 R198, [R1+0x118] ;  /* 0x0001180001c67983 */ /* 0x000f220000300a00 */
[----:B------:R-:W-:-:S02]  /*9310*/  WARPGROUP.DEPBAR.LE gsb0, 0x0 ;  /* 0x00008000000079c5 */ /* 0x000fc40000010000 */
[----:B------:R-:W-:-:S06]  /*9320*/  WARPGROUP.ARRIVE ;  /* 0x00000000000079c5 */ /* 0x000fcc0000000000 */
[----:B------:R-:W-:Y:S03]  /*9330*/  IGMMA.64x16x32.S8.S8 R104, gdesc[UR28], R104, gsb0 ;  /* 0x006000001c6879f1 */ /* 0x000fe60008041068 */
        /* <DEDUP_REMOVED lines=10> */
[----:B------:R-:W-:Y:S01]  /*93e0*/  STL.64 [R1+0x728], R214 ;  /* 0x000728d601007387 */ /* 0x000fe20000100a00 */
[----:B------:R-:W-:Y:S02]  /*93f0*/  WARPGROUP.DEPBAR.LE gsb0, 0x0 ;  /* 0x00008000000079c5 */ /* 0x000fe40000010000 */
[----:B------:R-:W-:-:S06]  /*9400*/  WARPGROUP.ARRIVE ;  /* 0x00000000000079c5 */ /* 0x000fcc0000000000 */
[----:B------:R-:W-:Y:S01]  /*9410*/  IGMMA.64x16x32.S8.S8 R200, gdesc[UR16], R200, gsb0 ;  /* 0x0060000010c879f1 */ /* 0x000fe200080410c8 */
[----:B------:R-:W-:Y:S04]  /*9420*/  STL.64 [R1+0x720], R212 ;  /* 0x000720d401007387 */ /* 0x000fe80000100a00 */
[----:B------:R-:W-:Y:S04]  /*9430*/  STL.64 [R1+0x718], R210 ;  /* 0x000718d201007387 */ /* 0x000fe80000100a00 */
[----:B------:R-:W-:Y:S04]  /*9440*/  STL.64 [R1+0x710], R208 ;  /* 0x000710d001007387 */ /* 0x000fe80000100a00 */
[----:B------:R-:W-:Y:S04]  /*9450*/  STL [R1+0x7bc], R176 ;  /* 0x0007bcb001007387 */ /* 0x000fe80000100800 */
        /* <DEDUP_REMOVED lines=8> */
[----:B------:R-:W-:Y:S01]  /*94e0*/  STL [R1+0x6f8], R145 ;  /* 0x0006f89101007387 */ /* 0x000fe20000100800 */
[----:B------:R-:W-:-:S02]  /*94f0*/  WARPGROUP.DEPBAR.LE gsb0, 0x0 ;  /* 0x00008000000079c5 */ /* 0x000fc40000010000 */
[----:B--2---:R-:W-:Y:S01]  /*9500*/  WARPGROUP.ARRIVE ;  /* 0x00000000000079c5 */ /* 0x004fe20000000000 */
[----:B------:R-:W-:Y:S01]  /*9510*/  STL [R1+0x6f4], R146 ;  /* 0x0006f49201007387 */ /* 0x000fe20000100800 */
[----:B------:R-:W-:Y:S01]  /*9520*/  UMOV UR8, UR40 ;  /* 0x0000002800087c82 */ /* 0x000fe20008000000 */
[----:B------:R-:W-:Y:S02]  /*9530*/  UMOV UR9, UR41 ;  /* 0x0000002900097c82 */ /* 0x000fe40008000000 */
[----:B------:R-:W-:Y:S01]  /*9540*/  STL [R1+0x6f0], R147 ;  /* 0x0006f09301007387 */ /* 0x000fe20000100800 */
[----:B------:R-:W-:Y:S03]  /*9550*/  IGMMA.64x16x32.S8.S8 R128, gdesc[UR8], R128, gsb0 ;  /* 0x00600000088079f1 */ /* 0x000fe60008041080 */
        /* <DEDUP_REMOVED lines=52> */
[----:B------:R-:W-:-:S03]  /*98a0*/  WARPGROUP.DEPBAR.LE gsb0, 0x0 ;  /* 0x00008000000079c5 */ /* 0x000fc60000010000 */
[----:B------:R-:W2:Y:S04]  /*98b0*/  LDL.LU.64 R96, [R1+0x180] ;  /* 0x0001800001607983 */ /* 0x000ea80000300a00 */
[----:B------:R-:W2:Y:S04]  /*98c0*/  LDL.LU.64 R98, [R1+0x188] ;  /* 0x0001880001627983 */ /* 0x000ea80000300a00 */
[----:B------:R-:W2:Y:S04]  /*98d0*/  LDL.LU.64 R100, [R1+0x190] ;  /* 0x0001900001647983 */ /* 0x000ea80000300a00 */
[----:B------:R0:W-:Y:S04]  /*98e0*/  STL.64 [R1], R128 ;  /* 0x0000008001007387 */ /* 0x0001e80000100a00 */
[----:B------:R1:W-:Y:S04]  /*98f0*/  STL.64 [R1+0x8], R130 ;  /* 0x0000088201007387 */ /* 0x0003e80000100a00 */
[----:B------:R4:W-:Y:S04]  /*9900*/  STL.64 [R1+0x10], R132 ;  /* 0x0000108401007387 */ /* 0x0009e80000100a00 */
[----:B------:R4:W-:Y:S04]  /*9910*/  STL.64 [R1+0x18], R134 ;  /* 0x0000188601007387 */ /* 0x0009e80000100a00 */
[----:B------:R-:W2:Y:S01]  /*9920*/  LDL.LU.64 R102, [R1+0x198] ;  /* 0x0001980001667983 */ /* 0x000ea20000300a00 */
[----:B---3--:R-:W-:-:S03]  /*9930*/  WARPGROUP.ARRIVE ;  /* 0x00000000000079c5 */ /* 0x008fc60000000000 */
[----:B0-----:R-:W3:Y:S01]  /*9940*/  LDL.LU.64 R128, [R1+0x200] ;  /* 0x0002000001807983 */ /* 0x001ee20000300a00 */
[----:B------:R-:W-:-:S03]  /*9950*/  UMOV UR20, UR40 ;  /* 0x0000002800147c82 */ /* 0x000fc60008000000 */
[----:B-1----:R-:W3:Y:S01]  /*9960*/  LDL.LU.64 R130, [R1+0x208] ;  /* 0x0002080001827983 */ /* 0x002ee20000300a00 */
[----:B------:R-:W-:Y:S02]  /*9970*/  UMOV UR21, UR41 ;  /* 0x0000002900157c82 */ /* 0x000fe40008000000 */
[----:B------:R-:W-:Y:S01]  /*9980*/  IGMMA.64x16x32.S8.S8 R160, gdesc[UR20], R160, gsb0 ;  /* 0x0060000014a079f1 */ /* 0x000fe200080410a0 */
[----:B----4-:R-:W3:Y:S04]  /*9990*/  LDL.LU.64 R132, [R1+0x210] ;  /* 0x0002100001847983 */ /* 0x010ee80000300a00 */
[----:B------:R-:W3:Y:S01]  /*99a0*/  LDL.LU.64 R134, [R1+0x218] ;  /* 0x0002180001867983 */ /* 0x000ee20000300a00 */
[----:B------:R-:W-:Y:S01]  /*99b0*/  UMOV UR12, UR40 ;  /* 0x00000028000c7c82 */ /* 0x000fe20008000000 */
[----:B------:R-:W-:Y:S01]  /*99c0*/  UMOV UR13, UR41 ;  /* 0x00000029000d7c82 */ /* 0x000fe20008000000 */
[----:B------:R-:W-:-:S02]  /*99d0*/  WARPGROUP.DEPBAR.LE gsb0, 0x0 ;  /* 0x00008000000079c5 */ /* 0x000fc40000010000 */
[----:B------:R-:W-:Y:S01]  /*99e0*/  IMAD.MOV.U32 R84, RZ, RZ, R160 ;  /* 0x000000ffff547224 */ /* 0x000fe200078e00a0 */
[----:B------:R-:W-:Y:S01]  /*99f0*/  WARPGROUP.ARRIVE ;  /* 0x00000000000079c5 */ /* 0x000fe20000000000 */
[----:B------:R-:W-:Y:S02]  /*9a00*/  IMAD.MOV.U32 R85, RZ, RZ, R161 ;  /* 0x000000ffff557224 */ /* 0x000fe400078e00a1 */
[----:B------:R-:W-:Y:S01]  /*9a10*/  IMAD.MOV.U32 R86, RZ, RZ, R162 ;  /* 0x000000ffff567224 */ /* 0x000fe200078e00a2 */
[----:B------:R-:W4:Y:S01]  /*9a20*/  LDL.LU.64 R160, [R1+0x280] ;  /* 0x0002800001a07983 */ /* 0x000f220000300a00 */
[----:B------:R-:W-:Y:S01]  /*9a30*/  IMAD.MOV.U32 R87, RZ, RZ, R163 ;  /* 0x000000ffff577224 */ /* 0x000fe200078e00a3 */
[----:B------:R-:W-:Y:S01]  /*9a40*/  IGMMA.64x16x32.S8.S8 R192, gdesc[UR12], R192, gsb0 ;  /* 0x006000000cc079f1 */ /* 0x000fe200080410c0 */
[----:B------:R-:W-:Y:S01]  /*9a50*/  IMAD.MOV.U32 R52, RZ, RZ, R164 ;  /* 0x000000ffff347224 */ /* 0x000fe200078e00a4 */
[----:B------:R-:W4:Y:S01]  /*9a60*/  LDL.LU.64 R162, [R1+0x288] ;  /* 0x0002880001a27983 */ /* 0x000f220000300a00 */
[----:B------:R-:W-:-:S02]  /*9a70*/  IMAD.MOV.U32 R53, RZ, RZ, R165 ;  /* 0x000000ffff357224 */ /* 0x000fc400078e00a5 */
[----:B------:R-:W-:Y:S01]  /*9a80*/  IMAD.MOV.U32 R54, RZ, RZ, R166 ;  /* 0x000000ffff367224 */ /* 0x000fe200078e00a6 */
[----:B------:R-:W4:Y:S01]  /*9a90*/  LDL.LU.64 R164, [R1+0x290] ;  /* 0x0002900001a47983 */ /* 0x000f220000300a00 */
[----:B------:R-:W-:-:S03]  /*9aa0*/  IMAD.MOV.U32 R55, RZ, RZ, R167 ;  /* 0x000000ffff377224 */ /* 0x000fc600078e00a7 */
[----:B------:R-:W4:Y:S01]  /*9ab0*/  LDL.LU.64 R166, [R1+0x298] ;  /* 0x0002980001a67983 */ /* 0x000f220000300a00 */
[----:B------:R-:W-:Y:S02]  /*9ac0*/  WARPGROUP.DEPBAR.LE gsb0, 0x0 ;  /* 0x00008000000079c5 */ /* 0x000fe40000010000 */
[----:B------:R-:W-:Y:S02]  /*9ad0*/  IMAD.MOV.U32 R116, RZ, RZ, R192 ;  /* 0x000000ffff747224 */ /* 0x000fe400078e00c0 */
[----:B------:R-:W-:Y:S02]  /*9ae0*/  IMAD.MOV.U32 R117, RZ, RZ, R193 ;  /* 0x000000ffff757224 */ /* 0x000fe400078e00c1 */
[----:B------:R-:W-:Y:S01]  /*9af0*/  IMAD.MOV.U32 R118, RZ, RZ, R194 ;  /* 0x000000ffff767224 */ /* 0x000fe200078e00c2 */
[----:B------:R-:W4:Y:S01]  /*9b00*/  LDL.LU.64 R192, [R1+0x300] ;  /* 0x0003000001c07983 */ /* 0x000f220000300a00 */
[----:B------:R-:W-:Y:S02]  /*9b10*/  IMAD.MOV.U32 R119, RZ, RZ, R195 ;  /* 0x000000ffff777224 */ /* 0x000fe400078e00c3 */
[----:B------:R-:W-:Y:S01]  /*9b20*/  IMAD.MOV.U32 R80, RZ, RZ, R196 ;  /* 0x000000ffff507224 */ /* 0x000fe200078e00c4 */
[----:B------:R-:W4:Y:S01]  /*9b30*/  LDL.LU.64 R194, [R1+0x308] ;  /* 0x0003080001c27983 */ /* 0x000f220000300a00 */
[----:B------:R-:W-:-:S02]  /*9b40*/  IMAD.MOV.U32 R81, RZ, RZ, R197 ;  /* 0x000000ffff517224 */ /* 0x000fc400078e00c5 */
[----:B------:R-:W-:Y:S01]  /*9b50*/  IMAD.MOV.U32 R82, RZ, RZ, R198 ;  /* 0x000000ffff527224 */ /* 0x000fe200078e00c6 */
[----:B------:R-:W4:Y:S01]  /*9b60*/  LDL.LU.64 R196, [R1+0x310] ;  /* 0x0003100001c47983 */ /* 0x000f220000300a00 */
[----:B------:R-:W-:-:S03]  /*9b70*/  IMAD.MOV.U32 R83, RZ, RZ, R199 ;  /* 0x000000ffff537224 */ /* 0x000fc600078e00c7 */
[----:B------:R-:W4:Y:S01]  /*9b80*/  LDL.LU.64 R198, [R1+0x318] ;  /* 0x0003180001c67983 */ /* 0x000f220000300a00 */
        /* <DEDUP_REMOVED lines=9> */
[----:B------:R-:W4:Y:S04]  /*9c20*/  LDL.LU R233, [R1+0x898] ;  /* 0x0008980001e97983 */ /* 0x000f280000300800 */
[----:B------:R-:W4:Y:S04]  /*9c30*/  LDL.LU R235, [R1+0x894] ;  /* 0x0008940001eb7983 */ /* 0x000f280000300800 */
[----:B------:R-:W4:Y:S01]  /*9c40*/  LDL.LU R234, [R1+0x890] ;  /* 0x0008900001ea7983 */ /* 0x000f220000300800 */
[----:B------:R-:W-:Y:S01]  /*9c50*/  UMOV UR44, UR40 ;  /* 0x00000028002c7c82 */ /* 0x000fe20008000000 */
[----:B------:R-:W-:Y:S01]  /*9c60*/  UMOV UR45, UR41 ;  /* 0x00000029002d7c82 */ /* 0x000fe20008000000 */
[----:B------:R-:W-:Y:S01]  /*9c70*/  UMOV UR46, UR50 ;  /* 0x00000032002e7c82 */ /* 0x000fe20008000000 */
[----:B------:R-:W-:Y:S01]  /*9c80*/  UMOV UR47, UR51 ;  /* 0x00000033002f7c82 */ /* 0x000fe20008000000 */
        /* <DEDUP_REMOVED lines=27> */
[----:B------:R-:W-:Y:S02]  /*9e40*/  IMAD.MOV.U32 R108, RZ, RZ, R235 ;  /* 0x000000ffff6c7224 */ /* 0x000fe400078e00eb */
[----:B------:R-:W2:Y:S01]  /*9e50*/  LDL.LU R235, [R1+0x88c] ;  /* 0x00088c0001eb7983 */ /* 0x000ea20000300800 */
[----:B------:R-:W-:Y:S02]  /*9e60*/  IMAD.MOV.U32 R109, RZ, RZ, R234 ;  /* 0x000000ffff6d7224 */ /* 0x000fe400078e00ea */
[----:B------:R-:W-:Y:S01]  /*9e70*/  IMAD.MOV.U32 R110, RZ, RZ, R233 ;  /* 0x000000ffff6e7224 */ /* 0x000fe200078e00e9 */
[----:B------:R-:W2:Y:S01]  /*9e80*/  LDL.LU R234, [R1+0x888] ;  /* 0x0008880001ea7983 */ /* 0x000ea20000300800 */
[----:B------:R-:W-:-:S03]  /*9e90*/  IMAD.MOV.U32 R111, RZ, RZ, R232 ;  /* 0x000000ffff6f7224 */ /* 0x000fc600078e00e8 */
        /* <DEDUP_REMOVED lines=9> */
[----:B------:R-:W3:Y:S01]  /*9f30*/  LDL.LU R143, [R1+0x27c] ;  /* 0x00027c00018f7983 */ /* 0x000ee20000300800 */
[----:B------:R-:W-:-:S02]  /*9f40*/  WARPGROUP.DEPBAR.LE gsb0, 0x0 ;  /* 0x00008000000079c5 */ /* 0x000fc40000010000 */
[----:B------:R-:W-:Y:S02]  /*9f50*/  IMAD.MOV.U32 R168, RZ, RZ, R192 ;  /* 0x000000ffffa87224 */ /* 0x000fe400078e00c0 */
[----:B------:R-:W-:Y:S01]  /*9f60*/  IMAD.MOV.U32 R169, RZ, RZ, R193 ;  /* 0x000000ffffa97224 */ /* 0x000fe200078e00c1 */
[----:B------:R-:W4:Y:S01]  /*9f70*/  LDL.LU R192, [R1+0x360] ;  /* 0x0003600001c07983 */ /* 0x000f220000300800 */
[----:B------:R-:W-:Y:S02]  /*9f80*/  IMAD.MOV.U32 R170, RZ, RZ, R194 ;  /* 0x000000ffffaa7224 */ /* 0x000fe400078e00c2 */
[----:B------:R-:W-:Y:S01]  /*9f90*/  IMAD.MOV.U32 R171, RZ, RZ, R195 ;  /* 0x000000ffffab7224 */ /* 0x000fe200078e00c3 */
[----:B------:R-:W4:Y:S01]  /*9fa0*/  LDL.LU R193, [R1+0x364] ;  /* 0x0003640001c17983 */ /* 0x000f220000300800 */
[----:B------:R-:W-:-:S03]  /*9fb0*/  IMAD.MOV.U32 R172, RZ, RZ, R196 ;  /* 0x000000ffffac7224 */ /* 0x000fc600078e00c4 */
        /* <DEDUP_REMOVED lines=43> */
[----:B------:R-:W4:Y:S01]  /*a270*/  LDL.LU R128, [R1+0x400] ;  /* 0x0004000001807983 */ /* 0x000f220000300800 */
[----:B------:R-:W-:-:S02]  /*a280*/  IMAD.MOV.U32 R182, RZ, RZ, R130 ;  /* 0x000000ffffb67224 */ /* 0x000fc400078e0082 */
        /* <DEDUP_REMOVED lines=12> */
[----:B------:R-:W2:Y:S04]  /*a350*/  LDL.LU R228, [R1+0x2e0] ;  /* 0x0002e00001e47983 */ /* 0x000ea80000300800 */
        /* <DEDUP_REMOVED lines=9> */
[----:B------:R-:W-:Y:S01]  /*a3f0*/  UIADD3 UR8, UR49, 0x804, URZ ;  /* 0x0000080431087890 */ /* 0x000fe2000fffe03f */
[----:B------:R-:W2:Y:S01]  /*a400*/  LDL.LU R72, [R1+0x160] ;  /* 0x0001600001487983 */ /* 0x000ea20000300800 */
[----:B---3--:R-:W-:-:S06]  /*a410*/  WARPGROUP.ARRIVE ;  /* 0x00000000000079c5 */ /* 0x008fcc0000000000 */
[----:B------:R-:W-:Y:S03]  /*a420*/  IGMMA.64x16x32.S8.S8 R96, gdesc[UR44], R96, gsb0 ;  /* 0x006000002c6079f1 */ /* 0x000fe60008041060 */
[----:B------:R-:W-:Y:S02]  /*a430*/  WARPGROUP.DEPBAR.LE gsb0, 0x0 ;  /* 0x00008000000079c5 */ /* 0x000fe40000010000 */
[----:B----4-:R-:W-:-:S06]  /*a440*/  WARPGROUP.ARRIVE ;  /* 0x00000000000079c5 */ /* 0x010fcc0000000000 */
[----:B------:R-:W-:Y:S01]  /*a450*/  IGMMA.64x16x32.S8.S8 R128, gdesc[UR4], R128, gsb0 ;  /* 0x00600000048079f1 */ /* 0x000fe20008041080 */
[----:B------:R-:W-:Y:S01]  /*a460*/  UMOV UR4, UR8 ;  /* 0x0000000800047c82 */ /* 0x000fe20008000000 */
[----:B------:R-:W-:Y:S01]  /*a470*/  UMOV UR5, 0x40000040 ;  /* 0x4000004000057882 */ /* 0x000fe20000000000 */
        /* <DEDUP_REMOVED lines=17> */
[----:B------:R0:W-:Y:S04]  /*a590*/  STL.64 [R1+0x398], R102 ;  /* 0x0003986601007387 */ /* 0x0001e80000100a00 */
[----:B0-----:R-:W2:Y:S04]  /*a5a0*/  LDL.LU.64 R102, [R1+0x878] ;  /* 0x0008780001667983 */ /* 0x001ea80000300a00 */
[----:B------:R-:W2:Y:S04]  /*a5b0*/  LDL.LU.64 R100, [R1+0x870] ;  /* 0x0008700001647983 */ /* 0x000ea80000300a00 */
[----:B------:R-:W2:Y:S04]  /*a5c0*/  LDL.LU.64 R98, [R1+0x868] ;  /* 0x0008680001627983 */ /* 0x000ea80000300a00 */
[----:B------:R-:W2:Y:S01]  /*a5d0*/  LDL.LU.64 R96, [R1+0x860] ;  /* 0x0008600001607983 */ /* 0x000ea20000300a00 */
[----:B------:R-:W-:-:S02]  /*a5e0*/  WARPGROUP.DEPBAR.LE gsb0, 0x0 ;  /* 0x00008000000079c5 */ /* 0x000fc40000010000 */
        /* <DEDUP_REMOVED lines=28> */
[----:B------:R0:W-:Y:S04]  /*a7b0*/  STL.64 [R1+0x2e8], R230 ;  /* 0x0002e8e601007387 */ /* 0x0001e80000100a00 */
[----:B------:R-:W-:Y:S04]  /*a7c0*/  STL.64 [R1+0x2f0], R232 ;  /* 0x0002f0e801007387 */ /* 0x000fe80000100a00 */
[----:B------:R-:W-:Y:S04]  /*a7d0*/  STL.64 [R1+0x2f8], R234 ;  /* 0x0002f8ea01007387 */ /* 0x000fe80000100a00 */
[----:B0-----:R-:W3:Y:S04]  /*a7e0*/  LDL.LU.64 R230, [R1+0x7f8] ;  /* 0x0007f80001e67983 */ /* 0x001ee80000300a00 */
[----:B------:R-:W3:Y:S01]  /*a7f0*/  LDL.LU.64 R228, [R1+0x7f0] ;  /* 0x0007f00001e47983 */ /* 0x000ee20000300a00 */
        /* <DEDUP_REMOVED lines=38> */
[----:B------:R-:W-:Y:S02]  /*aa60*/  IMAD.MOV.U32 R214, RZ, RZ, R2 ;  /* 0x000000ffffd67224 */ /* 0x000fe400078e0002 */
[----:B------:R-:W-:Y:S01]  /*aa70*/  IMAD.MOV.U32 R215, RZ, RZ, R0 ;  /* 0x000000ffffd77224 */ /* 0x000fe200078e0000 */
[----:B------:R-:W-:Y:S01]  /*aa80*/  UMOV UR20, UR4 ;  /* 0x0000000400147c82 */ /* 0x000fe20008000000 */
[----:B------:R-:W-:Y:S01]  /*aa90*/  UMOV UR21, UR5 ;  /* 0x0000000500157c82 */ /* 0x000fe20008000000 */
[----:B------:R-:W-:-:S03]  /*aaa0*/  WARPGROUP.DEPBAR.LE gsb0, 0x0 ;  /* 0x00008000000079c5 */ /* 0x000fc60000010000 */
[----:B------:R-:W-:-:S06]  /*aab0*/  WARPGROUP.ARRIVE ;  /* 0x00000000000079c5 */ /* 0x000fcc0000000000 */
[----:B------:R-:W-:Y:S01]  /*aac0*/  IGMMA.64x16x32.S8.S8 R208, gdesc[UR20], R208, gsb0 ;  /* 0x0060000014d079f1 */ /* 0x000fe200080410d0 */
[----:B------:R-:W-:Y:S01]  /*aad0*/  UMOV UR8, UR4 ;  /* 0x0000000400087c82 */ /* 0x000fe20008000000 */
[----:B------:R-:W-:Y:S01]  /*aae0*/  UMOV UR9, UR5 ;  /* 0x0000000500097c82 */ /* 0x000fe20008000000 */
[----:B------:R-:W-:Y:S02]  /*aaf0*/  WARPGROUP.DEPBAR.LE gsb0, 0x0 ;  /* 0x00008000000079c5 */ /* 0x000fe40000010000 */
[----:B---3--:R-:W-:-:S06]  /*ab00*/  WARPGROUP.ARRIVE ;  /* 0x00000000000079c5 */ /* 0x008fcc0000000000 */
        /* <DEDUP_REMOVED lines=31> */
[----:B------:R-:W-:Y:S02]  /*ad00*/  UMOV UR47, UR49 ;  /* 0x00000031002f7c82 */ /* 0x000fe40008000000 */
        /* <DEDUP_REMOVED lines=34> */
[----:B------:R2:W-:Y:S04]  /*af30*/  STL.64 [R1+0x70], R212 ;  /* 0x000070d401007387 */ /* 0x0005e80000100a00 */
[----:B------:R3:W-:Y:S04]  /*af40*/  STL.64 [R1+0x78], R214 ;  /* 0x000078d601007387 */ /* 0x0007e80000100a00 */
[----:B0-----:R-:W4:Y:S04]  /*af50*/  LDL.LU.64 R208, [R1+0xc0] ;  /* 0x0000c00001d07983 */ /* 0x001f280000300a00 */
[----:B-1----:R-:W4:Y:S04]  /*af60*/  LDL.LU.64 R210, [R1+0xc8] ;  /* 0x0000c80001d27983 */ /* 0x002f280000300a00 */
[----:B--2---:R-:W4:Y:S04]  /*af70*/  LDL.LU.64 R212, [R1+0xd0] ;  /* 0x0000d00001d47983 */ /* 0x004f280000300a00 */
[----:B---3--:R-:W4:Y:S01]  /*af80*/  LDL.LU.64 R214, [R1+0xd8] ;  /* 0x0000d80001d67983 */ /* 0x008f220000300a00 */
[----:B------:R-:W-:-:S02]  /*af90*/  WARPGROUP.DEPBAR.LE gsb0, 0x0 ;  /* 0x00008000000079c5 */ /* 0x000fc40000010000 */
[----:B------:R-:W-:Y:S01]  /*afa0*/  WARPGROUP.ARRIVE ;  /* 0x00000000000079c5 */ /* 0x000fe20000000000 */
[----:B------:R-:W-:Y:S01]  /*afb0*/  UMOV UR32, UR40 ;  /* 0x0000002800207c82 */ /* 0x000fe20008000000 */
[----:B------:R-:W-:Y:S01]  /*afc0*/  UMOV UR33, UR41 ;  /* 0x0000002900217c82 */ /* 0x000fe20008000000 */
[----:B------:R-:W-:Y:S01]  /*afd0*/  UMOV UR24, UR40 ;  /* 0x0000002800187c82 */ /* 0x000fe20008000000 */
[----:B------:R-:W-:Y:S01]  /*afe0*/  UMOV UR25, UR41 ;  /* 0x0000002900197c82 */ /* 0x000fe20008000000 */
[----:B------:R-:W-:Y:S01]  /*aff0*/  UMOV UR16, UR40 ;  /* 0x0000002800107c82 */ /* 0x000fe20008000000 */
[----:B------:R-:W-:Y:S01]  /*b000*/  IGMMA.64x16x32.S8.S8 R120, gdesc[UR32], R120, gsb0 ;  /* 0x00600000207879f1 */ /* 0x000fe20008041078 */
[----:B------:R-:W-:Y:S01]  /*b010*/  UMOV UR17, UR41 ;  /* 0x0000002900117c82 */ /* 0x000fe20008000000 */
[----:B------:R-:W-:Y:S01]  /*b020*/  UIADD3 UR9, UR47, 0x6, URZ ;  /* 0x000000062f097890 */ /* 0x000fe2000fffe03f */
[----:B------:R-:W2:Y:S01]  /*b030*/  LDL.LU.64 R104, [R1+0x140] ;  /* 0x0001400001687983 */ /* 0x000ea20000300a00 */
[----:B------:R-:W-:-:S03]  /*b040*/  UMOV UR8, UR40 ;  /* 0x0000002800087c82 */ /* 0x000fc60008000000 */
[----:B------:R-:W2:Y:S01]  /*b050*/  LDL.LU.64 R106, [R1+0x148] ;  /* 0x00014800016a7983 */ /* 0x000ea20000300a00 */
[----:B------:R-:W-:Y:S02]  /*b060*/  WARPGROUP.DEPBAR.LE gsb0, 0x0 ;  /* 0x00008000000079c5 */ /* 0x000fe40000010000 */
[----:B------:R-:W-:Y:S01]  /*b070*/  WARPGROUP.ARRIVE ;  /* 0x00000000000079c5 */ /* 0x000fe20000000000 */
[----:B------:R-:W2:Y:S01]  /*b080*/  LDL.LU.64 R108, [R1+0x150] ;  /* 0x00015000016c7983 */ /* 0x000ea20000300a00 */
[----:B------:R-:W-:-:S04]  /*b090*/  UMOV UR4, UR9 ;  /* 0x0000000900047c82 */ /* 0x000fc80008000000 */
[----:B------:R-:W-:Y:S01]  /*b0a0*/  IGMMA.64x16x32.S8.S8 R152, gdesc[UR24], R152, gsb0 ;  /* 0x00600000189879f1 */ /* 0x000fe20008041098 */
[----:B------:R-:W2:Y:S02]  /*b0b0*/  LDL.LU.64 R110, [R1+0x158] ;  /* 0x00015800016e7983 */ /* 0x000ea40000300a00 */
[----:B------:R-:W-:Y:S02]  /*b0c0*/  WARPGROUP.DEPBAR.LE gsb0, 0x0 ;  /* 0x00008000000079c5 */ /* 0x000fe40000010000 */
[----:B------:R-:W-:-:S06]  /*b0d0*/  WARPGROUP.ARRIVE ;  /* 0x00000000000079c5 */ /* 0x000fcc0000000000 */
[----:B------:R-:W-:Y:S01]  /*b0e0*/  IGMMA.64x16x32.S8.S8 R184, gdesc[UR16], R184, gsb0 ;  /* 0x0060000010b879f1 */ /* 0x000fe200080410b8 */
[----:B------:R-:W-:Y:S01]  /*b0f0*/  UMOV UR9, UR41 ;  /* 0x0000002900097c82 */ /* 0x000fe20008000000 */
        /* <DEDUP_REMOVED lines=9> */
[----:B------:R-:W-:-:S06]  /*b190*/  WARPGROUP.ARRIVE ;  /* 0x00000000000079c5 */ /* 0x000fcc0000000000 */
[----:B------:R-:W-:Y:S01]  /*b1a0*/  IGMMA.64x16x32.S8.S8 R216, gdesc[UR8], R216, gsb0 ;  /* 0x0060000008d879f1 */ /* 0x000fe200080410d8 */
        /* <DEDUP_REMOVED lines=11> */
[----:B------:R0:W-:Y:S04]  /*b260*/  STL [R1+0x60c], R163 ;  /* 0x00060ca301007387 */ /* 0x0001e80000100800 */
[----:B------:R1:W-:Y:S04]  /*b270*/  STL [R1+0x608], R164 ;  /* 0x000608a401007387 */ /* 0x0003e80000100800 */
[----:B------:R3:W-:Y:S04]  /*b280*/  STL [R1+0x604], R165 ;  /* 0x000604a501007387 */ /* 0x0007e80000100800 */
[----:B------:R3:W-:Y:S04]  /*b290*/  STL [R1+0x600], R166 ;  /* 0x000600a601007387 */ /* 0x0007e80000100800 */
[----:B------:R3:W-:Y:S04]  /*b2a0*/  STL [R1+0x5fc], R167 ;  /* 0x0005fca701007387 */ /* 0x0007e80000100800 */
        /* <DEDUP_REMOVED lines=16> */
[----:B------:R3:W-:Y:S01]  /*b3b0*/  STL.64 [R1+0x650], R64 ;  /* 0x0006504001007387 */ /* 0x0007e20000100a00 */
[----:B------:R-:W-:-:S03]  /*b3c0*/  WARPGROUP.DEPBAR.LE gsb0, 0x0 ;  /* 0x00008000000079c5 */ /* 0x000fc60000010000 */
[----:B------:R-:W-:Y:S01]  /*b3d0*/  STL.64 [R1+0x688], R38 ;  /* 0x0006882601007387 */ /* 0x000fe20000100a00 */
[----:B------:R-:W-:-:S03]  /*b3e0*/  WARPGROUP.ARRIVE ;  /* 0x00000000000079c5 */ /* 0x000fc60000000000 */
[----:B------:R-:W-:Y:S04]  /*b3f0*/  STL.64 [R1+0x680], R36 ;  /* 0x0006802401007387 */ /* 0x000fe80000100a00 */
[----:B------:R-:W-:Y:S04]  /*b400*/  STL.64 [R1+0x678], R34 ;  /* 0x0006782201007387 */ /* 0x000fe80000100a00 */
[----:B------:R-:W-:Y:S04]  /*b410*/  STL.64 [R1+0x670], R32 ;  /* 0x0006702001007387 */ /* 0x000fe80000100a00 */
[----:B------:R-:W3:Y:S01]  /*b420*/  LDL.LU.64 R72, [R1+0x1c0] ;  /* 0x0001c00001487983 */ /* 0x000ee20000300a00 */
[----:B------:R-:W-:-:S03]  /*b430*/  UMOV UR20, UR40 ;  /* 0x0000002800147c82 */ /* 0x000fc60008000000 */
[----:B------:R-:W3:Y:S01]  /*b440*/  LDL.LU.64 R74, [R1+0x1c8] ;  /* 0x0001c800014a7983 */ /* 0x000ee20000300a00 */
[----:B------:R-:W-:Y:S02]  /*b450*/  UMOV UR21, UR41 ;  /* 0x0000002900157c82 */ /* 0x000fe40008000000 */
[----:B------:R-:W-:Y:S01]  /*b460*/  IGMMA.64x16x32.S8.S8 R16, gdesc[UR20], R16, gsb0 ;  /* 0x00600000141079f1 */ /* 0x000fe20008041010 */
[----:B------:R-:W3:Y:S04]  /*b470*/  LDL.LU.64 R76, [R1+0x1d0] ;  /* 0x0001d000014c7983 */ /* 0x000ee80000300a00 */
[----:B------:R-:W3:Y:S04]  /*b480*/  LDL.LU.64 R78, [R1+0x1d8] ;  /* 0x0001d800014e7983 */ /* 0x000ee80000300a00 */
[----:B------:R-:W3:Y:S01]  /*b490*/  LDL.LU.64 R44, [R1+0x240] ;  /* 0x00024000012c7983 */ /* 0x000ee20000300a00 */
[----:B------:R-:W-:-:S03]  /*b4a0*/  UMOV UR12, UR40 ;  /* 0x00000028000c7c82 */ /* 0x000fc60008000000 */
[----:B------:R-:W3:Y:S01]  /*b4b0*/  LDL.LU.64 R46, [R1+0x248] ;  /* 0x00024800012e7983 */ /* 0x000ee20000300a00 */
[----:B------:R-:W-:-:S03]  /*b4c0*/  UMOV UR13, UR41 ;  /* 0x00000029000d7c82 */ /* 0x000fc60008000000 */
[----:B------:R-:W3:Y:S04]  /*b4d0*/  LDL.LU.64 R48, [R1+0x250] ;  /* 0x0002500001307983 */ /* 0x000ee80000300a00 */
[----:B------:R-:W3:Y:S01]  /*b4e0*/  LDL.LU.64 R50, [R1+0x258] ;  /* 0x0002580001327983 */ /* 0x000ee20000300a00 */
[----:B------:R-:W-:Y:S02]  /*b4f0*/  WARPGROUP.DEPBAR.LE gsb0, 0x0 ;  /* 0x00008000000079c5 */ /* 0x000fe40000010000 */
[----:B----4-:R-:W-:-:S06]  /*b500*/  WARPGROUP.ARRIVE ;  /* 0x00000000000079c5 */ /* 0x010fcc0000000000 */
[----:B------:R-:W-:Y:S01]  /*b510*/  IGMMA.64x16x32.S8.S8 R208, gdesc[UR12], R208, gsb0 ;  /* 0x006000000cd079f1 */ /* 0x000fe200080410d0 */
[----:B------:R-:W-:Y:S02]  /*b520*/  IMAD.MOV.U32 R7, RZ, RZ, R20 ;  /* 0x000000ffff077224 */ /* 0x000fe400078e0014 */
[----:B------:R-:W-:Y:S01]  /*b530*/  IMAD.MOV.U32 R6, RZ, RZ, R21 ;  /* 0x000000ffff067224 */ /* 0x000fe200078e0015 */
[----:B------:R-:W-:Y:S02]  /*b540*/  WARPGROUP.DEPBAR.LE gsb0, 0x0 ;  /* 0x00008000000079c5 */ /* 0x000fe40000010000 */
[----:B------:R-:W-:Y:S02]  /*b550*/  IMAD.MOV.U32 R235, RZ, RZ, R208 ;  /* 0x000000ffffeb7224 */ /* 0x000fe400078e00d0 */
[----:B------:R-:W-:Y:S02]  /*b560*/  IMAD.MOV.U32 R234, RZ, RZ, R209 ;  /* 0x000000ffffea7224 */ /* 0x000fe400078e00d1 */
[----:B------:R-:W-:Y:S01]  /*b570*/  IMAD.MOV.U32 R233, RZ, RZ, R210 ;  /* 0x000000ffffe97224 */ /* 0x000fe200078e00d2 */
[----:B------:R-:W4:Y:S01]  /*b580*/  LDL.LU.64 R208, [R1+0x2c0] ;  /* 0x0002c00001d07983 */ /* 0x000f220000300a00 */
[----:B------:R-:W-:-:S02]  /*b590*/  IMAD.MOV.U32 R232, RZ, RZ, R211 ;  /* 0x000000ffffe87224 */ /* 0x000fc400078e00d3 */
[----:B------:R-:W-:Y:S01]  /*b5a0*/  IMAD.MOV.U32 R21, RZ, RZ, R212 ;  /* 0x000000ffff157224 */ /* 0x000fe200078e00d4 */
[----:B------:R-:W4:Y:S01]  /*b5b0*/  LDL.LU.64 R210, [R1+0x2c8] ;  /* 0x0002c80001d27983 */ /* 0x000f220000300a00 */
[----:B------:R-:W-:Y:S02]  /*b5c0*/  IMAD.MOV.U32 R20, RZ, RZ, R213 ;  /* 0x000000ffff147224 */ /* 0x000fe400078e00d5 */
[----:B------:R-:W-:Y:S01]  /*b5d0*/  IMAD.MOV.U32 R15, RZ, RZ, R214 ;  /* 0x000000ffff0f7224 */ /* 0x000fe200078e00d6 */
[----:B------:R-:W4:Y:S01]  /*b5e0*/  LDL.LU.64 R212, [R1+0x2d0] ;  /* 0x0002d00001d47983 */ /* 0x000f220000300a00 */
[----:B------:R-:W-:-:S03]  /*b5f0*/  IMAD.MOV.U32 R14, RZ, RZ, R215 ;  /* 0x000000ffff0e7224 */ /* 0x000fc600078e00d7 */
[----:B------:R-:W4:Y:S01]  /*b600*/  LDL.LU.64 R214, [R1+0x2d8] ;  /* 0x0002d80001d67983 */ /* 0x000f220000300a00 */
[----:B--2---:R-:W-:Y:S01]  /*b610*/  WARPGROUP.ARRIVE ;  /* 0x00000000000079c5 */ /* 0x004fe20000000000 */
[----:B------:R-:W-:Y:S01]  /*b620*/  UMOV UR24, UR40 ;  /* 0x0000002800187c82 */ /* 0x000fe20008000000 */
[----:B------:R-:W-:Y:S01]  /*b630*/  UMOV UR25, UR41 ;  /* 0x0000002900197c82 */ /* 0x000fe20008000000 */
[----:B------:R-:W-:Y:S01]  /*b640*/  UMOV UR26, UR50 ;  /* 0x00000032001a7c82 */ /* 0x000fe20008000000 */
[----:B------:R-:W-:Y:S02]  /*b650*/  UMOV UR27, UR51 ;  /* 0x00000033001b7c82 */ /* 0x000fe40008000000 */
[----:B------:R-:W-:Y:S01]  /*b660*/  IGMMA.64x16x32.S8.S8 R104, gdesc[UR24], R104, gsb0 ;  /* 0x00600000186879f1 */ /* 0x000fe20008041068 */
[----:B------:R-:W-:Y:S01]  /*b670*/  UMOV UR28, UR40 ;  /* 0x00000028001c7c82 */ /* 0x000fe20008000000 */
[----:B------:R-:W-:Y:S01]  /*b680*/  UMOV UR29, UR41 ;  /* 0x00000029001d7c82 */ /* 0x000fe20008000000 */
[----:B------:R-:W-:Y:S01]  /*b690*/  UMOV UR30, UR54 ;  /* 0x00000036001e7c82 */ /* 0x000fe20008000000 */
[----:B------:R-:W-:Y:S01]  /*b6a0*/  UMOV UR31, UR55 ;  /* 0x00000037001f7c82 */ /* 0x000fe20008000000 */
[----:B------:R-:W-:-:S02]  /*b6b0*/  WARPGROUP.DEPBAR.LE gsb0, 0x0 ;  /* 0x00008000000079c5 */ /* 0x000fc40000010000 */
[----:B------:R-:W-:Y:S01]  /*b6c0*/  UMOV UR16, UR40 ;  /* 0x0000002800107c82 */ /* 0x000fe20008000000 */
[----:B------:R-:W-:Y:S01]  /*b6d0*/  UMOV UR17, UR41 ;  /* 0x0000002900117c82 */ /* 0x000fe20008000000 */
[----:B------:R-:W-:Y:S01]  /*b6e0*/  UMOV UR18, UR58 ;  /* 0x0000003a00127c82 */ /* 0x000fe20008000000 */
[----:B------:R-:W-:Y:S01]  /*b6f0*/  UMOV UR19, UR59 ;  /* 0x0000003b00137c82 */ /* 0x000fe20008000000 */
[----:B---3--:R-:W-:-:S06]  /*b700*/  WARPGROUP.ARRIVE ;  /* 0x00000000000079c5 */ /* 0x008fcc0000000000 */
[----:B------:R-:W-:Y:S03]  /*b710*/  IGMMA.64x16x32.S8.S8 R72, gdesc[UR28], R72, gsb0 ;  /* 0x006000001c4879f1 */ /* 0x000fe60008041048 */
        /* <DEDUP_REMOVED lines=10> */
[----:B----4-:R-:W-:-:S06]  /*b7c0*/  WARPGROUP.ARRIVE ;  /* 0x00000000000079c5 */ /* 0x010fcc0000000000 */
[----:B------:R-:W-:Y:S03]  /*b7d0*/  IGMMA.64x16x32.S8.S8 R208, gdesc[UR32], R208, gsb0 ;  /* 0x0060000020d079f1 */ /* 0x000fe600080410d0 */
[----:B------:R-:W-:Y:S02]  /*b7e0*/  WARPGROUP.DEPBAR.LE gsb0, 0x0 ;  /* 0x00008000000079c5 */ /* 0x000fe40000010000 */
[----:B0-----:R-:W-:Y:S02]  /*b7f0*/  IMAD.MOV.U32 R163, RZ, RZ, R208 ;  /* 0x000000ffffa37224 */ /* 0x001fe400078e00d0 */
[----:B-1----:R-:W-:Y:S01]  /*b800*/  IMAD.MOV.U32 R164, RZ, RZ, R209 ;  /* 0x000000ffffa47224 */ /* 0x002fe200078e00d1 */
[----:B------:R-:W2:Y:S01]  /*b810*/  LDL.LU R208, [R1+0x2a0] ;  /* 0x0002a00001d07983 */ /* 0x000ea20000300800 */
[----:B------:R-:W-:Y:S02]  /*b820*/  IMAD.MOV.U32 R165, RZ, RZ, R210 ;  /* 0x000000ffffa57224 */ /* 0x000fe400078e00d2 */
[----:B------:R-:W-:Y:S01]  /*b830*/  IMAD.MOV.U32 R166, RZ, RZ, R211 ;  /* 0x000000ffffa67224 */ /* 0x000fe200078e00d3 */
        /* <DEDUP_REMOVED lines=8> */
[----:B------:R-:W2:Y:S04]  /*b8c0*/  LDL.LU R213, [R1+0x2b4] ;  /* 0x0002b40001d57983 */ /* 0x000ea80000300800 */
[----:B------:R-:W2:Y:S04]  /*b8d0*/  LDL.LU R214, [R1+0x2b8] ;  /* 0x0002b80001d67983 */ /* 0x000ea80000300800 */
[----:B------:R-:W2:Y:S04]  /*b8e0*/  LDL.LU R215, [R1+0x2bc] ;  /* 0x0002bc0001d77983 */ /* 0x000ea80000300800 */
[----:B------:R-:W3:Y:S04]  /*b8f0*/  LDL.LU.64 R64, [R1+0x340] ;  /* 0x0003400001407983 */ /* 0x000ee80000300a00 */
[----:B------:R-:W3:Y:S04]  /*b900*/  LDL.LU.64 R66, [R1+0x348] ;  /* 0x0003480001427983 */ /* 0x000ee80000300a00 */
[----:B------:R-:W3:Y:S04]  /*b910*/  LDL.LU.64 R68, [R1+0x350] ;  /* 0x0003500001447983 */ /* 0x000ee80000300a00 */
[----:B------:R-:W3:Y:S01]  /*b920*/  LDL.LU.64 R70, [R1+0x358] ;  /* 0x0003580001467983 */ /* 0x000ee20000300a00 */
[----:B------:R-:W-:-:S02]  /*b930*/  IMAD.MOV.U32 R195, RZ, RZ, R44 ;  /* 0x000000ffffc37224 */ /* 0x000fc400078e002c */
        /* <DEDUP_REMOVED lines=15> */
[----:B------:R-:W2:Y:S04]  /*ba30*/  LDL.LU.64 R136, [R1+0x3c0] ;  /* 0x0003c00001887983 */ /* 0x000ea80000300a00 */
[----:B------:R-:W2:Y:S04]  /*ba40*/  LDL.LU.64 R138, [R1+0x3c8] ;  /* 0x0003c800018a7983 */ /* 0x000ea80000300a00 */
[----:B------:R-:W2:Y:S04]  /*ba50*/  LDL.LU.64 R140, [R1+0x3d0] ;  /* 0x0003d000018c7983 */ /* 0x000ea80000300a00 */
[----:B------:R-:W2:Y:S01]  /*ba60*/  LDL.LU.64 R142, [R1+0x3d8] ;  /* 0x0003d800018e7983 */ /* 0x000ea20000300a00 */
[----:B------:R-:W-:-:S02]  /*ba70*/  IMAD.MOV.U32 R3, RZ, RZ, R23 ;  /* 0x000000ffff037224 */ /* 0x000fc400078e0017 */
[----:B------:R-:W-:Y:S02]  /*ba80*/  IMAD.MOV.U32 R4, RZ, RZ, R104 ;  /* 0x000000ffff047224 */ /* 0x000fe400078e0068 */
        /* <DEDUP_REMOVED lines=17> */
[----:B------:R-:W-:-:S03]  /*bba0*/  IMAD.MOV.U32 R0, RZ, RZ, R111 ;  /* 0x000000ffff007224 */ /* 0x000fc600078e006f */
[----:B------:R-:W4:Y:S04]  /*bbb0*/  LDL.LU R110, [R1+0x438] ;  /* 0x00043800016e7983 */ /* 0x000f280000300800 */
        /* <DEDUP_REMOVED lines=27> */
[----:B------:R-:W-:Y:S01]  /*bd70*/  UIADD3 UR14, UR60, 0x6, URZ ;  /* 0x000000063c0e7890 */ /* 0x000fe2000fffe03f */
[----:B------:R-:W-:Y:S01]  /*bd80*/  UMOV UR5, 0x40000040 ;  /* 0x4000004000057882 */ /* 0x000fe20000000000 */
[----:B------:R-:W-:-:S05]  /*bd90*/  UMOV UR7, 0x40000040 ;  /* 0x4000004000077882 */ /* 0x000fca0000000000 */
[----:B------:R-:W-:Y:S01]  /*bda0*/  UMOV UR6, UR14 ;  /* 0x0000000e00067c82 */ /* 0x000fe20008000000 */
[----:B---3--:R-:W-:-:S06]  /*bdb0*/  WARPGROUP.ARRIVE ;  /* 0x00000000000079c5 */ /* 0x008fcc0000000000 */
[----:B------:R-:W-:Y:S03]  /*bdc0*/  IGMMA.64x16x32.S8.S8 R64, gdesc[UR8], R64, gsb0 ;  /* 0x00600000084079f1 */ /* 0x000fe60008041040 */
[----:B------:R-:W-:Y:S02]  /*bdd0*/  WARPGROUP.DEPBAR.LE gsb0, 0x0 ;  /* 0x00008000000079c5 */ /* 0x000fe40000010000 */
[----:B--2---:R-:W-:-:S06]  /*bde0*/  WARPGROUP.ARRIVE ;  /* 0x00000000000079c5 */ /* 0x004fcc0000000000 */
[----:B------:R-:W-:Y:S03]  /*bdf0*/  IGMMA.64x16x32.S8.S8 R136, gdesc[UR36], R136, gsb0 ;  /* 0x00600000248879f1 */ /* 0x000fe60008041088 */
[----:B------:R-:W-:Y:S02]  /*be00*/  WARPGROUP.DEPBAR.LE gsb0, 0x0 ;  /* 0x00008000000079c5 */ /* 0x000fe40000010000 */
[----:B----4-:R-:W-:-:S06]  /*be10*/  WARPGROUP.ARRIVE ;  /* 0x00000000000079c5 */ /* 0x010fcc0000000000 */
[----:B------:R-:W-:Y:S01]  /*be20*/  IGMMA.64x16x32.S8.S8 R104, gdesc[UR4], R104, gsb0 ;  /* 0x00600000046879f1 */ /* 0x000fe20008041068 */
[----:B------:R-:W-:Y:S01]  /*be30*/  UIADD3 UR10, UR60, 0x86, URZ ;  /* 0x000000863c0a7890 */ /* 0x000fe2000fffe03f */
[----:B------:R-:W-:Y:S01]  /*be40*/  UMOV UR36, UR4 ;  /* 0x0000000400247c82 */ /* 0x000fe20008000000 */
[----:B------:R-:W-:Y:S01]  /*be50*/  UMOV UR37, UR5 ;  /* 0x0000000500257c82 */ /* 0x000fe20008000000 */
[----:B------:R-:W-:-:S04]  /*be60*/  UMOV UR39, 0x40000040 ;  /* 0x4000004000277882 */ /* 0x000fc80000000000 */
[----:B------:R-:W-:Y:S01]  /*be70*/  UMOV UR38, UR10 ;  /* 0x0000000a00267c82 */ /* 0x000fe20008000000 */
[----:B------:R-:W-:Y:S02]  /*be80*/  WARPGROUP.DEPBAR.LE gsb0, 0x0 ;  /* 0x00008000000079c5 */ /* 0x000fe40000010000 */
[----:B------:R-:W-:-:S06]  /*be90*/  WARPGROUP.ARRIVE ;  /* 0x00000000000079c5 */ /* 0x000fcc0000000000 */
        /* <DEDUP_REMOVED lines=29> */
[----:B------:R0:W-:Y:S04]  /*c070*/  STL.64 [R1+0x2a0], R208 ;  /* 0x0002a0d001007387 */ /* 0x0001e80000100a00 */
[----:B------:R1:W-:Y:S04]  /*c080*/  STL.64 [R1+0x2a8], R210 ;  /* 0x0002a8d201007387 */ /* 0x0003e80000100a00 */
[----:B------:R2:W-:Y:S04]  /*c090*/  STL.64 [R1+0x2b0], R212 ;  /* 0x0002b0d401007387 */ /* 0x0005e80000100a00 */
[----:B------:R3:W-:Y:S04]  /*c0a0*/  STL.64 [R1+0x2b8], R214 ;  /* 0x0002b8d601007387 */ /* 0x0007e80000100a00 */
[----:B0-----:R-:W4:Y:S04]  /*c0b0*/  LDL.LU R208, [R1+0x20] ;  /* 0x0000200001d07983 */ /* 0x001f280000300800 */
[----:B------:R-:W4:Y:S04]  /*c0c0*/  LDL.LU R209, [R1+0x24] ;  /* 0x0000240001d17983 */ /* 0x000f280000300800 */
        /* <DEDUP_REMOVED lines=45> */
[----:B------:R-:W2:Y:S01]  /*c3a0*/  LDL.LU R51, [R1+0xbc] ;  /* 0x0000bc0001337983 */ /* 0x000ea20000300800 */
[----:B------:R-:W-:Y:S01]  /*c3b0*/  UIADD3 UR54, UR60, 0x206, URZ ;  /* 0x000002063c367890 */ /* 0x000fe2000fffe03f */
[----:B------:R-:W-:Y:S01]  /*c3c0*/  UMOV UR52, UR4 ;  /* 0x0000000400347c82 */ /* 0x000fe20008000000 */
[----:B------:R-:W-:Y:S01]  /*c3d0*/  UMOV UR53, UR5 ;  /* 0x0000000500357c82 */ /* 0x000fe20008000000 */
[----:B------:R-:W-:Y:S01]  /*c3e0*/  UMOV UR55, 0x40000040 ;  /* 0x4000004000377882 */ /* 0x000fe20000000000 */
        /* <DEDUP_REMOVED lines=12> */
[----:B---3--:R-:W-:-:S06]  /*c4b0*/  WARPGROUP.ARRIVE ;  /* 0x00000000000079c5 */ /* 0x008fcc0000000000 */
[----:B------:R-:W-:Y:S03]  /*c4c0*/  IGMMA.64x16x32.S8.S8 R136, gdesc[UR52], R136, gsb0 ;  /* 0x00600000348879f1 */ /* 0x000fe60008041088 */
[----:B------:R-:W-:Y:S02]  /*c4d0*/  WARPGROUP.DEPBAR.LE gsb0, 0x0 ;  /* 0x00008000000079c5 */ /* 0x000fe40000010000 */
[----:B----4-:R-:W-:-:S06]  /*c4e0*/  WARPGROUP.ARRIVE ;  /* 0x00000000000079c5 */ /* 0x010fcc0000000000 */
[----:B------:R-:W-:Y:S03]  /*c4f0*/  IGMMA.64x16x32.S8.S8 R104, gdesc[UR48], R104, gsb0 ;  /* 0x00600000306879f1 */ /* 0x000fe60008041068 */
[----:B------:R-:W-:Y:S02]  /*c500*/  WARPGROUP.DEPBAR.LE gsb0, 0x0 ;  /* 0x00008000000079c5 */ /* 0x000fe40000010000 */
[----:B--2---:R-:W-:-:S06]  /*c510*/  WARPGROUP.ARRIVE ;  /* 0x00000000000079c5 */ /* 0x004fcc0000000000 */
[----:B------:R-:W-:Y:S03]  /*c520*/  IGMMA.64x16x32.S8.S8 R72, gdesc[UR12], R72, gsb0 ;  /* 0x006000000c4879f1 */ /* 0x000fe60008041048 */
[----:B------:R-:W-:Y:S02]  /*c530*/  WARPGROUP.DEPBAR.LE gsb0, 0x0 ;  /* 0x00008000000079c5 */ /* 0x000fe40000010000 */
[----:B------:R-:W-:-:S06]  /*c540*/  WARPGROUP.ARRIVE ;  /* 0x00000000000079c5 */ /* 0x000fcc0000000000 */
[----:B------:R-:W-:Y:S01]  /*c550*/  IGMMA.64x16x32.S8.S8 R44, gdesc[UR20], R44, gsb0 ;  /* 0x00600000142c79f1 */ /* 0x000fe2000804102c */
[----:B------:R-:W-:Y:S01]  /*c560*/  UIADD3 UR26, UR60, 0x406, URZ ;  /* 0x000004063c1a7890 */ /* 0x000fe2000fffe03f */
[----:B------:R-:W-:Y:S01]  /*c570*/  UMOV UR24, UR4 ;  /* 0x0000000400187c82 */ /* 0x000fe20008000000 */
[----:B------:R-:W-:Y:S01]  /*c580*/  UMOV UR25, UR5 ;  /* 0x0000000500197c82 */ /* 0x000fe20008000000 */
[----:B------:R-:W-:Y:S01]  /*c590*/  UMOV UR27, 0x40000040 ;  /* 0x40000040001b7882 */ /* 0x000fe20000000000 */
[----:B------:R-:W-:Y:S02]  /*c5a0*/  IMAD.MOV.U32 R131, RZ, RZ, R64 ;  /* 0x000000ffff837224 */ /* 0x000fe400078e0040 */
[----:B------:R-:W-:Y:S02]  /*c5b0*/  IMAD.MOV.U32 R132, RZ, RZ, R65 ;  /* 0x000000ffff847224 */ /* 0x000fe400078e0041 */
[----:B------:R-:W-:Y:S02]  /*c5c0*/  IMAD.MOV.U32 R64, RZ, RZ, R168 ;  /* 0x000000ffff407224 */ /* 0x000fe400078e00a8 */
[----:B------:R-:W-:Y:S01]  /*c5d0*/  IMAD.MOV.U32 R133, RZ, RZ, R66 ;  /* 0x000000ffff857224 */ /* 0x000fe200078e0042 */
[----:B------:R-:W2:Y:S01]  /*c5e0*/  LDL.LU R168, [R1+0x7ec] ;  /* 0x0007ec0001a87983 */ /* 0x000ea20000300800 */
[----:B------:R-:W-:-:S02]  /*c5f0*/  IMAD.MOV.U32 R65, RZ, RZ, R169 ;  /* 0x000000ffff417224 */ /* 0x000fc400078e00a9 */
[----:B------:R-:W-:Y:S01]  /*c600*/  IMAD.MOV.U32 R134, RZ, RZ, R67 ;  /* 0x000000ffff867224 */ /* 0x000fe200078e0043 */
[----:B------:R-:W2:Y:S01]  /*c610*/  LDL.LU R169, [R1+0x7e8] ;  /* 0x0007e80001a97983 */ /* 0x000ea20000300800 */
[----:B------:R-:W-:Y:S02]  /*c620*/  IMAD.MOV.U32 R66, RZ, RZ, R170 ;  /* 0x000000ffff427224 */ /* 0x000fe400078e00aa */
[----:B------:R-:W-:Y:S01]  /*c630*/  IMAD.MOV.U32 R135, RZ, RZ, R68 ;  /* 0x000000ffff877224 */ /* 0x000fe200078e0044 */
[----:B------:R-:W2:Y:S01]  /*c640*/  LDL.LU R170, [R1+0x7e4] ;  /* 0x0007e40001aa7983 */ /* 0x000ea20000300800 */
        /* <DEDUP_REMOVED lines=9> */
[----:B------:R-:W-:Y:S01]  /*c6e0*/  IMAD.MOV.U32 R70, RZ, RZ, R174 ;  /* 0x000000ffff467224 */ /* 0x000fe200078e00ae */
[----:B------:R-:W-:Y:S02]  /*c6f0*/  WARPGROUP.DEPBAR.LE gsb0, 0x0 ;  /* 0x00008000000079c5 */ /* 0x000fe40000010000 */
[----:B------:R-:W-:Y:S01]  /*c700*/  WARPGROUP.ARRIVE ;  /* 0x00000000000079c5 */ /* 0x000fe20000000000 */
[----:B------:R-:W2:Y:S05]  /*c710*/  LDL.LU R174, [R1+0x7d4] ;  /* 0x0007d40001ae7983 */ /* 0x000eaa0000300800 */
[----:B------:R-:W-:Y:S01]  /*c720*/  IGMMA.64x16x32.S8.S8 R208, gdesc[UR24], R208, gsb0 ;  /* 0x0060000018d079f1 */ /* 0x000fe200080410d0 */
[----:B------:R-:W-:-:S02]  /*c730*/  IMAD.MOV.U32 R71, RZ, RZ, R175 ;  /* 0x000000ffff477224 */ /* 0x000fc400078e00af */
[----:B------:R-:W2:Y:S01]  /*c740*/  LDL.LU R175, [R1+0x7d0] ;  /* 0x0007d00001af7983 */ /* 0x000ea20000300800 */
[----:B------:R-:W-:Y:S02]  /*c750*/  IMAD.MOV.U32 R32, RZ, RZ, R40 ;  /* 0x000000ffff207224 */ /* 0x000fe400078e0028 */
[----:B------:R-:W-:Y:S01]  /*c760*/  IMAD.MOV.U32 R33, RZ, RZ, R41 ;  /* 0x000000ffff217224 */ /* 0x000fe200078e0029 */
[----:B------:R-:W3:Y:S01]  /*c770*/  LDL.LU R40, [R1+0x7cc] ;  /* 0x0007cc0001287983 */ /* 0x000ee20000300800 */
[----:B------:R-:W-:Y:S02]  /*c780*/  IMAD.MOV.U32 R34, RZ, RZ, R42 ;  /* 0x000000ffff227224 */ /* 0x000fe400078e002a */
[----:B------:R-:W-:Y:S01]  /*c790*/  IMAD.MOV.U32 R35, RZ, RZ, R43 ;  /* 0x000000ffff237224 */ /* 0x000fe200078e002b */
[----:B------:R-:W3:Y:S01]  /*c7a0*/  LDL.LU R41, [R1+0x7c8] ;  /* 0x0007c80001297983 */ /* 0x000ee20000300800 */
[----:B------:R-:W-:-:S03]  /*c7b0*/  IMAD.MOV.U32 R36, RZ, RZ, R176 ;  /* 0x000000ffff247224 */ /* 0x000fc600078e00b0 */
[----:B------:R-:W3:Y:S01]  /*c7c0*/  LDL.LU R42, [R1+0x7c4] ;  /* 0x0007c400012a7983 */ /* 0x000ee20000300800 */
[----:B------:R-:W-:-:S03]  /*c7d0*/  IMAD.MOV.U32 R37, RZ, RZ, R177 ;  /* 0x000000ffff257224 */ /* 0x000fc600078e00b1 */
[----:B------:R-:W3:Y:S01]  /*c7e0*/  LDL.LU R43, [R1+0x7c0] ;  /* 0x0007c000012b7983 */ /* 0x000ee20000300800 */
[----:B------:R-:W-:-:S03]  /*c7f0*/  IMAD.MOV.U32 R38, RZ, RZ, R178 ;  /* 0x000000ffff267224 */ /* 0x000fc600078e00b2 */
[----:B------:R-:W4:Y:S01]  /*c800*/  LDL.LU R176, [R1+0x7bc] ;  /* 0x0007bc0001b07983 */ /* 0x000f220000300800 */
[----:B------:R-:W-:-:S03]  /*c810*/  IMAD.MOV.U32 R39, RZ, RZ, R179 ;  /* 0x000000ffff277224 */ /* 0x000fc600078e00b3 */
[----:B------:R-:W4:Y:S04]  /*c820*/  LDL.LU R177, [R1+0x7b8] ;  /* 0x0007b80001b17983 */ /* 0x000f280000300800 */
[----:B------:R-:W4:Y:S04]  /*c830*/  LDL.LU R178, [R1+0x7b4] ;  /* 0x0007b40001b27983 */ /* 0x000f280000300800 */
[----:B------:R-:W4:Y:S04]  /*c840*/  LDL.LU R179, [R1+0x7b0] ;  /* 0x0007b00001b37983 */ /* 0x000f280000300800 */
        /* <DEDUP_REMOVED lines=40> */
[----:B------:R-:W4:Y:S01]  /*cad0*/  LDL.LU.64 R208, [R1+0x710] ;  /* 0x0007100001d07983 */ /* 0x000f220000300a00 */
[----:B------:R-:W-:-:S02]  /*cae0*/  UMOV UR18, UR38 ;  /* 0x0000002600127c82 */ /* 0x000fc40008000000 */
[----:B------:R-:W-:Y:S01]  /*caf0*/  UMOV UR52, UR18 ;  /* 0x0000001200347c82 */ /* 0x000fe20008000000 */
[----:B------:R-:W-:Y:S01]  /*cb00*/  UIADD3 UR18, UR60, 0x486, URZ ;  /* 0x000004863c127890 */ /* 0x000fe2000fffe03f */
[----:B------:R-:W-:Y:S01]  /*cb10*/  UMOV UR19, UR39 ;  /* 0x0000002700137c82 */ /* 0x000fe20008000000 */
[----:B------:R-:W-:Y:S01]  /*cb20*/  UMOV UR16, UR4 ;  /* 0x0000000400107c82 */ /* 0x000fe20008000000 */
[----:B------:R-:W-:Y:S01]  /*cb30*/  UMOV UR53, UR19 ;  /* 0x0000001300357c82 */ /* 0x000fe20008000000 */
[----:B------:R-:W-:Y:S01]  /*cb40*/  UMOV UR17, UR5 ;  /* 0x0000000500117c82 */ /* 0x000fe20008000000 */
[----:B------:R-:W-:Y:S01]  /*cb50*/  UMOV UR19, 0x40000040 ;  /* 0x4000004000137882 */ /* 0x000fe20000000000 */
        /* <DEDUP_REMOVED lines=15> */
[----:B------:R-:W-:Y:S01]  /*cc50*/  UIADD3 UR30, UR60, 0x506, URZ ;  /* 0x000005063c1e7890 */ /* 0x000fe2000fffe03f */
[----:B------:R-:W-:Y:S01]  /*cc60*/  UMOV UR28, UR4 ;  /* 0x00000004001c7c82 */ /* 0x000fe20008000000 */
[----:B------:R-:W-:Y:S01]  /*cc70*/  UMOV UR29, UR5 ;  /* 0x00000005001d7c82 */ /* 0x000fe20008000000 */
[----:B------:R-:W-:Y:S01]  /*cc80*/  UMOV UR31, 0x40000040 ;  /* 0x40000040001f7882 */ /* 0x000fe20000000000 */
[----:B------:R-:W-:-:S02]  /*cc90*/  IMAD.MOV.U32 R212, RZ, RZ, R144 ;  /* 0x000000ffffd47224 */ /* 0x000fc400078e0090 */
[----:B------:R-:W3:Y:S01]  /*cca0*/  LDL.LU R144, [R1+0x6fc] ;  /* 0x0006fc0001907983 */ /* 0x000ee20000300800 */
[----:B------:R-:W-:Y:S02]  /*ccb0*/  IMAD.MOV.U32 R213, RZ, RZ, R145 ;  /* 0x000000ffffd57224 */ /* 0x000fe400078e0091 */
[----:B------:R-:W-:Y:S01]  /*ccc0*/  IMAD.MOV.U32 R214, RZ, RZ, R146 ;  /* 0x000000ffffd67224 */ /* 0x000fe200078e0092 */
[----:B------:R-:W3:Y:S01]  /*ccd0*/  LDL.LU R145, [R1+0x6f8] ;  /* 0x0006f80001917983 */ /* 0x000ee20000300800 */
[----:B------:R-:W-:-:S03]  /*cce0*/  IMAD.MOV.U32 R215, RZ, RZ, R147 ;  /* 0x000000ffffd77224 */ /* 0x000fc600078e0093 */
        /* <DEDUP_REMOVED lines=19> */
[----:B------:R-:W-:Y:S01]  /*ce20*/  UMOV UR33, UR5 ;  /* 0x0000000500217c82 */ /* 0x000fe20008000000 */
        /* <DEDUP_REMOVED lines=32> */
[----:B------:R-:W-:Y:S02]  /*d030*/  IMAD.MOV.U32 R148, RZ, RZ, R80 ;  /* 0x000000ffff947224 */ /* 0x000fe400078e0050 */
[----:B------:R-:W3:Y:S01]  /*d040*/  LDL.LU R80, [R1+0x6bc] ;  /* 0x0006bc0001507983 */ /* 0x000ee20000300800 */
[----:B------:R-:W-:-:S02]  /*d050*/  IMAD.MOV.U32 R149, RZ, RZ, R81 ;  /* 0x000000ffff957224 */ /* 0x000fc400078e0051 */
        /* <DEDUP_REMOVED lines=20> */
[----:B------:R-:W-:-:S02]  /*d1a0*/  IMAD.MOV.U32 R116, RZ, RZ, R52 ;  /* 0x000000ffff747224 */ /* 0x000fc400078e0034 */
[----:B------:R-:W-:Y:S01]  /*d1b0*/  IMAD.MOV.U32 R117, RZ, RZ, R53 ;  /* 0x000000ffff757224 */ /* 0x000fe200078e0035 */
        /* <DEDUP_REMOVED lines=14> */
[----:B------:R-:W-:-:S02]  /*d2a0*/  UMOV UR49, UR47 ;  /* 0x0000002f00317c82 */ /* 0x000fc40008000000 */
[----:B------:R-:W-:Y:S01]  /*d2b0*/  UIADD3 UR8, UR49, 0x406, URZ ;  /* 0x0000040631087890 */ /* 0x000fe2000fffe03f */
[----:B---3--:R-:W-:-:S06]  /*d2c0*/  WARPGROUP.ARRIVE ;  /* 0x00000000000079c5 */ /* 0x008fcc0000000000 */
[----:B------:R-:W-:Y:S03]  /*d2d0*/  IGMMA.64x16x32.S8.S8 R80, gdesc[UR36], R80, gsb0 ;  /* 0x00600000245079f1 */ /* 0x000fe60008041050 */
[----:B------:R-:W-:Y:S02]  /*d2e0*/  WARPGROUP.DEPBAR.LE gsb0, 0x0 ;  /* 0x00008000000079c5 */ /* 0x000fe40000010000 */
[----:B----4-:R-:W-:-:S06]  /*d2f0*/  WARPGROUP.ARRIVE ;  /* 0x00000000000079c5 */ /* 0x010fcc0000000000 */
[----:B------:R-:W-:Y:S01]  /*d300*/  IGMMA.64x16x32.S8.S8 R48, gdesc[UR40], R48, gsb0 ;  /* 0x00600000283079f1 */ /* 0x000fe20008041030 */
[----:B------:R-:W-:Y:S01]  /*d310*/  UMOV UR40, UR8 ;  /* 0x0000000800287c82 */ /* 0x000fe20008000000 */
[----:B------:R-:W-:Y:S01]  /*d320*/  UMOV UR41, 0x40000040 ;  /* 0x4000004000297882 */ /* 0x000fe20000000000 */
[----:B------:R-:W-:Y:S04]  /*d330*/  STL.64 [R1+0x528], R86 ;  /* 0x0005285601007387 */ /* 0x000fe80000100a00 */
[----:B------:R-:W-:Y:S01]  /*d340*/  STL.64 [R1+0x520], R84 ;  /* 0x0005205401007387 */ /* 0x000fe20000100a00 */
[----:B------:R-:W-:Y:S02]  /*d350*/  WARPGROUP.DEPBAR.LE gsb0, 0x0 ;  /* 0x00008000000079c5 */ /* 0x000fe40000010000 */
[----:B--2---:R-:W-:-:S06]  /*d360*/  WARPGROUP.ARRIVE ;  /* 0x00000000000079c5 */ /* 0x004fcc0000000000 */
        /* <DEDUP_REMOVED lines=160> */
[----:B----4-:R-:W4:Y:S04]  /*dd70*/  LDL.LU R32, [R1+0x380] ;  /* 0x0003800001207983 */ /* 0x010f280000300800 */
[----:B------:R-:W4:Y:S04]  /*dd80*/  LDL.LU R33, [R1+0x384] ;  /* 0x0003840001217983 */ /* 0x000f280000300800 */
[----:B------:R-:W4:Y:S04]  /*dd90*/  LDL.LU R34, [R1+0x388] ;  /* 0x0003880001227983 */ /* 0x000f280000300800 */
[----:B------:R-:W4:Y:S04]  /*dda0*/  LDL.LU R35, [R1+0x38c] ;  /* 0x00038c0001237983 */ /* 0x000f280000300800 */
[----:B------:R-:W4:Y:S04]  /*ddb0*/  LDL.LU R36, [R1+0x390] ;  /* 0x0003900001247983 */ /* 0x000f280000300800 */
[----:B------:R-:W4:Y:S04]  /*ddc0*/  LDL.LU R37, [R1+0x394] ;  /* 0x0003940001257983 */ /* 0x000f280000300800 */
[----:B------:R-:W4:Y:S04]  /*ddd0*/  LDL.LU R38, [R1+0x398] ;  /* 0x0003980001267983 */ /* 0x000f280000300800 */
[----:B------:R-:W4:Y:S04]  /*dde0*/  LDL.LU R39, [R1+0x39c] ;  /* 0x00039c0001277983 */ /* 0x000f280000300800 */
        /* <DEDUP_REMOVED lines=22> */
[----:B------:R-:W2:Y:S04]  /*df50*/  LDL.LU R144, [R1+0x160] ;  /* 0x0001600001907983 */ /* 0x000ea80000300800 */
[----:B------:R-:W2:Y:S04]  /*df60*/  LDL.LU R145, [R1+0x164] ;  /* 0x0001640001917983 */ /* 0x000ea80000300800 */
[----:B------:R-:W2:Y:S04]  /*df70*/  LDL.LU R146, [R1+0x168] ;  /* 0x0001680001927983 */ /* 0x000ea80000300800 */
[----:B------:R-:W2:Y:S04]  /*df80*/  LDL.LU R147, [R1+0x16c] ;  /* 0x00016c0001937983 */ /* 0x000ea80000300800 */
[----:B------:R-:W2:Y:S04]  /*df90*/  LDL.LU R148, [R1+0x170] ;  /* 0x0001700001947983 */ /* 0x000ea80000300800 */
[----:B------:R-:W2:Y:S01]  /*dfa0*/  LDL.LU R149, [R1+0x174] ;  /* 0x0001740001957983 */ /* 0x000ea20000300800 */
[----:B------:R-:W-:-:S03]  /*dfb0*/  UIADD3 UR8, UR49, 0x806, URZ ;  /* 0x0000080631087890 */ /* 0x000fc6000fffe03f */
        /* <DEDUP_REMOVED lines=10> */
[----:B----4-:R-:W-:-:S06]  /*e060*/  WARPGROUP.ARRIVE ;  /* 0x00000000000079c5 */ /* 0x010fcc0000000000 */
[----:B------:R-:W-:Y:S03]  /*e070*/  IGMMA.64x16x32.S8.S8 R32, gdesc[UR44], R32, gsb0 ;  /* 0x006000002c2079f1 */ /* 0x000fe60008041020 */
[----:B------:R-:W-:Y:S02]  /*e080*/  WARPGROUP.DEPBAR.LE gsb0, 0x0 ;  /* 0x00008000000079c5 */ /* 0x000fe40000010000 */
[----:B---3--:R-:W-:-:S06]  /*e090*/  WARPGROUP.ARRIVE ;  /* 0x00000000000079c5 */ /* 0x008fcc0000000000 */
        /* <DEDUP_REMOVED lines=94> */
[----:B------:R-:W-:Y:S04]  /*e680*/  STL.64 [R1+0xf0], R180 ;  /* 0x0000f0b401007387 */ /* 0x000fe80000100a00 */
[----:B------:R-:W-:Y:S04]  /*e690*/  STL.64 [R1+0xf8], R182 ;  /* 0x0000f8b601007387 */ /* 0x000fe80000100a00 */
[----:B------:R0:W-:Y:S04]  /*e6a0*/  STL.64 [R1+0x60], R208 ;  /* 0x000060d001007387 */ /* 0x0001e80000100a00 */
[----:B------:R1:W-:Y:S04]  /*e6b0*/  STL.64 [R1+0x68], R210 ;  /* 0x000068d201007387 */ /* 0x0003e80000100a00 */
[----:B------:R4:W-:Y:S04]  /*e6c0*/  STL.64 [R1+0x70], R212 ;  /* 0x000070d401007387 */ /* 0x0009e80000100a00 */
[----:B------:R4:W-:Y:S01]  /*e6d0*/  STL.64 [R1+0x78], R214 ;  /* 0x000078d601007387 */ /* 0x0009e20000100a00 */
[----:B0-----:R-:W-:-:S02]  /*e6e0*/  IMAD.MOV.U32 R208, RZ, RZ, R99 ;  /* 0x000000ffffd07224 */ /* 0x001fc400078e0063 */
[----:B------:R-:W-:Y:S01]  /*e6f0*/  IMAD.MOV.U32 R209, RZ, RZ, R100 ;  /* 0x000000ffffd17224 */ /* 0x000fe200078e0064 */
[----:B------:R-:W2:Y:S01]  /*e700*/  LDL.LU R99, [R1+0x64c] ;  /* 0x00064c0001637983 */ /* 0x000ea20000300800 */
[----:B-1----:R-:W-:Y:S02]  /*e710*/  IMAD.MOV.U32 R210, RZ, RZ, R101 ;  /* 0x000000ffffd27224 */ /* 0x002fe400078e0065 */
[----:B------:R-:W-:Y:S01]  /*e720*/  IMAD.MOV.U32 R211, RZ, RZ, R102 ;  /* 0x000000ffffd37224 */ /* 0x000fe200078e0066 */
        /* <DEDUP_REMOVED lines=80> */
[----:B------:R-:W-:Y:S03]  /*ec30*/  IGMMA.64x16x32.S8.S8 R224, gdesc[UR24], R224, gsb0 ;  /* 0x0060000018e079f1 */ /* 0x000fe600080410e0 */
[----:B------:R-:W-:Y:S02]  /*ec40*/  WARPGROUP.DEPBAR.LE gsb0, 0x0 ;  /* 0x00008000000079c5 */ /* 0x000fe40000010000 */
[----:B--2---:R-:W-:-:S06]  /*ec50*/  WARPGROUP.ARRIVE ;  /* 0x00000000000079c5 */ /* 0x004fcc0000000000 */
[----:B------:R-:W-:Y:S03]  /*ec60*/  IGMMA.64x16x32.S8.S8 R192, gdesc[UR16], R192, gsb0 ;  /* 0x0060000010c079f1 */ /* 0x000fe600080410c0 */
[----:B------:R-:W-:Y:S02]  /*ec70*/  WARPGROUP.DEPBAR.LE gsb0, 0x0 ;  /* 0x00008000000079c5 */ /* 0x000fe40000010000 */
[----:B---3--:R-:W-:-:S06]  /*ec80*/  WARPGROUP.ARRIVE ;  /* 0x00000000000079c5 */ /* 0x008fcc0000000000 */
[----:B------:R-:W-:Y:S03]  /*ec90*/  IGMMA.64x16x32.S8.S8 R160, gdesc[UR28], R160, gsb0 ;  /* 0x006000001ca079f1 */ /* 0x000fe600080410a0 */
[----:B------:R-:W-:Y:S02]  /*eca0*/  WARPGROUP.DEPBAR.LE gsb0, 0x0 ;  /* 0x00008000000079c5 */ /* 0x000fe40000010000 */
        /* <DEDUP_REMOVED lines=97> */
[----:B------:R-:W-:Y:S01]  /*f2c0*/  UMOV UR44, UR56 ;  /* 0x00000038002c7c82 */ /* 0x000fe20008000000 */
[----:B------:R-:W-:-:S02]  /*f2d0*/  WARPGROUP.DEPBAR.LE gsb0, 0x0 ;  /* 0x00008000000079c5 */ /* 0x000fc40000010000 */
[----:B------:R-:W-:Y:S01]  /*f2e0*/  WARPGROUP.ARRIVE ;  /* 0x00000000000079c5 */ /* 0x000fe20000000000 */
[----:B------:R-:W-:Y:S01]  /*f2f0*/  UMOV UR45, UR57 ;  /* 0x00000039002d7c82 */ /* 0x000fe20008000000 */
[----:B------:R-:W-:Y:S01]  /*f300*/  UMOV UR8, UR40 ;  /* 0x0000002800087c82 */ /* 0x000fe20008000000 */
[----:B------:R-:W-:Y:S01]  /*f310*/  UMOV UR9, UR41 ;  /* 0x0000002900097c82 */ /* 0x000fe20008000000 */
[----:B------:R0:W5:Y:S02]  /*f320*/  LDL.LU R9, [R1+0x5b8] ;  /* 0x0005b80001097983 */ /* 0x0001640000300800 */
[----:B------:R-:W-:Y:S01]  /*f330*/  IGMMA.64x16x32.S8.S8 R80, gdesc[UR52], R80, gsb0 ;  /* 0x00600000345079f1 */ /* 0x000fe20008041050 */
[----:B------:R-:W-:Y:S01]  /*f340*/  UMOV UR56, UR40 ;  /* 0x0000002800387c82 */ /* 0x000fe20008000000 */
[----:B------:R-:W-:Y:S01]  /*f350*/  UMOV UR57, UR41 ;  /* 0x0000002900397c82 */ /* 0x000fe20008000000 */
[----:B------:R-:W-:Y:S01]  /*f360*/  UMOV UR10, UR44 ;  /* 0x0000002c000a7c82 */ /* 0x000fe20008000000 */
[----:B------:R-:W-:Y:S01]  /*f370*/  UMOV UR11, UR45 ;  /* 0x0000002d000b7c82 */ /* 0x000fe20008000000 */
[----:B------:R0:W5:Y:S04]  /*f380*/  LDL.LU R8, [R1+0x5b4] ;  /* 0x0005b40001087983 */ /* 0x0001680000300800 */
[----:B------:R0:W5:Y:S04]  /*f390*/  LDL.LU R2, [R1+0x5b0] ;  /* 0x0005b00001027983 */ /* 0x0001680000300800 */
[----:B------:R0:W5:Y:S04]  /*f3a0*/  LDL.LU R4, [R1+0x5ac] ;  /* 0x0005ac0001047983 */ /* 0x0001680000300800 */
[----:B------:R0:W5:Y:S04]  /*f3b0*/  LDL.LU R23, [R1+0x5a8] ;  /* 0x0005a80001177983 */ /* 0x0001680000300800 */
[----:B------:R0:W5:Y:S04]  /*f3c0*/  LDL.LU R22, [R1+0x5a4] ;  /* 0x0005a40001167983 */ /* 0x0001680000300800 */
[----:B------:R0:W5:Y:S04]  /*f3d0*/  LDL.LU R19, [R1+0x5a0] ;  /* 0x0005a00001137983 */ /* 0x0001680000300800 */
[----:B------:R0:W5:Y:S04]  /*f3e0*/  LDL.LU R18, [R1+0x59c] ;  /* 0x00059c0001127983 */ /* 0x0001680000300800 */
[----:B------:R0:W5:Y:S04]  /*f3f0*/  LDL.LU R17, [R1+0x598] ;  /* 0x0005980001117983 */ /* 0x0001680000300800 */
[----:B------:R0:W5:Y:S01]  /*f400*/  LDL.LU R16, [R1+0x594] ;  /* 0x0005940001107983 */ /* 0x0001620000300800 */
[----:B------:R-:W-:-:S03]  /*f410*/  UMOV UR4, UR40 ;  /* 0x0000002800047c82 */ /* 0x000fc60008000000 */
[----:B------:R0:W5:Y:S01]  /*f420*/  LDL.LU R0, [R1+0x590] ;  /* 0x0005900001007983 */ /* 0x0001620000300800 */
        /* <DEDUP_REMOVED lines=13> */
[----:B------:R-:W-:Y:S01]  /*f500*/  STL.64 [R1+0x40], R72 ;  /* 0x0000404801007387 */ /* 0x000fe20000100a00 */
[----:B------:R-:W-:-:S03]  /*f510*/  UMOV UR5, UR41 ;  /* 0x0000002900057c82 */ /* 0x000fc60008000000 */
[----:B------:R-:W-:Y:S04]  /*f520*/  STL.64 [R1+0x48], R74 ;  /* 0x0000484a01007387 */ /* 0x000fe80000100a00 */
[----:B------:R-:W-:Y:S04]  /*f530*/  STL.64 [R1+0x50], R76 ;  /* 0x0000504c01007387 */ /* 0x000fe80000100a00 */
[----:B------:R1:W-:Y:S04]  /*f540*/  STL.64 [R1+0x58], R78 ;  /* 0x0000584e01007387 */ /* 0x0003e80000100a00 */
[----:B-1----:R0:W5:Y:S04]  /*f550*/  LDL.LU.64 R78, [R1+0x588] ;  /* 0x00058800014e7983 */ /* 0x0021680000300a00 */
[----:B------:R0:W5:Y:S04]  /*f560*/  LDL.LU.64 R76, [R1+0x580] ;  /* 0x00058000014c7983 */ /* 0x0001680000300a00 */
[----:B------:R0:W5:Y:S04]  /*f570*/  LDL.LU.64 R74, [R1+0x578] ;  /* 0x00057800014a7983 */ /* 0x0001680000300a00 */
[----:B------:R0:W5:Y:S04]  /*f580*/  LDL.LU.64 R72, [R1+0x570] ;  /* 0x0005700001487983 */ /* 0x0001680000300a00 */
[----:B------:R-:W-:Y:S01]  /*f590*/  STL.64 [R1+0xc0], R40 ;  /* 0x0000c02801007387 */ /* 0x000fe20000100a00 */
[----:B------:R-:W-:-:S02]  /*f5a0*/  WARPGROUP.DEPBAR.LE gsb0, 0x0 ;  /* 0x00008000000079c5 */ /* 0x000fc40000010000 */
[----:B------:R-:W-:Y:S01]  /*f5b0*/  WARPGROUP.ARRIVE ;  /* 0x00000000000079c5 */ /* 0x000fe20000000000 */
[----:B------:R-:W-:Y:S05]  /*f5c0*/  STL.64 [R1+0xc8], R42 ;  /* 0x0000c82a01007387 */ /* 0x000fea0000100a00 */
[----:B------:R-:W-:Y:S01]  /*f5d0*/  IGMMA.64x16x32.S8.S8 R208, gdesc[UR4], R208, gsb0 ;  /* 0x0060000004d079f1 */ /* 0x000fe200080410d0 */
[----:B------:R-:W-:Y:S04]  /*f5e0*/  STL.64 [R1+0xd0], R44 ;  /* 0x0000d02c01007387 */ /* 0x000fe80000100a00 */
[----:B------:R1:W-:Y:S04]  /*f5f0*/  STL.64 [R1+0xd8], R46 ;  /* 0x0000d82e01007387 */ /* 0x0003e80000100a00 */
[----:B-1----:R0:W5:Y:S04]  /*f600*/  LDL.LU.64 R46, [R1+0x568] ;  /* 0x00056800012e7983 */ /* 0x0021680000300a00 */
[----:B------:R0:W5:Y:S04]  /*f610*/  LDL.LU.64 R44, [R1+0x560] ;  /* 0x00056000012c7983 */ /* 0x0001680000300a00 */
[----:B------:R0:W5:Y:S04]  /*f620*/  LDL.LU.64 R42, [R1+0x558] ;  /* 0x00055800012a7983 */ /* 0x0001680000300a00 */
[----:B------:R0:W5:Y:S04]  /*f630*/  LDL.LU.64 R40, [R1+0x550] ;  /* 0x0005500001287983 */ /* 0x0001680000300a00 */
[----:B------:R-:W-:Y:S04]  /*f640*/  STL.64 [R1+0x140], R48 ;  /* 0x0001403001007387 */ /* 0x000fe80000100a00 */
[----:B------:R-:W-:Y:S04]  /*f650*/  STL.64 [R1+0x148], R50 ;  /* 0x0001483201007387 */ /* 0x000fe80000100a00 */
        /* <DEDUP_REMOVED lines=33> */
[----:B------:R1:W-:Y:S01]  /*f870*/  STL.64 [R1+0x358], R182 ;  /* 0x000358b601007387 */ /* 0x0003e20000100a00 */
[----:B------:R-:W-:-:S03]  /*f880*/  WARPGROUP.DEPBAR.LE gsb0, 0x0 ;  /* 0x00008000000079c5 */ /* 0x000fc60000010000 */
        /* <DEDUP_REMOVED lines=11> */
[----:B------:R0:W5:Y:S01]  /*f940*/  LDL.LU.64 R208, [R1+0x490] ;  /* 0x0004900001d07983 */ /* 0x0001620000300a00 */
[----:B------:R-:W-:Y:S05]  /*f950*/  @!P1 BRA `(.L_x_18) ;  /* 0x000000dc00bc9947 */ /* 0x000fea0003800000 */
[----:B------:R-:W2:Y:S01]  /*f960*/  LDL R3, [R1+0x470] ;  /* 0x0004700001037983 */ /* 0x000ea20000100800 */
[----:B-----5:R-:W-:Y:S02]  /*f970*/  R2UR UR6, R4 ;  /* 0x00000000040672ca */ /* 0x020fe400000e0000 */
[----:B------:R-:W-:-:S11]  /*f980*/  R2UR UR9, R0 ;  /* 0x00000000000972ca */ /* 0x000fd600000e0000 */
[----:B------:R-:W-:Y:S02]  /*f990*/  UIADD3 UR4, UR6, 0x1, URZ ;  /* 0x0000000106047890 */ /* 0x000fe4000fffe03f */
[----:B------:R-:W-:Y:S02]  /*f9a0*/  IMAD.U32 R7, RZ, RZ, UR9 ;  /* 0x00000009ff077e24 */ /* 0x000fe4000f8e00ff */
[----:B------:R-:W-:-:S04]  /*f9b0*/  UISETP.NE.AND UP0, UPT, UR4, 0x2, UPT ;  /* 0x000000020400788c */ /* 0x000fc8000bf05270 */
[----:B------:R-:W-:Y:S02]  /*f9c0*/  USEL UR5, URZ, 0x1, UP0 ;  /* 0x000000013f057887 */ /* 0x000fe40008000000 */
[----:B------:R-:W-:-:S03]  /*f9d0*/  USEL UR8, UR4, URZ, UP0 ;  /* 0x0000003f04087287 */ /* 0x000fc60008000000 */
[----:B------:R-:W-:-:S03]  /*f9e0*/  UMOV UR4, UR6 ;  /* 0x0000000600047c82 */ /* 0x000fc60008000000 */
[----:B------:R-:W-:Y:S01]  /*f9f0*/  IMAD.U32 R0, RZ, RZ, UR8 ;  /* 0x00000008ff007e24 */ /* 0x000fe2000f8e00ff */
[----:B--2---:R-:W-:Y:S01]  /*fa00*/  R2UR UR7, R3 ;  /* 0x00000000030772ca */ /* 0x004fe200000e0000 */
[----:B------:R-:W-:-:S12]  /*fa10*/  IMAD.U32 R3, RZ, RZ, UR4 ;  /* 0x00000004ff037e24 */ /* 0x000fd8000f8e00ff */
[----:B------:R-:W-:-:S06]  /*fa20*/  ULOP3.LUT UR5, UR7, UR5, URZ, 0x3c, !UPT ;  /* 0x0000000507057292 */ /* 0x000fcc000f8e3c3f */
[----:B------:R-:W-:-:S07]  /*fa30*/  IMAD.U32 R4, RZ, RZ, UR5 ;  /* 0x00000005ff047e24 */ /* 0x000fce000f8e00ff */
.L_x_25:
[----:B------:R-:W-:Y:S05]  /*fa40*/  @!P0 BRA `(.L_x_19) ;  /* 0x0000000000048947 */ /* 0x000fea0003800000 */
[----:B------:R-:W-:Y:S01]  /*fa50*/  BPT.TRAP 0x1 ;  /* 0x000000040000795c */ /* 0x000fe20000300000 */
.L_x_19:
[----:B------:R-:W1:Y:S01]  /*fa60*/  S2UR UR5, SR_CgaCtaId ;  /* 0x00000000000579c3 */ /* 0x000e620000008800 */
[----:B------:R-:W-:Y:S01]  /*fa70*/  R2UR UR6, R4 ;  /* 0x00000000040672ca */ /* 0x000fe200000e0000 */
[----:B------:R-:W-:Y:S01]  /*fa80*/  UMOV UR4, 0x400 ;  /* 0x0000040000047882 */ /* 0x000fe20000000000 */
[----:B------:R-:W-:-:S11]  /*fa90*/  R2UR UR7, R0 ;  /* 0x00000000000772ca */ /* 0x000fd600000e0000 */
[----:B------:R-:W-:Y:S02]  /*faa0*/  IMAD.U32 R6, RZ, RZ, UR6 ;  /* 0x00000006ff067e24 */ /* 0x000fe4000f8e00ff */
[----:B------:R-:W-:-:S03]  /*fab0*/  IMAD.U32 R5, RZ, RZ, UR7 ;  /* 0x00000007ff057e24 */ /* 0x000fc6000f8e00ff */
[----:B------:R-:W-:Y:S01]  /*fac0*/  SHF.L.U32 R6, R6, 0x1f, RZ ;  /* 0x0000001f06067819 */ /* 0x000fe200000006ff */
[----:B-1----:R-:W-:-:S06]  /*fad0*/  ULEA UR4, UR5, UR4, 0x18 ;  /* 0x0000000405047291 */ /* 0x002fcc000f8ec03f */
[----:B------:R-:W-:-:S04]  /*fae0*/  IMAD.U32 R2, RZ, RZ, UR4 ;  /* 0x00000004ff027e24 */ /* 0x000fc8000f8e00ff */
[----:B------:R-:W-:-:S04]  /*faf0*/  IMAD R5, R5, 0x8, R2 ;  /* 0x0000000805057824 */ /* 0x000fc800078e0202 */
[----:B------:R1:W2:Y:S01]  /*fb00*/  SYNCS.PHASECHK.TRANS64.TRYWAIT P1, [R5+URZ], R6 ;  /* 0x00000006050075a7 */ /* 0x0002a2000802017f */
[----:B------:R-:W-:Y:S05]  /*fb10*/  @!P0 BRA `(.L_x_20) ;  /* 0x0000000000048947 */ /* 0x000fea0003800000 */
[----:B------:R-:W-:Y:S01]  /*fb20*/  BPT.TRAP 0x1 ;  /* 0x000000040000795c */ /* 0x000fe20000300000 */
.L_x_20:
[----:B--2---:R-:W-:Y:S05]  /*fb30*/  @P1 BRA `(.L_x_21) ;  /* 0x0000000000081947 */ /* 0x004fea0003800000 */
[----:B------:R-:W2:Y:S02]  /*fb40*/  SYNCS.PHASECHK.TRANS64.TRYWAIT P1, [R5+URZ], R6 ;  /* 0x00000006050075a7 */ /* 0x000ea4000802017f */
[----:B--2---:R-:W-:Y:S05]  /*fb50*/  @!P1 BRA `(.L_x_22) ;  /* 0x000002a4006c9947 */ /* 0x004fea0003800000 */
.L_x_21:
[----:B------:R-:W-:Y:S04]  /*fb60*/  STL.64 [R1+0xb58], R94 ;  /* 0x000b585e01007387 */ /* 0x000fe80000100a00 */
[----:B------:R-:W-:Y:S04]  /*fb70*/  STL.64 [R1+0xb50], R92 ;  /* 0x000b505c01007387 */ /* 0x000fe80000100a00 */
[----:B------:R-:W-:Y:S04]  /*fb80*/  STL.64 [R1+0xb48], R90 ;  /* 0x000b485a01007387 */ /* 0x000fe80000100a00 */
[----:B------:R3:W-:Y:S04]  /*fb90*/  STL.64 [R1+0xb40], R88 ;  /* 0x000b405801007387 */ /* 0x0007e80000100a00 */
[----:B---3--:R-:W3:Y:S04]  /*fba0*/  LDL.LU.64 R88, [R1+0x2a0] ;  /* 0x0002a00001587983 */ /* 0x008ee80000300a00 */
[----:B------:R-:W3:Y:S04]  /*fbb0*/  LDL.LU.64 R90, [R1+0x2a8] ;  /* 0x0002a800015a7983 */ /* 0x000ee80000300a00 */
[----:B------:R-:W3:Y:S04]  /*fbc0*/  LDL.LU.64 R92, [R1+0x2b0] ;  /* 0x0002b000015c7983 */ /* 0x000ee80000300a00 */
[----:B------:R-:W3:Y:S04]  /*fbd0*/  LDL.LU.64 R94, [R1+0x2b8] ;  /* 0x0002b800015e7983 */ /* 0x000ee80000300a00 */
[----:B------:R-:W-:Y:S04]  /*fbe0*/  STL.64 [R1+0xb38], R126 ;  /* 0x000b387e01007387 */ /* 0x000fe80000100a00 */
[----:B------:R-:W-:Y:S04]  /*fbf0*/  STL.64 [R1+0xb30], R124 ;  /* 0x000b307c01007387 */ /* 0x000fe80000100a00 */
[----:B------:R-:W-:Y:S04]  /*fc00*/  STL.64 [R1+0xb28], R122 ;  /* 0x000b287a01007387 */ /* 0x000fe80000100a00 */
[----:B------:R4:W-:Y:S04]  /*fc10*/  STL.64 [R1+0xb20], R120 ;  /* 0x000b207801007387 */ /* 0x0009e80000100a00 */
[----:B----4-:R-:W4:Y:S04]  /*fc20*/  LDL.LU.64 R120, [R1+0x320] ;  /* 0x0003200001787983 */ /* 0x010f280000300a00 */
[----:B------:R-:W4:Y:S04]  /*fc30*/  LDL.LU.64 R122, [R1+0x328] ;  /* 0x00032800017a7983 */ /* 0x000f280000300a00 */
[----:B------:R-:W4:Y:S04]  /*fc40*/  LDL.LU.64 R124, [R1+0x330] ;  /* 0x00033000017c7983 */ /* 0x000f280000300a00 */
[----:B------:R-:W4:Y:S04]  /*fc50*/  LDL.LU.64 R126, [R1+0x338] ;  /* 0x00033800017e7983 */ /* 0x000f280000300a00 */
        /* <DEDUP_REMOVED lines=16> */
[----:B------:R-:W-:-:S02]  /*fd60*/  R2UR UR6, R8 ;  /* 0x00000000080672ca */ /* 0x000fc400000e0000 */
[----:B------:R-:W-:Y:S02]  /*fd70*/  R2UR UR5, R9 ;  /* 0x00000000090572ca */ /* 0x000fe400000e0000 */
[----:B------:R-:W-:Y:S01]  /*fd80*/  R2UR UR4, R0 ;  /* 0x00000000000472ca */ /* 0x000fe200000e0000 */
[----:B------:R-:W-:Y:S01]  /*fd90*/  UMOV UR7, 0x40000040 ;  /* 0x4000004000077882 */ /* 0x000fe20000000000 */
[----:B------:R-:W-:Y:S01]  /*fda0*/  UMOV UR23, 0x40000040 ;  /* 0x4000004000177882 */ /* 0x000fe20000000000 */
[----:B------:R-:W-:Y:S01]  /*fdb0*/  UMOV UR11, 0x40000040 ;  /* 0x40000040000b7882 */ /* 0x000fe20000000000 */
[----:B------:R-:W-:Y:S01]  /*fdc0*/  UMOV UR15, 0x40000040 ;  /* 0x40000040000f7882 */ /* 0x000fe20000000000 */
[----:B------:R-:W-:Y:S04]  /*fdd0*/  STL.64 [R1+0xad8], R222 ;  /* 0x000ad8de01007387 */ /* 0x000fe80000100a00 */
[----:B------:R-:W-:Y:S04]  /*fde0*/  STL.64 [R1+0xad0], R220 ;  /* 0x000ad0dc01007387 */ /* 0x000fe80000100a00 */
[----:B------:R-:W-:Y:S01]  /*fdf0*/  ULEA UR16, UR4, UR6, 0xc ;  /* 0x0000000604107291 */ /* 0x000fe2000f8e603f */
[----:B------:R-:W-:Y:S01]  /*fe00*/  STL.64 [R1+0xac8], R218 ;  /* 0x000ac8da01007387 */ /* 0x000fe20000100a00 */
[----:B------:R-:W-:-:S03]  /*fe10*/  UIMAD UR60, UR4, 0x780, UR5 ;  /* 0x00000780043c78a4 */ /* 0x000fc6000f8e0205 */
[----:B------:R-:W-:Y:S01]  /*fe20*/  UMOV UR5, 0x40000040 ;  /* 0x4000004000057882 */ /* 0x000fe20000000000 */
[----:B------:R-:W-:Y:S01]  /*fe30*/  STL.64 [R1+0xac0], R216 ;  /* 0x000ac0d801007387 */ /* 0x000fe20000100a00 */
[----:B------:R-:W-:Y:S02]  /*fe40*/  UMOV UR4, UR16 ;  /* 0x0000001000047c82 */ /* 0x000fe40008000000 */
[----:B------:R-:W-:Y:S01]  /*fe50*/  UMOV UR6, UR60 ;  /* 0x0000003c00067c82 */ /* 0x000fe20008000000 */
[----:B------:R-:W-:Y:S01]  /*fe60*/  UIADD3 UR8, UR60, 0x80, URZ ;  /* 0x000000803c087890 */ /* 0x000fe2000fffe03f */
[----:B------:R-:W-:Y:S01]  /*fe70*/  STL [R1+0x5b4], R23 ;  /* 0x0005b41701007387 */ /* 0x000fe20000100800 */
[----:B------:R-:W-:Y:S01]  /*fe80*/  UMOV UR20, UR4 ;  /* 0x0000000400147c82 */ /* 0x000fe20008000000 */
[----:B------:R-:W-:Y:S01]  /*fe90*/  UMOV UR21, UR5 ;  /* 0x0000000500157c82 */ /* 0x000fe20008000000 */
[----:B------:R-:W-:Y:S01]  /*fea0*/  UIADD3 UR10, UR60, 0x100, URZ ;  /* 0x000001003c0a7890 */ /* 0x000fe2000fffe03f */
[----:B------:R-:W-:Y:S02]  /*feb0*/  STL [R1+0x5b0], R22 ;  /* 0x0005b01601007387 */ /* 0x000fe40000100800 */
[----:B------:R-:W-:Y:S01]  /*fec0*/  UMOV UR22, UR8 ;  /* 0x0000000800167c82 */ /* 0x000fe20008000000 */
[----:B------:R-:W-:Y:S01]  /*fed0*/  UMOV UR8, UR4 ;  /* 0x0000000400087c82 */ /* 0x000fe20008000000 */
[----:B------:R-:W-:Y:S01]  /*fee0*/  UMOV UR9, UR5 ;  /* 0x0000000500097c82 */ /* 0x000fe20008000000 */
[----:B------:R-:W-:Y:S01]  /*fef0*/  UIADD3 UR14, UR60, 0x180, URZ ;  /* 0x000001803c0e7890 */ /* 0x000fe2000fffe03f */
[----:B------:R-:W-:Y:S01]  /*ff00*/  STL [R1+0x5ac], R19 ;  /* 0x0005ac1301007387 */ /* 0x000fe20000100800 */
[----:B------:R-:W-:Y:S01]  /*ff10*/  UMOV UR12, UR4 ;  /* 0x00000004000c7c82 */ /* 0x000fe20008000000 */
[----:B------:R-:W-:-:S02]  /*ff20*/  UMOV UR13, UR5 ;  /* 0x00000005000d7c82 */ /* 0x000fc40008000000 */
[----:B------:R-:W-:Y:S04]  /*ff30*/  STL [R1+0x5a8], R18 ;  /* 0x0005a81201007387 */ /* 0x000fe80000100800 */
[----:B------:R-:W-:Y:S04]  /*ff40*/  STL [R1+0x5a4], R17 ;  /* 0x0005a41101007387 */ /* 0x000fe80000100800 */
[----:B------:R0:W-:Y:S04]  /*ff50*/  STL [R1+0x5a0], R16 ;  /* 0x0005a01001007387 */ /* 0x0001e80000100800 */
[----:B0-----:R-:W4:Y:S04]  /*ff60*/  LDL.LU.64 R16, [R1+0x360] ;  /* 0x0003600001107983 */ /* 0x001f280000300a00 */
[----:B------:R-:W4:Y:S04]  /*ff70*/  LDL.LU.64 R18, [R1+0x368] ;  /* 0x0003680001127983 */ /* 0x000f280000300a00 */
[----:B------:R-:W4:Y:S04]  /*ff80*/  LDL.LU.64 R20, [R1+0x370] ;  /* 0x0003700001147983 */ /* 0x000f280000300a00 */
[----:B------:R-:W4:Y:S04]  /*ff90*/  LDL.LU.64 R22, [R1+0x378] ;  /* 0x0003780001167983 */ /* 0x000f280000300a00 */
[----:B------:R-:W-:Y:S04]  /*ffa0*/  STL [R1+0x59c], R7 ;  /* 0x00059c0701007387 */ /* 0x000fe80000100800 */
[----:B------:R-:W-:Y:S04]  /*ffb0*/  STL [R1+0x598], R4 ;  /* 0x0005980401007387 */ /* 0x000fe80000100800 */
[----:B------:R-:W-:Y:S04]  /*ffc0*/  STL [R1+0x594], R3 ;  /* 0x0005940301007387 */ /* 0x000fe80000100800 */
[----:B------:R-:W-:Y:S04]  /*ffd0*/  STL [R1+0x590], R2 ;  /* 0x0005900201007387 */ /* 0x000fe80000100800 */
[----:B------:R-:W-:Y:S04]  /*ffe0*/  STL [R1+0x5b8], R8 ;  /* 0x0005b80801007387 */ /* 0x000fe80000100800 */
[----:B------:R0:W-:Y:S04]  /*fff0*/  STL [R1+0x5bc], R9 ;  /* 0x0005bc0901007387 */ /* 0x0001e80000100800 */
[----:B0-----:R-:W4:Y:S04]  /*10000*/  LDL.LU.64 R8, [R1+0x260] ;  /* 0x0002600001087983 */ /* 0x001f280000300a00 */
[----:B------:R-:W4:Y:S04]  /*10010*/  LDL.LU.64 R10, [R1+0x268] ;  /* 0x00026800010a7983 */ /* 0x000f280000300a00 */
[----:B------:R-:W4:Y:S04]  /*10020*/  LDL.LU.64 R12, [R1+0x270] ;  /* 0x00027000010c7983 */ /* 0x000f280000300a00 */
[----:B------:R-:W4:Y:S01]  /*10030*/  LDL.LU.64 R14, [R1+0x278] ;  /* 0x00027800010e7983 */ /* 0x000f220000300a00 */
[----:B------:R-:W-:-:S03]  /*10040*/  UIADD3 UR18, UR60, 0x200, URZ ;  /* 0x000002003c127890 */ /* 0x000fc6000fffe03f */
[----:B------:R-:W-:Y:S01]  /*10050*/  STL [R1+0x5c0], R0 ;  /* 0x0005c00001007387 */ /* 0x000fe20000100800 */
[----:B---3--:R-:W-:-:S06]  /*10060*/  WARPGROUP.ARRIVE ;  /* 0x00000000000079c5 */ /* 0x008fcc0000000000 */
[----:B------:R-:W-:Y:S03]  /*10070*/  IGMMA.64x16x32.S8.S8 R184, gdesc[UR4], R184, gsb0 ;  /* 0x0060000004b879f1 */ /* 0x000fe600080410b8 */
[----:B------:R-:W-:Y:S02]  /*10080*/  WARPGROUP.DEPBAR.LE gsb0, 0x0 ;  /* 0x00008000000079c5 */ /* 0x000fe40000010000 */
[----:B--2---:R-:W-:Y:S01]  /*10090*/  WARPGROUP.ARRIVE ;  /* 0x00000000000079c5 */ /* 0x004fe20000000000 */
[----:B------:R-:W-:Y:S04]  /*100a0*/  STL.64 [R1+0x420], R184 ;  /* 0x000420b801007387 */ /* 0x000fe80000100a00 */
[----:B------:R-:W-:Y:S01]  /*100b0*/  STL.64 [R1+0x428], R186 ;  /* 0x000428ba01007387 */ /* 0x000fe20000100a00 */
[----:B------:R-:W-:Y:S01]  /*100c0*/  IGMMA.64x16x32.S8.S8 R152, gdesc[UR20], R152, gsb0 ;  /* 0x00600000149879f1 */ /* 0x000fe20008041098 */
[----:B------:R-:W-:Y:S01]  /*100d0*/  UMOV UR17, UR5 ;  /* 0x0000000500117c82 */ /* 0x000fe20008000000 */
[----:B------:R-:W-:Y:S01]  /*100e0*/  UMOV UR19, 0x40000040 ;  /* 0x4000004000137882 */ /* 0x000fe20000000000 */
[----:B------:R-:W-:Y:S01]  /*100f0*/  STL.64 [R1+0x430], R188 ;  /* 0x000430bc01007387 */ /* 0x000fe20000100a00 */
[----:B------:R-:W-:Y:S01]  /*10100*/  UMOV UR20, UR22 ;  /* 0x0000001600147c82 */ /* 0x000fe20008000000 */
[----:B------:R-:W-:-:S02]  /*10110*/  UIADD3 UR22, UR60, 0x280, URZ ;  /* 0x000002803c167890 */ /* 0x000fc4000fffe03f */
[----:B------:R-:W-:Y:S01]  /*10120*/  STL.64 [R1+0x438], R190 ;  /* 0x000438be01007387 */ /* 0x000fe20000100a00 */
[----:B------:R-:W-:Y:S01]  /*10130*/  UMOV UR21, UR23 ;  /* 0x0000001700157c82 */ /* 0x000fe20008000000 */
[----:B------:R-:W-:Y:S02]  /*10140*/  WARPGROUP.DEPBAR.LE gsb0, 0x0 ;  /* 0x00008000000079c5 */ /* 0x000fe40000010000 */
[----:B----4-:R-:W-:Y:S01]  /*10150*/  WARPGROUP.ARRIVE ;  /* 0x00000000000079c5 */ /* 0x010fe20000000000 */
[----:B------:R-:W-:Y:S04]  /*10160*/  STL.64 [R1+0x3a0], R152 ;  /* 0x0003a09801007387 */ /* 0x000fe80000100a00 */
[----:B------:R-:W-:Y:S01]  /*10170*/  STL.64 [R1+0x3a8], R154 ;  /* 0x0003a89a01007387 */ /* 0x000fe20000100a00 */
[----:B------:R-:W-:Y:S03]  /*10180*/  IGMMA.64x16x32.S8.S8 R120, gdesc[UR8], R120, gsb0 ;  /* 0x00600000087879f1 */ /* 0x000fe60008041078 */
[----:B------:R-:W-:Y:S04]  /*10190*/  STL.64 [R1+0x3b0], R156 ;  /* 0x0003b09c01007387 */ /* 0x000fe80000100a00 */
[----:B------:R-:W-:Y:S01]  /*101a0*/  STL.64 [R1+0x3b8], R158 ;  /* 0x0003b89e01007387 */ /* 0x000fe20000100a00 */
[----:B------:R-:W-:-:S02]  /*101b0*/  WARPGROUP.DEPBAR.LE gsb0, 0x0 ;  /* 0x00008000000079c5 */ /* 0x000fc40000010000 */
[----:B------:R-:W-:Y:S01]  /*101c0*/  WARPGROUP.ARRIVE ;  /* 0x00000000000079c5 */ /* 0x000fe20000000000 */
[----:B------:R-:W-:Y:S04]  /*101d0*/  STL.64 [R1+0x320], R120 ;  /* 0x0003207801007387 */ /* 0x000fe80000100a00 */
[----:B------:R-:W-:Y:S01]  /*101e0*/  STL.64 [R1+0x328], R122 ;  /* 0x0003287a01007387 */ /* 0x000fe20000100a00 */
[----:B------:R-:W-:Y:S03]  /*101f0*/  IGMMA.64x16x32.S8.S8 R88, gdesc[UR12], R88, gsb0 ;  /* 0x006000000c5879f1 */ /* 0x000fe60008041058 */
[----:B------:R-:W-:Y:S04]  /*10200*/  STL.64 [R1+0x330], R124 ;  /* 0x0003307c01007387 */ /* 0x000fe80000100a00 */
[----:B------:R-:W-:Y:S01]  /*10210*/  STL.64 [R1+0x338], R126 ;  /* 0x0003387e01007387 */ /* 0x000fe20000100a00 */
[----:B------:R-:W-:-:S03]  /*10220*/  WARPGROUP.DEPBAR.LE gsb0, 0x0 ;  /* 0x00008000000079c5 */ /* 0x000fc60000010000 */
[----:B------:R0:W-:Y:S04]  /*10230*/  STL.64 [R1+0x2a0], R88 ;  /* 0x0002a05801007387 */ /* 0x0001e80000100a00 */
[----:B------:R2:W-:Y:S04]  /*10240*/  STL.64 [R1+0x2a8], R90 ;  /* 0x0002a85a01007387 */ /* 0x0005e80000100a00 */
[----:B------:R3:W-:Y:S04]  /*10250*/  STL.64 [R1+0x2b0], R92 ;  /* 0x0002b05c01007387 */ /* 0x0007e80000100a00 */
[----:B------:R4:W-:Y:S04]  /*10260*/  STL.64 [R1+0x2b8], R94 ;  /* 0x0002b85e01007387 */ /* 0x0009e80000100a00 */
[----:B0-----:R-:W4:Y:S04]  /*10270*/  LDL.LU.64 R88, [R1+0x220] ;  /* 0x0002200001587983 */ /* 0x001f280000300a00 */
[----:B--2---:R-:W2:Y:S04]  /*10280*/  LDL.LU.64 R90, [R1+0x228] ;  /* 0x00022800015a7983 */ /* 0x004ea80000300a00 */
[----:B---3--:R-:W2:Y:S04]  /*10290*/  LDL.LU.64 R92, [R1+0x230] ;  /* 0x00023000015c7983 */ /* 0x008ea80000300a00 */
[----:B----4-:R-:W2:Y:S04]  /*102a0*/  LDL.LU.64 R94, [R1+0x238] ;  /* 0x00023800015e7983 */ /* 0x010ea80000300a00 */
[----:B------:R-:W3:Y:S04]  /*102b0*/  LDL.LU.64 R120, [R1+0x1a0] ;  /* 0x0001a00001787983 */ /* 0x000ee80000300a00 */
[----:B------:R-:W3:Y:S04]  /*102c0*/  LDL.LU.64 R122, [R1+0x1a8] ;  /* 0x0001a800017a7983 */ /* 0x000ee80000300a00 */
[----:B------:R-:W3:Y:S04]  /*102d0*/  LDL.LU.64 R124, [R1+0x1b0] ;  /* 0x0001b000017c7983 */ /* 0x000ee80000300a00 */
[----:B------:R-:W3:Y:S04]  /*102e0*/  LDL.LU.64 R126, [R1+0x1b8] ;  /* 0x0001b800017e7983 */ /* 0x000ee80000300a00 */
[----:B------:R-:W4:Y:S04]  /*102f0*/  LDL.LU.64 R152, [R1+0x120] ;  /* 0x0001200001987983 */ /* 0x000f280000300a00 */
        /* <DEDUP_REMOVED lines=10> */
[----:B------:R-:W4:Y:S01]  /*103a0*/  LDL.LU.64 R222, [R1+0x38] ;  /* 0x0000380001de7983 */ /* 0x000f220000300a00 */
        /* <DEDUP_REMOVED lines=15> */
[----:B--2---:R-:W-:-:S06]  /*104a0*/  WARPGROUP.ARRIVE ;  /* 0x00000000000079c5 */ /* 0x004fcc0000000000 */
[----:B------:R-:W-:Y:S03]  /*104b0*/  IGMMA.64x16x32.S8.S8 R88, gdesc[UR16], R88, gsb0 ;  /* 0x00600000105879f1 */ /* 0x000fe60008041058 */
[----:B------:R-:W-:Y:S02]  /*104c0*/  WARPGROUP.DEPBAR.LE gsb0, 0x0 ;  /* 0x00008000000079c5 */ /* 0x000fe40000010000 */
[----:B---3--:R-:W-:Y:S01]  /*104d0*/  WARPGROUP.ARRIVE ;  /* 0x00000000000079c5 */ /* 0x008fe20000000000 */
[----:B------:R-:W-:Y:S01]  /*104e0*/  UIADD3 UR34, UR60, 0x400, URZ ;  /* 0x000004003c227890 */ /* 0x000fe2000fffe03f */
[----:B------:R-:W-:Y:S04]  /*104f0*/  STL.64 [R1+0x220], R88 ;  /* 0x0002205801007387 */ /* 0x000fe80000100a00 */
[----:B------:R-:W-:Y:S01]  /*10500*/  IGMMA.64x16x32.S8.S8 R120, gdesc[UR20], R120, gsb0 ;  /* 0x00600000147879f1 */ /* 0x000fe20008041078 */
[----:B------:R-:W-:Y:S01]  /*10510*/  UMOV UR32, UR4 ;  /* 0x0000000400207c82 */ /* 0x000fe20008000000 */
[----:B------:R-:W-:Y:S01]  /*10520*/  UMOV UR33, UR5 ;  /* 0x0000000500217c82 */ /* 0x000fe20008000000 */
[----:B------:R-:W-:Y:S01]  /*10530*/  UMOV UR35, 0x40000040 ;  /* 0x4000004000237882 */ /* 0x000fe20000000000 */
[----:B------:R-:W-:Y:S01]  /*10540*/  UIADD3 UR38, UR60, 0x480, URZ ;  /* 0x000004803c267890 */ /* 0x000fe2000fffe03f */
[----:B------:R-:W-:Y:S01]  /*10550*/  STL.64 [R1+0x228], R90 ;  /* 0x0002285a01007387 */ /* 0x000fe20000100a00 */
        /* <DEDUP_REMOVED lines=9> */
[----:B------:R0:W-:Y:S01]  /*105f0*/  STL.64 [R1+0x238], R94 ;  /* 0x0002385e01007387 */ /* 0x0001e20000100a00 */
        /* <DEDUP_REMOVED lines=12> */
[----:B0-----:R-:W2:Y:S01]  /*106c0*/  LDL.LU.64 R94, [R1+0xb58] ;  /* 0x000b5800015e7983 */ /* 0x001ea20000300a00 */
[----:B------:R-:W-:Y:S01]  /*106d0*/  UMOV UR56, UR4 ;  /* 0x0000000400387c82 */ /* 0x000fe20008000000 */
[----:B------:R-:W-:Y:S01]  /*106e0*/  UMOV UR57, UR5 ;  /* 0x0000000500397c82 */ /* 0x000fe20008000000 */
[----:B------:R-:W-:Y:S01]  /*106f0*/  UMOV UR59, 0x40000040 ;  /* 0x40000040003b7882 */ /* 0x000fe20000000000 */
[----:B------:R-:W2:Y:S01]  /*10700*/  LDL.LU.64 R92, [R1+0xb50] ;  /* 0x000b5000015c7983 */ /* 0x000ea20000300a00 */
[----:B------:R-:W-:-:S03]  /*10710*/  UIADD3 UR8, UR9, 0x400, URZ ;  /* 0x0000040009087890 */ /* 0x000fc6000fffe03f */
[----:B------:R-:W2:Y:S04]  /*10720*/  LDL.LU.64 R90, [R1+0xb48] ;  /* 0x000b4800015a7983 */ /* 0x000ea80000300a00 */
[----:B------:R-:W2:Y:S01]  /*10730*/  LDL.LU.64 R88, [R1+0xb40] ;  /* 0x000b400001587983 */ /* 0x000ea20000300a00 */
[----:B------:R-:W-:Y:S02]  /*10740*/  WARPGROUP.DEPBAR.LE gsb0, 0x0 ;  /* 0x00008000000079c5 */ /* 0x000fe40000010000 */
[----:B----4-:R-:W-:Y:S01]  /*10750*/  WARPGROUP.ARRIVE ;  /* 0x00000000000079c5 */ /* 0x010fe20000000000 */
[----:B------:R-:W-:Y:S04]  /*10760*/  STL.64 [R1+0x1a0], R120 ;  /* 0x0001a07801007387 */ /* 0x000fe80000100a00 */
[----:B------:R-:W-:Y:S01]  /*10770*/  STL.64 [R1+0x1a8], R122 ;  /* 0x0001a87a01007387 */ /* 0x000fe20000100a00 */
[----:B------:R-:W-:Y:S03]  /*10780*/  IGMMA.64x16x32.S8.S8 R152, gdesc[UR24], R152, gsb0 ;  /* 0x00600000189879f1 */ /* 0x000fe60008041098 */
[----:B------:R-:W-:Y:S04]  /*10790*/  STL.64 [R1+0x1b0], R124 ;  /* 0x0001b07c01007387 */ /* 0x000fe80000100a00 */
[----:B------:R0:W-:Y:S04]  /*107a0*/  STL.64 [R1+0x1b8], R126 ;  /* 0x0001b87e01007387 */ /* 0x0001e80000100a00 */
[----:B0-----:R-:W3:Y:S04]  /*107b0*/  LDL.LU.64 R126, [R1+0xb38] ;  /* 0x000b3800017e7983 */ /* 0x001ee80000300a00 */
[----:B------:R-:W3:Y:S04]  /*107c0*/  LDL.LU.64 R124, [R1+0xb30] ;  /* 0x000b3000017c7983 */ /* 0x000ee80000300a00 */
[----:B------:R-:W3:Y:S04]  /*107d0*/  LDL.LU.64 R122, [R1+0xb28] ;  /* 0x000b2800017a7983 */ /* 0x000ee80000300a00 */
[----:B------:R-:W3:Y:S01]  /*107e0*/  LDL.LU.64 R120, [R1+0xb20] ;  /* 0x000b200001787983 */ /* 0x000ee20000300a00 */
[----:B------:R-:W-:-:S02]  /*107f0*/  WARPGROUP.DEPBAR.LE gsb0, 0x0 ;  /* 0x00008000000079c5 */ /* 0x000fc40000010000 */
[----:B------:R-:W-:Y:S01]  /*10800*/  WARPGROUP.ARRIVE ;  /* 0x00000000000079c5 */ /* 0x000fe20000000000 */
[----:B------:R-:W-:Y:S04]  /*10810*/  STL.64 [R1+0x120], R152 ;  /* 0x0001209801007387 */ /* 0x000fe80000100a00 */
[----:B------:R-:W-:Y:S01]  /*10820*/  STL.64 [R1+0x128], R154 ;  /* 0x0001289a01007387 */ /* 0x000fe20000100a00 */
[----:B------:R-:W-:Y:S03]  /*10830*/  IGMMA.64x16x32.S8.S8 R184, gdesc[UR28], R184, gsb0 ;  /* 0x006000001cb879f1 */ /* 0x000fe600080410b8 */
[----:B------:R-:W-:Y:S04]  /*10840*/  STL.64 [R1+0x130], R156 ;  /* 0x0001309c01007387 */ /* 0x000fe80000100a00 */
[----:B------:R0:W-:Y:S04]  /*10850*/  STL.64 [R1+0x138], R158 ;  /* 0x0001389e01007387 */ /* 0x0001e80000100a00 */
[----:B0-----:R-:W4:Y:S04]  /*10860*/  LDL.LU.64 R158, [R1+0xb18] ;  /* 0x000b1800019e7983 */ /* 0x001f280000300a00 */
[----:B------:R-:W4:Y:S04]  /*10870*/  LDL.LU.64 R156, [R1+0xb10] ;  /* 0x000b1000019c7983 */ /* 0x000f280000300a00 */
[----:B------:R-:W4:Y:S04]  /*10880*/  LDL.LU.64 R154, [R1+0xb08] ;  /* 0x000b0800019a7983 */ /* 0x000f280000300a00 */
[----:B------:R-:W4:Y:S01]  /*10890*/  LDL.LU.64 R152, [R1+0xb00] ;  /* 0x000b000001987983 */ /* 0x000f220000300a00 */
        /* <DEDUP_REMOVED lines=29> */
[----:B0-----:R-:W2:Y:S04]  /*10a70*/  LDL.LU.64 R208, [R1+0x100] ;  /* 0x0001000001d07983 */ /* 0x001ea80000300a00 */
[----:B------:R-:W2:Y:S04]  /*10a80*/  LDL.LU.64 R210, [R1+0x108] ;  /* 0x0001080001d27983 */ /* 0x000ea80000300a00 */
[----:B------:R-:W2:Y:S04]  /*10a90*/  LDL.LU.64 R212, [R1+0x110] ;  /* 0x0001100001d47983 */ /* 0x000ea80000300a00 */
[----:B------:R-:W2:Y:S01]  /*10aa0*/  LDL.LU.64 R214, [R1+0x118] ;  /* 0x0001180001d67983 */ /* 0x000ea20000300a00 */
[----:B------:R-:W-:-:S02]  /*10ab0*/  WARPGROUP.DEPBAR.LE gsb0, 0x0 ;  /* 0x00008000000079c5 */ /* 0x000fc40000010000 */
[----:B------:R-:W-:Y:S01]  /*10ac0*/  WARPGROUP.ARRIVE ;  /* 0x00000000000079c5 */ /* 0x000fe20000000000 */
        /* <DEDUP_REMOVED lines=16> */
[----:B0-----:R-:W4:Y:S04]  /*10bd0*/  LDL.LU.64 R144, [R1] ;  /* 0x0000000001907983 */ /* 0x001f280000300a00 */
[----:B------:R-:W4:Y:S04]  /*10be0*/  LDL.LU.64 R146, [R1+0x8] ;  /* 0x0000080001927983 */ /* 0x000f280000300a00 */
[----:B------:R-:W4:Y:S04]  /*10bf0*/  LDL.LU.64 R148, [R1+0x10] ;  /* 0x0000100001947983 */ /* 0x000f280000300a00 */
[----:B------:R-:W4:Y:S01]  /*10c00*/  LDL.LU.64 R150, [R1+0x18] ;  /* 0x0000180001967983 */ /* 0x000f220000300a00 */
[----:B-1----:R-:W-:-:S02]  /*10c10*/  MOV R6, UR47 ;  /* 0x0000002f00067c02 */ /* 0x002fc40008000f00 */
[----:B------:R-:W-:Y:S01]  /*10c20*/  MOV R5, UR46 ;  /* 0x0000002e00057c02 */ /* 0x000fe20008000f00 */
[----:B------:R-:W-:Y:S02]  /*10c30*/  WARPGROUP.DEPBAR.LE gsb0, 0x0 ;  /* 0x00008000000079c5 */ /* 0x000fe40000010000 */
[----:B------:R-:W-:Y:S01]  /*10c40*/  WARPGROUP.ARRIVE ;  /* 0x00000000000079c5 */ /* 0x000fe20000000000 */
        /* <DEDUP_REMOVED lines=9> */
[----:B------:R-:W-:Y:S01]  /*10ce0*/  IGMMA.64x16x32.S8.S8 R48, gdesc[UR56], R48, gsb0 ;  /* 0x00600000383079f1 */ /* 0x000fe20008041030 */
        /* <DEDUP_REMOVED lines=25> */
[----:B------:R-:W2:Y:S01]  /*10e80*/  LDL.LU.64 R52, [R1+0x190] ;  /* 0x0001900001347983 */ /* 0x000ea20000300a00 */
[----:B------:R-:W-:-:S02]  /*10e90*/  WARPGROUP.DEPBAR.LE gsb0, 0x0 ;  /* 0x00008000000079c5 */ /* 0x000fc40000010000 */
        /* <DEDUP_REMOVED lines=26> */
[----:B----4-:R-:W-:-:S06]  /*11040*/  WARPGROUP.ARRIVE ;  /* 0x00000000000079c5 */ /* 0x010fcc0000000000 */
[----:B------:R-:W-:Y:S03]  /*11050*/  IGMMA.64x16x32.S8.S8 R144, gdesc[UR32], R144, gsb0 ;  /* 0x00600000209079f1 */ /* 0x000fe60008041090 */
[----:B------:R-:W-:Y:S02]  /*11060*/  WARPGROUP.DEPBAR.LE gsb0, 0x0 ;  /* 0x00008000000079c5 */ /* 0x000fe40000010000 */
[----:B------:R-:W-:Y:S04]  /*11070*/  STL.64 [R1], R144 ;  /* 0x0000009001007387 */ /* 0x000fe80000100a00 */
[----:B------:R-:W-:Y:S04]  /*11080*/  STL.64 [R1+0x8], R146 ;  /* 0x0000089201007387 */ /* 0x000fe80000100a00 */
[----:B------:R-:W-:Y:S04]  /*11090*/  STL.64 [R1+0x10], R148 ;  /* 0x0000109401007387 */ /* 0x000fe80000100a00 */
[----:B------:R-:W-:Y:S04]  /*110a0*/  STL.64 [R1+0x18], R150 ;  /* 0x0000189601007387 */ /* 0x000fe80000100a00 */
[----:B------:R-:W4:Y:S01]  /*110b0*/  LDL.LU.64 R54, [R1+0x198] ;  /* 0x0001980001367983 */ /* 0x000f220000300a00 */
[----:B---3--:R-:W-:-:S06]  /*110c0*/  WARPGROUP.ARRIVE ;  /* 0x00000000000079c5 */ /* 0x008fcc0000000000 */
[----:B------:R-:W-:Y:S03]  /*110d0*/  IGMMA.64x16x32.S8.S8 R176, gdesc[UR28], R176, gsb0 ;  /* 0x006000001cb079f1 */ /* 0x000fe600080410b0 */
[----:B------:R-:W-:Y:S02]  /*110e0*/  WARPGROUP.DEPBAR.LE gsb0, 0x0 ;  /* 0x00008000000079c5 */ /* 0x000fe40000010000 */
[----:B--2---:R-:W-:-:S06]  /*110f0*/  WARPGROUP.ARRIVE ;  /* 0x00000000000079c5 */ /* 0x004fcc0000000000 */
[----:B------:R-:W-:Y:S01]  /*11100*/  IGMMA.64x16x32.S8.S8 R208, gdesc[UR24], R208, gsb0 ;  /* 0x0060000018d079f1 */ /* 0x000fe200080410d0 */
[----:B------:R0:W-:Y:S04]  /*11110*/  STL.64 [R1+0x80], R176 ;  /* 0x000080b001007387 */ /* 0x0001e80000100a00 */
[----:B------:R1:W-:Y:S04]  /*11120*/  STL.64 [R1+0x88], R178 ;  /* 0x000088b201007387 */ /* 0x0003e80000100a00 */
[----:B------:R2:W-:Y:S04]  /*11130*/  STL.64 [R1+0x90], R180 ;  /* 0x000090b401007387 */ /* 0x0005e80000100a00 */
[----:B------:R3:W-:Y:S01]  /*11140*/  STL.64 [R1+0x98], R182 ;  /* 0x000098b601007387 */ /* 0x0007e20000100a00 */
[----:B------:R-:W-:-:S03]  /*11150*/  WARPGROUP.DEPBAR.LE gsb0, 0x0 ;  /* 0x00008000000079c5 */ /* 0x000fc60000010000 */
[----:B------:R-:W-:Y:S04]  /*11160*/  STL.64 [R1+0x100], R208 ;  /* 0x000100d001007387 */ /* 0x000fe80000100a00 */
[----:B------:R-:W-:Y:S04]  /*11170*/  STL.64 [R1+0x108], R210 ;  /* 0x000108d201007387 */ /* 0x000fe80000100a00 */
[----:B0-----:R-:W4:Y:S04]  /*11180*/  LDL.LU.64 R176, [R1+0x200] ;  /* 0x0002000001b07983 */ /* 0x001f280000300a00 */
[----:B-1----:R-:W4:Y:S04]  /*11190*/  LDL.LU.64 R178, [R1+0x208] ;  /* 0x0002080001b27983 */ /* 0x002f280000300a00 */
[----:B--2---:R-:W2:Y:S04]  /*111a0*/  LDL.LU.64 R180, [R1+0x210] ;  /* 0x0002100001b47983 */ /* 0x004ea80000300a00 */
[----:B---3--:R-:W2:Y:S04]  /*111b0*/  LDL.LU.64 R182, [R1+0x218] ;  /* 0x0002180001b67983 */ /* 0x008ea80000300a00 */
[----:B------:R-:W3:Y:S04]  /*111c0*/  LDL.LU.64 R144, [R1+0x280] ;  /* 0x0002800001907983 */ /* 0x000ee80000300a00 */
[----:B------:R-:W3:Y:S04]  /*111d0*/  LDL.LU.64 R146, [R1+0x288] ;  /* 0x0002880001927983 */ /* 0x000ee80000300a00 */
[----:B------:R-:W3:Y:S04]  /*111e0*/  LDL.LU.64 R148, [R1+0x290] ;  /* 0x0002900001947983 */ /* 0x000ee80000300a00 */
[----:B------:R-:W3:Y:S04]  /*111f0*/  LDL.LU.64 R150, [R1+0x298] ;  /* 0x0002980001967983 */ /* 0x000ee80000300a00 */
[----:B------:R-:W3:Y:S04]  /*11200*/  LDL.LU.64 R112, [R1+0x300] ;  /* 0x0003000001707983 */ /* 0x000ee80000300a00 */
[----:B------:R-:W3:Y:S04]  /*11210*/  LDL.LU.64 R114, [R1+0x308] ;  /* 0x0003080001727983 */ /* 0x000ee80000300a00 */
[----:B------:R-:W3:Y:S04]  /*11220*/  LDL.LU.64 R116, [R1+0x310] ;  /* 0x0003100001747983 */ /* 0x000ee80000300a00 */
[----:B------:R-:W3:Y:S01]  /*11230*/  LDL.LU.64 R118, [R1+0x318] ;  /* 0x0003180001767983 */ /* 0x000ee20000300a00 */
[----:B------:R-:W-:-:S02]  /*11240*/  IMAD.MOV.U32 R235, RZ, RZ, R215 ;  /* 0x000000ffffeb7224 */ /* 0x000fc400078e00d7 */
[----:B------:R-:W-:Y:S02]  /*11250*/  IMAD.MOV.U32 R233, RZ, RZ, R213 ;  /* 0x000000ffffe97224 */ /* 0x000fe400078e00d5 */
[----:B------:R-:W-:Y:S02]  /*11260*/  IMAD.MOV.U32 R232, RZ, RZ, R212 ;  /* 0x000000ffffe87224 */ /* 0x000fe400078e00d4 */
[----:B------:R-:W-:Y:S01]  /*11270*/  IMAD.MOV.U32 R234, RZ, RZ, R214 ;  /* 0x000000ffffea7224 */ /* 0x000fe200078e00d6 */
[----:B------:R-:W-:Y:S04]  /*11280*/  STL [R1+0x9dc], R235 ;  /* 0x0009dceb01007387 */ /* 0x000fe80000100800 */
[----:B------:R-:W-:Y:S04]  /*11290*/  STL [R1+0x9d8], R233 ;  /* 0x0009d8e901007387 */ /* 0x000fe80000100800 */
[----:B------:R-:W-:Y:S04]  /*112a0*/  STL [R1+0x9d4], R232 ;  /* 0x0009d4e801007387 */ /* 0x000fe80000100800 */
[----:B------:R-:W-:Y:S04]  /*112b0*/  STL [R1+0x9d0], R234 ;  /* 0x0009d0ea01007387 */ /* 0x000fe80000100800 */
[----:B------:R-:W3:Y:S04]  /*112c0*/  LDL.LU.64 R80, [R1+0x380] ;  /* 0x0003800001507983 */ /* 0x000ee80000300a00 */
[----:B------:R-:W3:Y:S04]  /*112d0*/  LDL.LU.64 R82, [R1+0x388] ;  /* 0x0003880001527983 */ /* 0x000ee80000300a00 */
[----:B------:R-:W3:Y:S01]  /*112e0*/  LDL.LU.64 R84, [R1+0x390] ;  /* 0x0003900001547983 */ /* 0x000ee20000300a00 */
[----:B----4-:R-:W-:-:S06]  /*112f0*/  WARPGROUP.ARRIVE ;  /* 0x00000000000079c5 */ /* 0x010fcc0000000000 */
[----:B------:R-:W-:Y:S03]  /*11300*/  IGMMA.64x16x32.S8.S8 R48, gdesc[UR20], R48, gsb0 ;  /* 0x00600000143079f1 */ /* 0x000fe60008041030 */
[----:B------:R-:W-:Y:S02]  /*11310*/  WARPGROUP.DEPBAR.LE gsb0, 0x0 ;  /* 0x00008000000079c5 */ /* 0x000fe40000010000 */
[----:B------:R0:W-:Y:S04]  /*11320*/  STL.64 [R1+0x180], R48 ;  /* 0x0001803001007387 */ /* 0x0001e80000100a00 */
[----:B------:R1:W-:Y:S04]  /*11330*/  STL.64 [R1+0x188], R50 ;  /* 0x0001883201007387 */ /* 0x0003e80000100a00 */
[----:B------:R4:W-:Y:S04]  /*11340*/  STL.64 [R1+0x190], R52 ;  /* 0x0001903401007387 */ /* 0x0009e80000100a00 */
[----:B------:R4:W-:Y:S04]  /*11350*/  STL.64 [R1+0x198], R54 ;  /* 0x0001983601007387 */ /* 0x0009e80000100a00 */
[----:B------:R-:W3:Y:S04]  /*11360*/  LDL.LU.64 R86, [R1+0x398] ;  /* 0x0003980001567983 */ /* 0x000ee80000300a00 */
[----:B0-----:R-:W3:Y:S04]  /*11370*/  LDL.LU.64 R48, [R1+0x400] ;  /* 0x0004000001307983 */ /* 0x001ee80000300a00 */
[----:B-1----:R-:W3:Y:S04]  /*11380*/  LDL.LU.64 R50, [R1+0x408] ;  /* 0x0004080001327983 */ /* 0x002ee80000300a00 */
[----:B----4-:R-:W4:Y:S04]  /*11390*/  LDL.LU.64 R52, [R1+0x410] ;  /* 0x0004100001347983 */ /* 0x010f280000300a00 */
[----:B------:R-:W4:Y:S01]  /*113a0*/  LDL.LU.64 R54, [R1+0x418] ;  /* 0x0004180001367983 */ /* 0x000f220000300a00 */
[----:B--2---:R-:W-:-:S06]  /*113b0*/  WARPGROUP.ARRIVE ;  /* 0x00000000000079c5 */ /* 0x004fcc0000000000 */
        /* <DEDUP_REMOVED lines=20> */
[----:B------:R-:W-:Y:S02]  /*11500*/  IMAD.MOV.U32 R234, RZ, RZ, R183 ;  /* 0x000000ffffea7224 */ /* 0x000fe400078e00b7 */
[----:B------:R-:W-:Y:S01]  /*11510*/  IMAD.MOV.U32 R232, RZ, RZ, R182 ;  /* 0x000000ffffe87224 */ /* 0x000fe200078e00b6 */
[----:B------:R-:W-:Y:S01]  /*11520*/  STL.64 [R1+0x200], R176 ;  /* 0x000200b001007387 */ /* 0x000fe20000100a00 */
[----:B------:R-:W-:Y:S02]  /*11530*/  IMAD.MOV.U32 R235, RZ, RZ, R180 ;  /* 0x000000ffffeb7224 */ /* 0x000fe400078e00b4 */
[----:B------:R-:W-:Y:S01]  /*11540*/  IMAD.MOV.U32 R233, RZ, RZ, R181 ;  /* 0x000000ffffe97224 */ /* 0x000fe200078e00b5 */
[----:B------:R-:W-:Y:S01]  /*11550*/  STL.64 [R1+0x208], R178 ;  /* 0x000208b201007387 */ /* 0x000fe20000100a00 */
[----:B------:R-:W-:-:S02]  /*11560*/  WARPGROUP.DEPBAR.LE gsb0, 0x0 ;  /* 0x00008000000079c5 */ /* 0x000fc40000010000 */
[----:B----4-:R-:W-:-:S06]  /*11570*/  WARPGROUP.ARRIVE ;  /* 0x00000000000079c5 */ /* 0x010fcc0000000000 */
[----:B------:R-:W-:Y:S01]  /*11580*/  IGMMA.64x16x32.S8.S8 R48, gdesc[UR4], R48, gsb0 ;  /* 0x00600000043079f1 */ /* 0x000fe20008041030 */
[----:B------:R0:W-:Y:S04]  /*11590*/  STL [R1+0x9ec], R234 ;  /* 0x0009ecea01007387 */ /* 0x0001e80000100800 */
[----:B------:R-:W-:Y:S04]  /*115a0*/  STL [R1+0x9e8], R232 ;  /* 0x0009e8e801007387 */ /* 0x000fe80000100800 */
[----:B------:R1:W-:Y:S04]  /*115b0*/  STL [R1+0x9e4], R235 ;  /* 0x0009e4eb01007387 */ /* 0x0003e80000100800 */
[----:B------:R2:W-:Y:S01]  /*115c0*/  STL [R1+0x9e0], R233 ;  /* 0x0009e0e901007387 */ /* 0x0005e20000100800 */
[----:B0-----:R-:W-:-:S03]  /*115d0*/  IMAD.MOV.U32 R234, RZ, RZ, R116 ;  /* 0x000000ffffea7224 */ /* 0x001fc600078e0074 */
[----:B------:R0:W-:Y:S01]  /*115e0*/  STL.64 [R1+0x280], R144 ;  /* 0x0002809001007387 */ /* 0x0001e20000100a00 */
[----:B-1----:R-:W-:-:S03]  /*115f0*/  IMAD.MOV.U32 R235, RZ, RZ, R118 ;  /* 0x000000ffffeb7224 */ /* 0x002fc600078e0076 */
[----:B------:R1:W-:Y:S01]  /*11600*/  STL.64 [R1+0x288], R146 ;  /* 0x0002889201007387 */ /* 0x0003e20000100a00 */
[----:B--2---:R-:W-:-:S03]  /*11610*/  IMAD.MOV.U32 R233, RZ, RZ, R119 ;  /* 0x000000ffffe97224 */ /* 0x004fc600078e0077 */
[----:B------:R2:W-:Y:S01]  /*11620*/  STL.64 [R1+0x290], R148 ;  /* 0x0002909401007387 */ /* 0x0005e20000100a00 */
[----:B------:R-:W-:-:S03]  /*11630*/  IMAD.MOV.U32 R232, RZ, RZ, R117 ;  /* 0x000000ffffe87224 */ /* 0x000fc600078e0075 */
[----:B------:R3:W-:Y:S04]  /*11640*/  STL.64 [R1+0x298], R150 ;  /* 0x0002989601007387 */ /* 0x0007e80000100a00 */
[----:B------:R4:W-:Y:S04]  /*11650*/  STL.64 [R1+0x300], R112 ;  /* 0x0003007001007387 */ /* 0x0009e80000100a00 */
[----:B------:R4:W-:Y:S04]  /*11660*/  STL.64 [R1+0x308], R114 ;  /* 0x0003087201007387 */ /* 0x0009e80000100a00 */
[----:B------:R-:W-:Y:S04]  /*11670*/  STL [R1+0x9fc], R233 ;  /* 0x0009fce901007387 */ /* 0x000fe80000100800 */
[----:B------:R-:W-:Y:S04]  /*11680*/  STL [R1+0x9f8], R235 ;  /* 0x0009f8eb01007387 */ /* 0x000fe80000100800 */
[----:B------:R-:W-:Y:S04]  /*11690*/  STL [R1+0x9f4], R234 ;  /* 0x0009f4ea01007387 */ /* 0x000fe80000100800 */
[----:B------:R-:W-:Y:S04]  /*116a0*/  STL [R1+0x9f0], R232 ;  /* 0x0009f0e801007387 */ /* 0x000fe80000100800 */
[----:B------:R4:W-:Y:S01]  /*116b0*/  STL.64 [R1+0x380], R80 ;  /* 0x0003805001007387 */ /* 0x0009e20000100a00 */
[----:B------:R-:W-:-:S03]  /*116c0*/  WARPGROUP.DEPBAR.LE gsb0, 0x0 ;  /* 0x00008000000079c5 */ /* 0x000fc60000010000 */
[----:B------:R4:W-:Y:S04]  /*116d0*/  STL.64 [R1+0x388], R82 ;  /* 0x0003885201007387 */ /* 0x0009e80000100a00 */
[----:B------:R4:W-:Y:S04]  /*116e0*/  STL.64 [R1+0x390], R84 ;  /* 0x0003905401007387 */ /* 0x0009e80000100a00 */
[----:B------:R4:W-:Y:S04]  /*116f0*/  STL.64 [R1+0x398], R86 ;  /* 0x0003985601007387 */ /* 0x0009e80000100a00 */
[----:B------:R4:W-:Y:S04]  /*11700*/  STL.64 [R1+0x400], R48 ;  /* 0x0004003001007387 */ /* 0x0009e80000100a00 */
[----:B------:R4:W-:Y:S04]  /*11710*/  STL.64 [R1+0x408], R50 ;  /* 0x0004083201007387 */ /* 0x0009e80000100a00 */
        /* <DEDUP_REMOVED lines=8> */
[----:B0-----:R-:W4:Y:S04]  /*117a0*/  LDL.LU.64 R144, [R1+0x1e0] ;  /* 0x0001e00001907983 */ /* 0x001f280000300a00 */
[----:B-1----:R-:W4:Y:S04]  /*117b0*/  LDL.LU.64 R146, [R1+0x1e8] ;  /* 0x0001e80001927983 */ /* 0x002f280000300a00 */
[----:B--2---:R-:W2:Y:S04]  /*117c0*/  LDL.LU.64 R148, [R1+0x1f0] ;  /* 0x0001f00001947983 */ /* 0x004ea80000300a00 */
[----:B---3--:R-:W2:Y:S04]  /*117d0*/  LDL.LU.64 R150, [R1+0x1f8] ;  /* 0x0001f80001967983 */ /* 0x008ea80000300a00 */
[----:B----4-:R-:W3:Y:S04]  /*117e0*/  LDL.LU.64 R112, [R1+0x160] ;  /* 0x0001600001707983 */ /* 0x010ee80000300a00 */
[----:B------:R-:W3:Y:S01]  /*117f0*/  LDL.LU.64 R114, [R1+0x168] ;  /* 0x0001680001727983 */ /* 0x000ee20000300a00 */
[----:B------:R-:W-:-:S03]  /*11800*/  UIADD3 UR8, UR53, 0x800, URZ ;  /* 0x0000080035087890 */ /* 0x000fc6000fffe03f */
[----:B------:R-:W3:Y:S04]  /*11810*/  LDL.LU.64 R116, [R1+0x170] ;  /* 0x0001700001747983 */ /* 0x000ee80000300a00 */
[----:B------:R-:W3:Y:S01]  /*11820*/  LDL.LU.64 R118, [R1+0x178] ;  /* 0x0001780001767983 */ /* 0x000ee20000300a00 */
[----:B------:R-:W-:Y:S01]  /*11830*/  UMOV UR4, UR8 ;  /* 0x0000000800047c82 */ /* 0x000fe20008000000 */
[----:B------:R-:W-:Y:S02]  /*11840*/  UMOV UR5, 0x40000040 ;  /* 0x4000004000057882 */ /* 0x000fe40000000000 */
        /* <DEDUP_REMOVED lines=8> */
[----:B------:R-:W4:Y:S01]  /*118d0*/  LDL.LU.64 R48, [R1+0x60] ;  /* 0x0000600001307983 */ /* 0x000f220000300a00 */
[----:B------:R-:W-:-:S02]  /*118e0*/  IMAD.MOV.U32 R233, RZ, RZ, R52 ;  /* 0x000000ffffe97224 */ /* 0x000fc400078e0034 */
[----:B------:R-:W-:Y:S01]  /*118f0*/  IMAD.MOV.U32 R235, RZ, RZ, R53 ;  /* 0x000000ffffeb7224 */ /* 0x000fe200078e0035 */
[----:B------:R-:W4:Y:S01]  /*11900*/  LDL.LU.64 R50, [R1+0x68] ;  /* 0x0000680001327983 */ /* 0x000f220000300a00 */
[----:B------:R-:W-:Y:S02]  /*11910*/  IMAD.MOV.U32 R234, RZ, RZ, R54 ;  /* 0x000000ffffea7224 */ /* 0x000fe400078e0036 */
[----:B------:R-:W-:Y:S01]  /*11920*/  IMAD.MOV.U32 R232, RZ, RZ, R55 ;  /* 0x000000ffffe87224 */ /* 0x000fe200078e0037 */
[----:B------:R-:W4:Y:S04]  /*11930*/  LDL.LU.64 R52, [R1+0x70] ;  /* 0x0000700001347983 */ /* 0x000f280000300a00 */
[----:B------:R-:W4:Y:S01]  /*11940*/  LDL.LU.64 R54, [R1+0x78] ;  /* 0x0000780001367983 */ /* 0x000f220000300a00 */
[----:B------:R-:W-:Y:S01]  /*11950*/  UMOV UR8, UR4 ;  /* 0x0000000400087c82 */ /* 0x000fe20008000000 */
[----:B------:R-:W-:Y:S01]  /*11960*/  UMOV UR9, UR5 ;  /* 0x0000000500097c82 */ /* 0x000fe20008000000 */
[----:B------:R-:W-:Y:S01]  /*11970*/  UMOV UR12, UR4 ;  /* 0x00000004000c7c82 */ /* 0x000fe20008000000 */
[----:B------:R-:W-:Y:S01]  /*11980*/  UMOV UR13, UR5 ;  /* 0x00000005000d7c82 */ /* 0x000fe20008000000 */
        /* <DEDUP_REMOVED lines=46> */
[----:B------:R-:W-:Y:S02]  /*11c70*/  R2UR UR47, R6 ;  /* 0x00000000062f72ca */ /* 0x000fe400000e0000 */
[----:B------:R-:W-:Y:S01]  /*11c80*/  R2UR UR46, R5 ;  /* 0x00000000052e72ca */ /* 0x000fe200000e0000 */
[----:B------:R-:W-:Y:S01]  /*11c90*/  UMOV UR44, UR4 ;  /* 0x00000004002c7c82 */ /* 0x000fe20008000000 */
[----:B------:R-:W-:Y:S01]  /*11ca0*/  UMOV UR45, UR5 ;  /* 0x00000005002d7c82 */ /* 0x000fe20008000000 */
[----:B------:R-:W-:Y:S02]  /*11cb0*/  WARPGROUP.DEPBAR.LE gsb0, 0x0 ;  /* 0x00008000000079c5 */ /* 0x000fe40000010000 */
[----:B------:R-:W-:-:S08]  /*11cc0*/  WARPGROUP.ARRIVE ;  /* 0x00000000000079c5 */ /* 0x000fd00000000000 */
        /* <DEDUP_REMOVED lines=27> */
[----:B------:R-:W-:Y:S04]  /*11e80*/  STL.64 [R1+0x3e0], R208 ;  /* 0x0003e0d001007387 */ /* 0x000fe80000100a00 */
[----:B------:R-:W-:Y:S04]  /*11e90*/  STL [R1+0x3e8], R210 ;  /* 0x0003e8d201007387 */ /* 0x000fe80000100800 */
        /* <DEDUP_REMOVED lines=19> */
[----:B0-----:R-:W4:Y:S04]  /*11fd0*/  LDL.LU.64 R112, [R1+0x40] ;  /* 0x0000400001707983 */ /* 0x001f280000300a00 */
[----:B-1----:R-:W4:Y:S04]  /*11fe0*/  LDL.LU.64 R114, [R1+0x48] ;  /* 0x0000480001727983 */ /* 0x002f280000300a00 */
[----:B--2---:R-:W2:Y:S04]  /*11ff0*/  LDL.LU.64 R116, [R1+0x50] ;  /* 0x0000500001747983 */ /* 0x004ea80000300a00 */
[----:B------:R0:W-:Y:S04]  /*12000*/  STL.64 [R1+0x60], R48 ;  /* 0x0000603001007387 */ /* 0x0001e80000100a00 */
[----:B------:R1:W-:Y:S04]  /*12010*/  STL.64 [R1+0x68], R50 ;  /* 0x0000683201007387 */ /* 0x0003e80000100a00 */
[----:B------:R1:W-:Y:S04]  /*12020*/  STL.64 [R1+0x70], R52 ;  /* 0x0000703401007387 */ /* 0x0003e80000100a00 */
[----:B------:R1:W-:Y:S04]  /*12030*/  STL.64 [R1+0x78], R54 ;  /* 0x0000783601007387 */ /* 0x0003e80000100a00 */
[----:B---3--:R-:W2:Y:S01]  /*12040*/  LDL.LU.64 R118, [R1+0x58] ;  /* 0x0000580001767983 */ /* 0x008ea20000300a00 */
[----:B------:R-:W-:-:S02]  /*12050*/  WARPGROUP.DEPBAR.LE gsb0, 0x0 ;  /* 0x00008000000079c5 */ /* 0x000fc40000010000 */
[----:B------:R-:W-:Y:S01]  /*12060*/  WARPGROUP.ARRIVE ;  /* 0x00000000000079c5 */ /* 0x000fe20000000000 */
[----:B------:R-:W-:Y:S01]  /*12070*/  UMOV UR48, UR56 ;  /* 0x0000003800307c82 */ /* 0x000fe20008000000 */
[----:B------:R-:W-:Y:S01]  /*12080*/  UMOV UR49, UR57 ;  /* 0x0000003900317c82 */ /* 0x000fe20008000000 */
[----:B----4-:R-:W3:Y:S03]  /*12090*/  LDL.LU.64 R80, [R1+0xc0] ;  /* 0x0000c00001507983 */ /* 0x010ee60000300a00 */
[----:B------:R-:W-:Y:S01]  /*120a0*/  IGMMA.64x16x32.S8.S8 R88, gdesc[UR48], R88, gsb0 ;  /* 0x00600000305879f1 */ /* 0x000fe20008041058 */
[----:B------:R-:W3:Y:S04]  /*120b0*/  LDL.LU.64 R82, [R1+0xc8] ;  /* 0x0000c80001527983 */ /* 0x000ee80000300a00 */
[----:B------:R-:W3:Y:S04]  /*120c0*/  LDL.LU.64 R84, [R1+0xd0] ;  /* 0x0000d00001547983 */ /* 0x000ee80000300a00 */
[----:B------:R-:W3:Y:S01]  /*120d0*/  LDL.LU.64 R86, [R1+0xd8] ;  /* 0x0000d80001567983 */ /* 0x000ee20000300a00 */
[----:B------:R-:W-:Y:S01]  /*120e0*/  UMOV UR44, UR56 ;  /* 0x00000038002c7c82 */ /* 0x000fe20008000000 */
[----:B------:R-:W-:-:S02]  /*120f0*/  UMOV UR45, UR57 ;  /* 0x00000039002d7c82 */ /* 0x000fc40008000000 */
[----:B0-----:R-:W4:Y:S04]  /*12100*/  LDL.LU.64 R48, [R1+0x140] ;  /* 0x0001400001307983 */ /* 0x001f280000300a00 */
[----:B-1----:R-:W4:Y:S04]  /*12110*/  LDL.LU.64 R50, [R1+0x148] ;  /* 0x0001480001327983 */ /* 0x002f280000300a00 */
[----:B------:R-:W4:Y:S04]  /*12120*/  LDL.LU.64 R52, [R1+0x150] ;  /* 0x0001500001347983 */ /* 0x000f280000300a00 */
[----:B------:R-:W4:Y:S01]  /*12130*/  LDL.LU.64 R54, [R1+0x158] ;  /* 0x0001580001367983 */ /* 0x000f220000300a00 */
        /* <DEDUP_REMOVED lines=36> */
[----:B----4-:R-:W-:-:S06]  /*12380*/  WARPGROUP.ARRIVE ;  /* 0x00000000000079c5 */ /* 0x010fcc0000000000 */
[----:B------:R-:W-:Y:S01]  /*12390*/  IGMMA.64x16x32.S8.S8 R48, gdesc[UR20], R48, gsb0 ;  /* 0x00600000143079f1 */ /* 0x000fe20008041030 */
[----:B------:R0:W-:Y:S04]  /*123a0*/  STL.64 [R1+0x9b0], R192 ;  /* 0x0009b0c001007387 */ /* 0x0001e80000100a00 */
[----:B------:R-:W2:Y:S04]  /*123b0*/  LDL.LU R176, [R1+0x420] ;  /* 0x0004200001b07983 */ /* 0x000ea80000300800 */
[----:B------:R-:W2:Y:S04]  /*123c0*/  LDL.LU R177, [R1+0x424] ;  /* 0x0004240001b17983 */ /* 0x000ea80000300800 */
[----:B------:R1:W-:Y:S04]  /*123d0*/  STL.64 [R1+0x40], R112 ;  /* 0x0000407001007387 */ /* 0x0003e80000100a00 */
[----:B------:R3:W-:Y:S04]  /*123e0*/  STL.64 [R1+0x48], R114 ;  /* 0x0000487201007387 */ /* 0x0007e80000100a00 */
[----:B------:R4:W-:Y:S04]  /*123f0*/  STL.64 [R1+0x50], R116 ;  /* 0x0000507401007387 */ /* 0x0009e80000100a00 */
[----:B------:R4:W-:Y:S04]  /*12400*/  STL.64 [R1+0x58], R118 ;  /* 0x0000587601007387 */ /* 0x0009e80000100a00 */
[----:B------:R-:W2:Y:S04]  /*12410*/  LDL.LU R178, [R1+0x428] ;  /* 0x0004280001b27983 */ /* 0x000ea80000300800 */
        /* <DEDUP_REMOVED lines=16> */
[----:B------:R-:W2:Y:S04]  /*12520*/  LDL.LU R214, [R1+0x3b8] ;  /* 0x0003b80001d67983 */ /* 0x000ea80000300800 */
[----:B------:R-:W2:Y:S04]  /*12530*/  LDL.LU R215, [R1+0x3bc] ;  /* 0x0003bc0001d77983 */ /* 0x000ea80000300800 */
[----:B------:R4:W-:Y:S04]  /*12540*/  STL.64 [R1+0xc0], R80 ;  /* 0x0000c05001007387 */ /* 0x0009e80000100a00 */
[----:B------:R4:W-:Y:S04]  /*12550*/  STL.64 [R1+0xc8], R82 ;  /* 0x0000c85201007387 */ /* 0x0009e80000100a00 */
[----:B------:R4:W-:Y:S04]  /*12560*/  STL.64 [R1+0xd0], R84 ;  /* 0x0000d05401007387 */ /* 0x0009e80000100a00 */
[----:B------:R4:W-:Y:S01]  /*12570*/  STL.64 [R1+0xd8], R86 ;  /* 0x0000d85601007387 */ /* 0x0009e20000100a00 */
[----:B------:R-:W-:-:S03]  /*12580*/  WARPGROUP.DEPBAR.LE gsb0, 0x0 ;  /* 0x00008000000079c5 */ /* 0x000fc60000010000 */
[----:B0-----:R-:W2:Y:S04]  /*12590*/  LDL.LU.64 R192, [R1+0x1c0] ;  /* 0x0001c00001c07983 */ /* 0x001ea80000300a00 */
[----:B------:R-:W2:Y:S04]  /*125a0*/  LDL.LU.64 R194, [R1+0x1c8] ;  /* 0x0001c80001c27983 */ /* 0x000ea80000300a00 */
[----:B------:R-:W2:Y:S04]  /*125b0*/  LDL.LU.64 R196, [R1+0x1d0] ;  /* 0x0001d00001c47983 */ /* 0x000ea80000300a00 */
[----:B------:R0:W-:Y:S04]  /*125c0*/  STL.64 [R1+0x140], R48 ;  /* 0x0001403001007387 */ /* 0x0001e80000100a00 */
[----:B------:R0:W-:Y:S04]  /*125d0*/  STL.64 [R1+0x148], R50 ;  /* 0x0001483201007387 */ /* 0x0001e80000100a00 */
[----:B------:R0:W-:Y:S04]  /*125e0*/  STL.64 [R1+0x150], R52 ;  /* 0x0001503401007387 */ /* 0x0001e80000100a00 */
[----:B------:R0:W-:Y:S04]  /*125f0*/  STL.64 [R1+0x158], R54 ;  /* 0x0001583601007387 */ /* 0x0001e80000100a00 */
[----:B------:R-:W2:Y:S04]  /*12600*/  LDL.LU.64 R198, [R1+0x1d8] ;  /* 0x0001d80001c67983 */ /* 0x000ea80000300a00 */
[----:B------:R-:W2:Y:S04]  /*12610*/  LDL.LU.64 R144, [R1+0x240] ;  /* 0x0002400001907983 */ /* 0x000ea80000300a00 */
[----:B------:R-:W2:Y:S04]  /*12620*/  LDL.LU.64 R146, [R1+0x248] ;  /* 0x0002480001927983 */ /* 0x000ea80000300a00 */
[----:B------:R-:W2:Y:S04]  /*12630*/  LDL.LU.64 R148, [R1+0x250] ;  /* 0x0002500001947983 */ /* 0x000ea80000300a00 */
[----:B------:R-:W2:Y:S04]  /*12640*/  LDL.LU.64 R150, [R1+0x258] ;  /* 0x0002580001967983 */ /* 0x000ea80000300a00 */
[----:B-1----:R-:W2:Y:S04]  /*12650*/  LDL.LU.64 R112, [R1+0x2c0] ;  /* 0x0002c00001707983 */ /* 0x002ea80000300a00 */
[----:B---3--:R-:W3:Y:S04]  /*12660*/  LDL.LU.64 R114, [R1+0x2c8] ;  /* 0x0002c80001727983 */ /* 0x008ee80000300a00 */
[----:B----4-:R-:W3:Y:S04]  /*12670*/  LDL.LU.64 R116, [R1+0x2d0] ;  /* 0x0002d00001747983 */ /* 0x010ee80000300a00 */
[----:B------:R-:W3:Y:S04]  /*12680*/  LDL.LU.64 R118, [R1+0x2d8] ;  /* 0x0002d80001767983 */ /* 0x000ee80000300a00 */
[----:B------:R-:W4:Y:S04]  /*12690*/  LDL.LU.64 R80, [R1+0x340] ;  /* 0x0003400001507983 */ /* 0x000f280000300a00 */
[----:B------:R-:W4:Y:S04]  /*126a0*/  LDL.LU.64 R82, [R1+0x348] ;  /* 0x0003480001527983 */ /* 0x000f280000300a00 */
[----:B------:R-:W4:Y:S04]  /*126b0*/  LDL.LU.64 R84, [R1+0x350] ;  /* 0x0003500001547983 */ /* 0x000f280000300a00 */
[----:B------:R-:W4:Y:S04]  /*126c0*/  LDL.LU.64 R86, [R1+0x358] ;  /* 0x0003580001567983 */ /* 0x000f280000300a00 */
[----:B0-----:R-:W4:Y:S04]  /*126d0*/  LDL.LU.64 R48, [R1+0x3c0] ;  /* 0x0003c00001307983 */ /* 0x001f280000300a00 */
        /* <DEDUP_REMOVED lines=12> */
[----:B--2---:R-:W-:-:S06]  /*127a0*/  WARPGROUP.ARRIVE ;  /* 0x00000000000079c5 */ /* 0x004fcc0000000000 */
[----:B------:R-:W-:Y:S03]  /*127b0*/  IGMMA.64x16x32.S8.S8 R192, gdesc[UR16], R192, gsb0 ;  /* 0x0060000010c079f1 */ /* 0x000fe600080410c0 */
[----:B------:R-:W-:Y:S02]  /*127c0*/  WARPGROUP.DEPBAR.LE gsb0, 0x0 ;  /* 0x00008000000079c5 */ /* 0x000fe40000010000 */
[----:B------:R-:W-:-:S06]  /*127d0*/  WARPGROUP.ARRIVE ;  /* 0x00000000000079c5 */ /* 0x000fcc0000000000 */
[----:B------:R-:W-:Y:S03]  /*127e0*/  IGMMA.64x16x32.S8.S8 R144, gdesc[UR12], R144, gsb0 ;  /* 0x006000000c9079f1 */ /* 0x000fe60008041090 */
        /* <DEDUP_REMOVED lines=15> */
[----:B------:R-:W-:Y:S02]  /*128e0*/  UIADD3 UR4, UR55, 0x2, URZ ;  /* 0x0000000237047890 */ /* 0x000fe4000fffe03f */
[----:B------:R-:W-:Y:S01]  /*128f0*/  UIADD3 UR12, UR60, 0x2, URZ ;  /* 0x000000023c0c7890 */ /* 0x000fe2000fffe03f */
[----:B------:R-:W-:Y:S01]  /*12900*/  UMOV UR5, 0x40000040 ;  /* 0x4000004000057882 */ /* 0x000fe20000000000 */
[----:B------:R-:W-:-:S05]  /*12910*/  UMOV UR7, 0x40000040 ;  /* 0x4000004000077882 */ /* 0x000fca0000000000 */
        /* <DEDUP_REMOVED lines=94> */
[----:B------:R-:W2:Y:S01]  /*12f00*/  LDL.LU R192, [R1+0x20] ;  /* 0x0000200001c07983 */ /* 0x000ea20000300800 */
[----:B------:R-:W-:Y:S01]  /*12f10*/  UMOV UR12, UR4 ;  /* 0x00000004000c7c82 */ /* 0x000fe20008000000 */
[----:B------:R-:W-:Y:S01]  /*12f20*/  UMOV UR13, UR5 ;  /* 0x00000005000d7c82 */ /* 0x000fe20008000000 */
[----:B------:R-:W-:Y:S01]  /*12f30*/  UMOV UR15, 0x40000040 ;  /* 0x40000040000f7882 */ /* 0x000fe20000000000 */
[----:B------:R-:W-:Y:S01]  /*12f40*/  UMOV UR16, UR18 ;  /* 0x0000001200107c82 */ /* 0x000fe20008000000 */
[----:B------:R-:W-:Y:S01]  /*12f50*/  UIADD3 UR18, UR60, 0x202, URZ ;  /* 0x000002023c127890 */ /* 0x000fe2000fffe03f */
[----:B------:R-:W2:Y:S01]  /*12f60*/  LDL.LU R193, [R1+0x24] ;  /* 0x0000240001c17983 */ /* 0x000ea20000300800 */
[----:B------:R-:W-:Y:S01]  /*12f70*/  UMOV UR17, UR19 ;  /* 0x0000001300117c82 */ /* 0x000fe20008000000 */
[----:B------:R-:W-:Y:S01]  /*12f80*/  UMOV UR19, 0x40000040 ;  /* 0x4000004000137882 */ /* 0x000fe20000000000 */
[----:B------:R-:W-:Y:S01]  /*12f90*/  UIADD3 UR22, UR60, 0x282, URZ ;  /* 0x000002823c167890 */ /* 0x000fe2000fffe03f */
[----:B------:R-:W2:Y:S01]  /*12fa0*/  LDL.LU R194, [R1+0x28] ;  /* 0x0000280001c27983 */ /* 0x000ea20000300800 */
        /* <DEDUP_REMOVED lines=13> */
[----:B------:R-:W2:Y:S04]  /*13080*/  LDL.LU R197, [R1+0x34] ;  /* 0x0000340001c57983 */ /* 0x000ea80000300800 */
[----:B------:R-:W2:Y:S04]  /*13090*/  LDL.LU R198, [R1+0x38] ;  /* 0x0000380001c67983 */ /* 0x000ea80000300800 */
[----:B------:R-:W2:Y:S01]  /*130a0*/  LDL.LU R199, [R1+0x3c] ;  /* 0x00003c0001c77983 */ /* 0x000ea20000300800 */
[----:B---3--:R-:W-:-:S06]  /*130b0*/  WARPGROUP.ARRIVE ;  /* 0x00000000000079c5 */ /* 0x008fcc0000000000 */
[----:B------:R-:W-:Y:S03]  /*130c0*/  IGMMA.64x16x32.S8.S8 R48, gdesc[UR8], R48, gsb0 ;  /* 0x00600000083079f1 */ /* 0x000fe60008041030 */
        /* <DEDUP_REMOVED lines=9> */
[----:B------:R-:W-:Y:S03]  /*13160*/  IGMMA.64x16x32.S8.S8 R112, gdesc[UR16], R112, gsb0 ;  /* 0x00600000107079f1 */ /* 0x000fe60008041070 */
[----:B------:R-:W-:Y:S02]  /*13170*/  WARPGROUP.DEPBAR.LE gsb0, 0x0 ;  /* 0x00008000000079c5 */ /* 0x000fe40000010000 */
[----:B------:R-:W-:-:S06]  /*13180*/  WARPGROUP.ARRIVE ;  /* 0x00000000000079c5 */ /* 0x000fcc0000000000 */
        /* <DEDUP_REMOVED lines=56> */
[----:B------:R-:W-:Y:S01]  /*13510*/  UIADD3 UR34, UR60, 0x402, URZ ;  /* 0x000004023c227890 */ /* 0x000fe2000fffe03f */
[----:B------:R-:W-:Y:S01]  /*13520*/  WARPGROUP.ARRIVE ;  /* 0x00000000000079c5 */ /* 0x000fe20000000000 */
[----:B------:R-:W-:Y:S01]  /*13530*/  UMOV UR32, UR4 ;  /* 0x0000000400207c82 */ /* 0x000fe20008000000 */
[----:B------:R-:W-:Y:S01]  /*13540*/  UMOV UR33, UR5 ;  /* 0x0000000500217c82 */ /* 0x000fe20008000000 */
[----:B------:R-:W-:-:S05]  /*13550*/  UMOV UR35, 0x40000040 ;  /* 0x4000004000237882 */ /* 0x000fca0000000000 */
[----:B------:R-:W-:Y:S01]  /*13560*/  IGMMA.64x16x32.S8.S8 R192, gdesc[UR32], R192, gsb0 ;  /* 0x0060000020c079f1 */ /* 0x000fe200080410c0 */
[----:B------:R-:W-:Y:S01]  /*13570*/  UIADD3 UR38, UR60, 0x482, URZ ;  /* 0x000004823c267890 */ /* 0x000fe2000fffe03f */
[----:B------:R-:W-:Y:S01]  /*13580*/  UMOV UR36, UR4 ;  /* 0x0000000400247c82 */ /* 0x000fe20008000000 */
[----:B------:R-:W-:Y:S01]  /*13590*/  UMOV UR37, UR5 ;  /* 0x0000000500257c82 */ /* 0x000fe20008000000 */
[----:B------:R-:W-:Y:S01]  /*135a0*/  UMOV UR39, 0x40000040 ;  /* 0x4000004000277882 */ /* 0x000fe20000000000 */
[----:B------:R-:W-:Y:S02]  /*135b0*/  WARPGROUP.DEPBAR.LE gsb0, 0x0 ;  /* 0x00008000000079c5 */ /* 0x000fe40000010000 */
        /* <DEDUP_REMOVED lines=12> */
[----:B----4-:R-:W-:-:S06]  /*13680*/  WARPGROUP.ARRIVE ;  /* 0x00000000000079c5 */ /* 0x010fcc0000000000 */
[----:B------:R-:W-:Y:S03]  /*13690*/  IGMMA.64x16x32.S8.S8 R208, gdesc[UR36], R208, gsb0 ;  /* 0x0060000024d079f1 */ /* 0x000fe600080410d0 */
[----:B------:R-:W-:Y:S02]  /*136a0*/  WARPGROUP.DEPBAR.LE gsb0, 0x0 ;  /* 0x00008000000079c5 */ /* 0x000fe40000010000 */
[----:B---3--:R-:W-:-:S06]  /*136b0*/  WARPGROUP.ARRIVE ;  /* 0x00000000000079c5 */ /* 0x008fcc0000000000 */
        /* <DEDUP_REMOVED lines=28> */
[----:B------:R0:W-:Y:S04]  /*13880*/  STL.64 [R1+0x20], R192 ;  /* 0x000020c001007387 */ /* 0x0001e80000100a00 */
[----:B------:R1:W-:Y:S04]  /*13890*/  STL.64 [R1+0x28], R194 ;  /* 0x000028c201007387 */ /* 0x0003e80000100a00 */
[----:B------:R2:W-:Y:S04]  /*138a0*/  STL.64 [R1+0x30], R196 ;  /* 0x000030c401007387 */ /* 0x0005e80000100a00 */
[----:B------:R3:W-:Y:S04]  /*138b0*/  STL.64 [R1+0x38], R198 ;  /* 0x000038c601007387 */ /* 0x0007e80000100a00 */
[----:B0-----:R-:W4:Y:S04]  /*138c0*/  LDL.LU R192, [R1] ;  /* 0x0000000001c07983 */ /* 0x001f280000300800 */
[----:B------:R-:W4:Y:S04]  /*138d0*/  LDL.LU R193, [R1+0x4] ;  /* 0x0000040001c17983 */ /* 0x000f280000300800 */
[----:B-1----:R-:W4:Y:S04]  /*138e0*/  LDL.LU R194, [R1+0x8] ;  /* 0x0000080001c27983 */ /* 0x002f280000300800 */
[----:B------:R-:W4:Y:S04]  /*138f0*/  LDL.LU R195, [R1+0xc] ;  /* 0x00000c0001c37983 */ /* 0x000f280000300800 */
[----:B--2---:R-:W4:Y:S04]  /*13900*/  LDL.LU R196, [R1+0x10] ;  /* 0x0000100001c47983 */ /* 0x004f280000300800 */
[----:B------:R-:W4:Y:S04]  /*13910*/  LDL.LU R197, [R1+0x14] ;  /* 0x0000140001c57983 */ /* 0x000f280000300800 */
[----:B---3--:R-:W4:Y:S04]  /*13920*/  LDL.LU R198, [R1+0x18] ;  /* 0x0000180001c67983 */ /* 0x008f280000300800 */
[----:B------:R-:W4:Y:S01]  /*13930*/  LDL.LU R199, [R1+0x1c] ;  /* 0x00001c0001c77983 */ /* 0x000f220000300800 */
        /* <DEDUP_REMOVED lines=53> */
[----:B------:R2:W-:Y:S04]  /*13c90*/  STL.64 [R1+0x960], R48 ;  /* 0x0009603001007387 */ /* 0x0005e80000100a00 */
[----:B------:R-:W-:Y:S04]  /*13ca0*/  STL.64 [R1+0x998], R46 ;  /* 0x0009982e01007387 */ /* 0x000fe80000100a00 */
[----:B------:R-:W-:Y:S04]  /*13cb0*/  STL.64 [R1+0x990], R44 ;  /* 0x0009902c01007387 */ /* 0x000fe80000100a00 */
[----:B------:R-:W-:Y:S01]  /*13cc0*/  STL.64 [R1+0x988], R42 ;  /* 0x0009882a01007387 */ /* 0x000fe20000100a00 */
[----:B------:R-:W-:-:S03]  /*13cd0*/  WARPGROUP.DEPBAR.LE gsb0, 0x0 ;  /* 0x00008000000079c5 */ /* 0x000fc60000010000 */
[----:B------:R-:W-:Y:S04]  /*13ce0*/  STL.64 [R1+0x980], R40 ;  /* 0x0009802801007387 */ /* 0x000fe80000100a00 */
[----:B0-----:R-:W3:Y:S04]  /*13cf0*/  LDL.LU R144, [R1+0x400] ;  /* 0x0004000001907983 */ /* 0x001ee80000300800 */
[----:B------:R-:W3:Y:S04]  /*13d00*/  LDL.LU R145, [R1+0x404] ;  /* 0x0004040001917983 */ /* 0x000ee80000300800 */
[----:B------:R0:W-:Y:S04]  /*13d10*/  STL.64 [R1], R192 ;  /* 0x000000c001007387 */ /* 0x0001e80000100a00 */
[----:B------:R4:W-:Y:S01]  /*13d20*/  STL.64 [R1+0x8], R194 ;  /* 0x000008c201007387 */ /* 0x0009e20000100a00 */
[----:B------:R-:W-:-:S03]  /*13d30*/  IMAD.MOV.U32 R148, RZ, RZ, R233 ;  /* 0x000000ffff947224 */ /* 0x000fc600078e00e9 */
[----:B------:R4:W-:Y:S01]  /*13d40*/  STL.64 [R1+0x10], R196 ;  /* 0x000010c401007387 */ /* 0x0009e20000100a00 */
[----:B------:R-:W-:-:S03]  /*13d50*/  IMAD.MOV.U32 R149, RZ, RZ, R235 ;  /* 0x000000ffff957224 */ /* 0x000fc600078e00eb */
[----:B------:R4:W-:Y:S01]  /*13d60*/  STL.64 [R1+0x18], R198 ;  /* 0x000018c601007387 */ /* 0x0009e20000100a00 */
[----:B------:R-:W-:-:S03]  /*13d70*/  IMAD.MOV.U32 R150, RZ, RZ, R234 ;  /* 0x000000ffff967224 */ /* 0x000fc600078e00ea */
[----:B------:R-:W3:Y:S01]  /*13d80*/  LDL.LU R146, [R1+0x408] ;  /* 0x0004080001927983 */ /* 0x000ee20000300800 */
[----:B------:R-:W-:-:S03]  /*13d90*/  IMAD.MOV.U32 R151, RZ, RZ, R232 ;  /* 0x000000ffff977224 */ /* 0x000fc600078e00e8 */
[----:B------:R-:W3:Y:S04]  /*13da0*/  LDL.LU R147, [R1+0x40c] ;  /* 0x00040c0001937983 */ /* 0x000ee80000300800 */
[----:B------:R-:W2:Y:S04]  /*13db0*/  LDL.LU R233, [R1+0x9fc] ;  /* 0x0009fc0001e97983 */ /* 0x000ea80000300800 */
[----:B------:R-:W4:Y:S04]  /*13dc0*/  LDL.LU R235, [R1+0x9f8] ;  /* 0x0009f80001eb7983 */ /* 0x000f280000300800 */
[----:B------:R-:W3:Y:S04]  /*13dd0*/  LDL.LU R234, [R1+0x9f4] ;  /* 0x0009f40001ea7983 */ /* 0x000ee80000300800 */
[----:B------:R-:W3:Y:S04]  /*13de0*/  LDL.LU R232, [R1+0x9f0] ;  /* 0x0009f00001e87983 */ /* 0x000ee80000300800 */
[----:B-1----:R-:W3:Y:S04]  /*13df0*/  LDL.LU R80, [R1+0x300] ;  /* 0x0003000001507983 */ /* 0x002ee80000300800 */
[----:B------:R-:W3:Y:S04]  /*13e00*/  LDL.LU R81, [R1+0x304] ;  /* 0x0003040001517983 */ /* 0x000ee80000300800 */
[----:B------:R-:W3:Y:S04]  /*13e10*/  LDL.LU R82, [R1+0x308] ;  /* 0x0003080001527983 */ /* 0x000ee80000300800 */
[----:B------:R-:W3:Y:S01]  /*13e20*/  LDL.LU R83, [R1+0x30c] ;  /* 0x00030c0001537983 */ /* 0x000ee20000300800 */
[----:B--2---:R-:W-:-:S02]  /*13e30*/  IMAD.MOV.U32 R87, RZ, RZ, R233 ;  /* 0x000000ffff577224 */ /* 0x004fc400078e00e9 */
[----:B----4-:R-:W-:Y:S02]  /*13e40*/  IMAD.MOV.U32 R86, RZ, RZ, R235 ;  /* 0x000000ffff567224 */ /* 0x010fe400078e00eb */
[----:B---3--:R-:W-:Y:S02]  /*13e50*/  IMAD.MOV.U32 R84, RZ, RZ, R234 ;  /* 0x000000ffff547224 */ /* 0x008fe400078e00ea */
[----:B------:R-:W2:Y:S01]  /*13e60*/  LDL.LU R234, [R1+0x9ec] ;  /* 0x0009ec0001ea7983 */ /* 0x000ea20000300800 */
[----:B------:R-:W-:-:S03]  /*13e70*/  IMAD.MOV.U32 R85, RZ, RZ, R232 ;  /* 0x000000ffff557224 */ /* 0x000fc600078e00e8 */
[----:B------:R-:W3:Y:S04]  /*13e80*/  LDL.LU R232, [R1+0x9e8] ;  /* 0x0009e80001e87983 */ /* 0x000ee80000300800 */
[----:B------:R-:W4:Y:S04]  /*13e90*/  LDL.LU R235, [R1+0x9e4] ;  /* 0x0009e40001eb7983 */ /* 0x000f280000300800 */
[----:B------:R-:W4:Y:S04]  /*13ea0*/  LDL.LU R233, [R1+0x9e0] ;  /* 0x0009e00001e97983 */ /* 0x000f280000300800 */
[----:B------:R-:W4:Y:S04]  /*13eb0*/  LDL.LU R48, [R1+0x200] ;  /* 0x0002000001307983 */ /* 0x000f280000300800 */
[----:B------:R-:W4:Y:S04]  /*13ec0*/  LDL.LU R49, [R1+0x204] ;  /* 0x0002040001317983 */ /* 0x000f280000300800 */
[----:B------:R-:W4:Y:S04]  /*13ed0*/  LDL.LU R50, [R1+0x208] ;  /* 0x0002080001327983 */ /* 0x000f280000300800 */
[----:B------:R-:W4:Y:S01]  /*13ee0*/  LDL.LU R51, [R1+0x20c] ;  /* 0x00020c0001337983 */ /* 0x000f220000300800 */
[----:B--2---:R-:W-:-:S02]  /*13ef0*/  IMAD.MOV.U32 R55, RZ, RZ, R234 ;  /* 0x000000ffff377224 */ /* 0x004fc400078e00ea */
[----:B---3--:R-:W-:Y:S02]  /*13f00*/  IMAD.MOV.U32 R54, RZ, RZ, R232 ;  /* 0x000000ffff367224 */ /* 0x008fe400078e00e8 */
[----:B----4-:R-:W-:Y:S02]  /*13f10*/  IMAD.MOV.U32 R52, RZ, RZ, R235 ;  /* 0x000000ffff347224 */ /* 0x010fe400078e00eb */
[----:B------:R-:W2:Y:S01]  /*13f20*/  LDL.LU R235, [R1+0x9dc] ;  /* 0x0009dc0001eb7983 */ /* 0x000ea20000300800 */
[----:B------:R-:W-:-:S03]  /*13f30*/  IMAD.MOV.U32 R53, RZ, RZ, R233 ;  /* 0x000000ffff357224 */ /* 0x000fc600078e00e9 */
        /* <DEDUP_REMOVED lines=47> */
[----:B------:R-:W4:Y:S01]  /*14230*/  LDL.LU R210, [R1+0x3e8] ;  /* 0x0003e80001d27983 */ /* 0x000f220000300800 */
[----:B------:R-:W-:Y:S01]  /*14240*/  UMOV UR16, UR56 ;  /* 0x0000003800107c82 */ /* 0x000fe20008000000 */
        /* <DEDUP_REMOVED lines=25> */
[----:B------:R-:W-:Y:S01]  /*143e0*/  MOV R6, UR47 ;  /* 0x0000002f00067c02 */ /* 0x000fe20008000f00 */
[----:B------:R-:W-:Y:S01]  /*143f0*/  UMOV UR44, UR56 ;  /* 0x00000038002c7c82 */ /* 0x000fe20008000000 */
[----:B------:R-:W-:Y:S01]  /*14400*/  MOV R5, UR46 ;  /* 0x0000002e00057c02 */ /* 0x000fe20008000f00 */
        /* <DEDUP_REMOVED lines=9> */
[----:B------:R0:W-:Y:S04]  /*144a0*/  STL.64 [R1+0x98], R198 ;  /* 0x000098c601007387 */ /* 0x0001e80000100a00 */
        /* <DEDUP_REMOVED lines=19> */
[----:B------:R0:W-:Y:S01]  /*145e0*/  STL.64 [R1+0x280], R176 ;  /* 0x000280b001007387 */ /* 0x0001e20000100a00 */
[----:B------:R-:W-:-:S03]  /*145f0*/  WARPGROUP.ARRIVE ;  /* 0x00000000000079c5 */ /* 0x000fc60000000000 */
[----:B------:R1:W-:Y:S04]  /*14600*/  STL.64 [R1+0x288], R178 ;  /* 0x000288b201007387 */ /* 0x0003e80000100a00 */
[----:B------:R4:W-:Y:S04]  /*14610*/  STL.64 [R1+0x290], R180 ;  /* 0x000290b401007387 */ /* 0x0009e80000100a00 */
[----:B------:R4:W-:Y:S04]  /*14620*/  STL.64 [R1+0x298], R182 ;  /* 0x000298b601007387 */ /* 0x0009e80000100a00 */
[----:B0-----:R-:W2:Y:S01]  /*14630*/  LDL.LU.64 R176, [R1+0x2e0] ;  /* 0x0002e00001b07983 */ /* 0x001ea20000300a00 */
[----:B------:R-:W-:-:S03]  /*14640*/  UMOV UR4, UR56 ;  /* 0x0000003800047c82 */ /* 0x000fc60008000000 */
[----:B-1----:R-:W2:Y:S01]  /*14650*/  LDL.LU.64 R178, [R1+0x2e8] ;  /* 0x0002e80001b27983 */ /* 0x002ea20000300a00 */
[----:B------:R-:W-:Y:S02]  /*14660*/  UMOV UR5, UR57 ;  /* 0x0000003900057c82 */ /* 0x000fe40008000000 */
[----:B------:R-:W-:Y:S01]  /*14670*/  IGMMA.64x16x32.S8.S8 R144, gdesc[UR4], R144, gsb0 ;  /* 0x00600000049079f1 */ /* 0x000fe20008041090 */
[----:B----4-:R-:W2:Y:S04]  /*14680*/  LDL.LU.64 R180, [R1+0x2f0] ;  /* 0x0002f00001b47983 */ /* 0x010ea80000300a00 */
[----:B------:R-:W2:Y:S01]  /*14690*/  LDL.LU.64 R182, [R1+0x2f8] ;  /* 0x0002f80001b67983 */ /* 0x000ea20000300a00 */
[----:B------:R-:W-:Y:S02]  /*146a0*/  IMAD.MOV.U32 R211, RZ, RZ, R7 ;  /* 0x000000ffffd37224 */ /* 0x000fe400078e0007 */
[----:B------:R-:W-:-:S02]  /*146b0*/  IMAD.MOV.U32 R212, RZ, RZ, R4 ;  /* 0x000000ffffd47224 */ /* 0x000fc400078e0004 */
[----:B------:R-:W-:Y:S02]  /*146c0*/  IMAD.MOV.U32 R213, RZ, RZ, R3 ;  /* 0x000000ffffd57224 */ /* 0x000fe400078e0003 */
[----:B------:R-:W-:Y:S02]  /*146d0*/  IMAD.MOV.U32 R214, RZ, RZ, R2 ;  /* 0x000000ffffd67224 */ /* 0x000fe400078e0002 */
[----:B------:R-:W-:Y:S01]  /*146e0*/  IMAD.MOV.U32 R215, RZ, RZ, R0 ;  /* 0x000000ffffd77224 */ /* 0x000fe200078e0000 */
        /* <DEDUP_REMOVED lines=30> */
[----:B------:R-:W-:Y:S04]  /*148d0*/  STL.64 [R1+0x360], R16 ;  /* 0x0003601001007387 */ /* 0x000fe80000100a00 */
[----:B------:R2:W-:Y:S04]  /*148e0*/  STL.64 [R1+0x368], R18 ;  /* 0x0003681201007387 */ /* 0x0005e80000100a00 */
[----:B0-----:R-:W3:Y:S04]  /*148f0*/  LDL.LU.64 R208, [R1+0x1e0] ;  /* 0x0001e00001d07983 */ /* 0x001ee80000300a00 */
[----:B-1----:R-:W3:Y:S04]  /*14900*/  LDL.LU.64 R210, [R1+0x1e8] ;  /* 0x0001e80001d27983 */ /* 0x002ee80000300a00 */
[----:B----4-:R-:W3:Y:S04]  /*14910*/  LDL.LU.64 R212, [R1+0x1f0] ;  /* 0x0001f00001d47983 */ /* 0x010ee80000300a00 */
[----:B------:R-:W3:Y:S01]  /*14920*/  LDL.LU.64 R214, [R1+0x1f8] ;  /* 0x0001f80001d67983 */ /* 0x000ee20000300a00 */
[----:B------:R-:W-:Y:S01]  /*14930*/  UMOV UR8, UR4 ;  /* 0x0000000400087c82 */ /* 0x000fe20008000000 */
[----:B------:R-:W-:Y:S01]  /*14940*/  UMOV UR9, UR5 ;  /* 0x0000000500097c82 */ /* 0x000fe20008000000 */
[----:B------:R-:W-:Y:S01]  /*14950*/  UMOV UR12, UR4 ;  /* 0x00000004000c7c82 */ /* 0x000fe20008000000 */
[----:B------:R-:W-:Y:S01]  /*14960*/  UMOV UR13, UR5 ;  /* 0x00000005000d7c82 */ /* 0x000fe20008000000 */
[----:B--2---:R-:W-:-:S06]  /*14970*/  WARPGROUP.ARRIVE ;  /* 0x00000000000079c5 */ /* 0x004fcc0000000000 */
[----:B------:R-:W-:Y:S01]  /*14980*/  IGMMA.64x16x32.S8.S8 R176, gdesc[UR8], R176, gsb0 ;  /* 0x0060000008b079f1 */ /* 0x000fe200080410b0 */
[----:B------:R-:W-:Y:S02]  /*14990*/  IMAD.MOV.U32 R235, RZ, RZ, R23 ;  /* 0x000000ffffeb7224 */ /* 0x000fe400078e0017 */
[----:B------:R-:W-:Y:S02]  /*149a0*/  IMAD.MOV.U32 R233, RZ, RZ, R21 ;  /* 0x000000ffffe97224 */ /* 0x000fe400078e0015 */
[----:B------:R-:W-:Y:S01]  /*149b0*/  IMAD.MOV.U32 R232, RZ, RZ, R20 ;  /* 0x000000ffffe87224 */ /* 0x000fe200078e0014 */
[----:B------:R-:W-:Y:S02]  /*149c0*/  WARPGROUP.DEPBAR.LE gsb0, 0x0 ;  /* 0x00008000000079c5 */ /* 0x000fe40000010000 */
[----:B------:R-:W-:-:S06]  /*149d0*/  WARPGROUP.ARRIVE ;  /* 0x00000000000079c5 */ /* 0x000fcc0000000000 */
[----:B------:R-:W-:Y:S01]  /*149e0*/  IGMMA.64x16x32.S8.S8 R8, gdesc[UR12], R8, gsb0 ;  /* 0x006000000c0879f1 */ /* 0x000fe20008041008 */
[----:B------:R-:W-:Y:S01]  /*149f0*/  IMAD.MOV.U32 R234, RZ, RZ, R22 ;  /* 0x000000ffffea7224 */ /* 0x000fe200078e0016 */
[----:B------:R-:W-:Y:S01]  /*14a00*/  STL [R1+0x87c], R235 ;  /* 0x00087ceb01007387 */ /* 0x000fe20000100800 */
[----:B------:R-:W-:Y:S02]  /*14a10*/  IMAD.MOV.U32 R19, RZ, RZ, R183 ;  /* 0x000000ffff137224 */ /* 0x000fe400078e00b7 */
[----:B------:R-:W-:Y:S01]  /*14a20*/  IMAD.MOV.U32 R20, RZ, RZ, R182 ;  /* 0x000000ffff147224 */ /* 0x000fe200078e00b6 */
[----:B------:R-:W-:Y:S01]  /*14a30*/  STL [R1+0x878], R233 ;  /* 0x000878e901007387 */ /* 0x000fe20000100800 */
[----:B------:R-:W-:-:S03]  /*14a40*/  IMAD.MOV.U32 R21, RZ, RZ, R181 ;  /* 0x000000ffff157224 */ /* 0x000fc600078e00b5 */
[----:B------:R-:W-:Y:S01]  /*14a50*/  STL [R1+0x874], R232 ;  /* 0x000874e801007387 */ /* 0x000fe20000100800 */
[----:B------:R-:W-:-:S03]  /*14a60*/  IMAD.MOV.U32 R22, RZ, RZ, R180 ;  /* 0x000000ffff167224 */ /* 0x000fc600078e00b4 */
[----:B------:R-:W-:Y:S01]  /*14a70*/  STL [R1+0x870], R234 ;  /* 0x000870ea01007387 */ /* 0x000fe20000100800 */
[----:B------:R-:W-:-:S03]  /*14a80*/  IMAD.MOV.U32 R23, RZ, RZ, R179 ;  /* 0x000000ffff177224 */ /* 0x000fc600078e00b3 */
[----:B------:R0:W-:Y:S04]  /*14a90*/  STL.64 [R1+0x2e0], R176 ;  /* 0x0002e0b001007387 */ /* 0x0001e80000100a00 */
[----:B------:R1:W-:Y:S04]  /*14aa0*/  STL [R1+0x2e8], R178 ;  /* 0x0002e8b201007387 */ /* 0x0003e80000100800 */
[----:B------:R-:W-:Y:S04]  /*14ab0*/  STL [R1+0x890], R19 ;  /* 0x0008901301007387 */ /* 0x000fe80000100800 */
[----:B------:R-:W-:Y:S04]  /*14ac0*/  STL [R1+0x88c], R20 ;  /* 0x00088c1401007387 */ /* 0x000fe80000100800 */
[----:B------:R-:W-:Y:S04]  /*14ad0*/  STL [R1+0x888], R21 ;  /* 0x0008881501007387 */ /* 0x000fe80000100800 */
[----:B------:R-:W-:Y:S04]  /*14ae0*/  STL [R1+0x884], R22 ;  /* 0x0008841601007387 */ /* 0x000fe80000100800 */
[----:B------:R-:W-:Y:S01]  /*14af0*/  STL [R1+0x880], R23 ;  /* 0x0008801701007387 */ /* 0x000fe20000100800 */
[----:B------:R-:W-:-:S03]  /*14b00*/  WARPGROUP.DEPBAR.LE gsb0, 0x0 ;  /* 0x00008000000079c5 */ /* 0x000fc60000010000 */
[----:B------:R-:W-:Y:S04]  /*14b10*/  STL.64 [R1+0x260], R8 ;  /* 0x0002600801007387 */ /* 0x000fe80000100a00 */
[----:B------:R2:W-:Y:S04]  /*14b20*/  STL.64 [R1+0x268], R10 ;  /* 0x0002680a01007387 */ /* 0x0005e80000100a00 */
[----:B------:R-:W4:Y:S04]  /*14b30*/  LDL.LU.64 R144, [R1+0x160] ;  /* 0x0001600001907983 */ /* 0x000f280000300a00 */
[----:B------:R-:W4:Y:S04]  /*14b40*/  LDL.LU.64 R146, [R1+0x168] ;  /* 0x0001680001927983 */ /* 0x000f280000300a00 */
[----:B------:R-:W4:Y:S04]  /*14b50*/  LDL.LU.64 R148, [R1+0x170] ;  /* 0x0001700001947983 */ /* 0x000f280000300a00 */
[----:B------:R-:W4:Y:S04]  /*14b60*/  LDL.LU.64 R150, [R1+0x178] ;  /* 0x0001780001967983 */ /* 0x000f280000300a00 */
[----:B0-----:R-:W4:Y:S01]  /*14b70*/  LDL.LU.64 R176, [R1+0xe0] ;  /* 0x0000e00001b07983 */ /* 0x001f220000300a00 */
[----:B------:R-:W-:-:S03]  /*14b80*/  UMOV UR16, UR4 ;  /* 0x0000000400107c82 */ /* 0x000fc60008000000 */
[----:B-1----:R-:W4:Y:S01]  /*14b90*/  LDL.LU.64 R178, [R1+0xe8] ;  /* 0x0000e80001b27983 */ /* 0x002f220000300a00 */
[----:B------:R-:W-:-:S03]  /*14ba0*/  UMOV UR17, UR5 ;  /* 0x0000000500117c82 */ /* 0x000fc60008000000 */
[----:B------:R-:W4:Y:S04]  /*14bb0*/  LDL.LU.64 R180, [R1+0xf0] ;  /* 0x0000f00001b47983 */ /* 0x000f280000300a00 */
[----:B------:R-:W4:Y:S01]  /*14bc0*/  LDL.LU.64 R182, [R1+0xf8] ;  /* 0x0000f80001b67983 */ /* 0x000f220000300a00 */
[----:B---3--:R-:W-:-:S06]  /*14bd0*/  WARPGROUP.ARRIVE ;  /* 0x00000000000079c5 */ /* 0x008fcc0000000000 */
[----:B------:R-:W-:Y:S01]  /*14be0*/  IGMMA.64x16x32.S8.S8 R208, gdesc[UR16], R208, gsb0 ;  /* 0x0060000010d079f1 */ /* 0x000fe200080410d0 */
[----:B------:R-:W-:Y:S02]  /*14bf0*/  IMAD.MOV.U32 R234, RZ, RZ, R15 ;  /* 0x000000ffffea7224 */ /* 0x000fe400078e000f */
[----:B------:R-:W-:Y:S02]  /*14c00*/  IMAD.MOV.U32 R232, RZ, RZ, R14 ;  /* 0x000000ffffe87224 */ /* 0x000fe400078e000e */
[----:B------:R-:W-:Y:S02]  /*14c10*/  IMAD.MOV.U32 R233, RZ, RZ, R13 ;  /* 0x000000ffffe97224 */ /* 0x000fe400078e000d */
[----:B------:R-:W-:Y:S01]  /*14c20*/  IMAD.MOV.U32 R235, RZ, RZ, R12 ;  /* 0x000000ffffeb7224 */ /* 0x000fe200078e000c */
[----:B------:R-:W-:Y:S04]  /*14c30*/  STL [R1+0x8a0], R234 ;  /* 0x0008a0ea01007387 */ /* 0x000fe80000100800 */
[----:B------:R-:W-:Y:S04]  /*14c40*/  STL [R1+0x89c], R232 ;  /* 0x00089ce801007387 */ /* 0x000fe80000100800 */
[----:B------:R-:W-:Y:S04]  /*14c50*/  STL [R1+0x898], R233 ;  /* 0x000898e901007387 */ /* 0x000fe80000100800 */
[----:B------:R-:W-:Y:S01]  /*14c60*/  STL [R1+0x894], R235 ;  /* 0x000894eb01007387 */ /* 0x000fe20000100800 */
[----:B------:R-:W-:-:S02]  /*14c70*/  WARPGROUP.DEPBAR.LE gsb0, 0x0 ;  /* 0x00008000000079c5 */ /* 0x000fc40000010000 */
[----:B------:R-:W-:Y:S02]  /*14c80*/  IMAD.MOV.U32 R18, RZ, RZ, R208 ;  /* 0x000000ffff127224 */ /* 0x000fe400078e00d0 */
[----:B------:R-:W-:Y:S02]  /*14c90*/  IMAD.MOV.U32 R17, RZ, RZ, R209 ;  /* 0x000000ffff117224 */ /* 0x000fe400078e00d1 */
[----:B------:R-:W-:Y:S01]  /*14ca0*/  IMAD.MOV.U32 R16, RZ, RZ, R210 ;  /* 0x000000ffff107224 */ /* 0x000fe200078e00d2 */
[----:B------:R-:W3:Y:S01]  /*14cb0*/  LDL.LU.64 R208, [R1+0x60] ;  /* 0x0000600001d07983 */ /* 0x000ee20000300a00 */
[----:B------:R-:W-:Y:S02]  /*14cc0*/  IMAD.MOV.U32 R15, RZ, RZ, R211 ;  /* 0x000000ffff0f7224 */ /* 0x000fe400078e00d3 */
[----:B------:R-:W-:Y:S01]  /*14cd0*/  IMAD.MOV.U32 R14, RZ, RZ, R212 ;  /* 0x000000ffff0e7224 */ /* 0x000fe200078e00d4 */
[----:B------:R-:W3:Y:S01]  /*14ce0*/  LDL.LU.64 R210, [R1+0x68] ;  /* 0x0000680001d27983 */ /* 0x000ee20000300a00 */
[----:B------:R-:W-:-:S02]  /*14cf0*/  IMAD.MOV.U32 R13, RZ, RZ, R213 ;  /* 0x000000ffff0d7224 */ /* 0x000fc400078e00d5 */
[----:B------:R-:W-:Y:S01]  /*14d00*/  IMAD.MOV.U32 R12, RZ, RZ, R214 ;  /* 0x000000ffff0c7224 */ /* 0x000fe200078e00d6 */
[----:B------:R-:W3:Y:S01]  /*14d10*/  LDL.LU.64 R212, [R1+0x70] ;  /* 0x0000700001d47983 */ /* 0x000ee20000300a00 */
[----:B--2---:R-:W-:-:S03]  /*14d20*/  IMAD.MOV.U32 R11, RZ, RZ, R215 ;  /* 0x000000ffff0b7224 */ /* 0x004fc600078e00d7 */
[----:B------:R-:W3:Y:S01]  /*14d30*/  LDL.LU.64 R214, [R1+0x78] ;  /* 0x0000780001d67983 */ /* 0x000ee20000300a00 */
        /* <DEDUP_REMOVED lines=62> */
[----:B------:R0:W-:Y:S04]  /*15120*/  STL [R1+0x8bc], R12 ;  /* 0x0008bc0c01007387 */ /* 0x0001e80000100800 */
[----:B------:R1:W-:Y:S01]  /*15130*/  STL [R1+0x8b8], R13 ;  /* 0x0008b80d01007387 */ /* 0x0003e20000100800 */
[----:B------:R-:W-:Y:S02]  /*15140*/  WARPGROUP.DEPBAR.LE gsb0, 0x0 ;  /* 0x00008000000079c5 */ /* 0x000fe40000010000 */
[----:B------:R-:W-:-:S06]  /*15150*/  WARPGROUP.ARRIVE ;  /* 0x00000000000079c5 */ /* 0x000fcc0000000000 */
[----:B------:R-:W-:Y:S01]  /*15160*/  IGMMA.64x16x32.S8.S8 R56, gdesc[UR52], R56, gsb0 ;  /* 0x00600000343879f1 */ /* 0x000fe20008041038 */
[----:B------:R2:W-:Y:S01]  /*15170*/  STL [R1+0x8b4], R14 ;  /* 0x0008b40e01007387 */ /* 0x0005e20000100800 */
[----:B------:R-:W-:-:S03]  /*15180*/  IMAD.MOV.U32 R10, RZ, RZ, R208 ;  /* 0x000000ffff0a7224 */ /* 0x000fc600078e00d0 */
        /* <DEDUP_REMOVED lines=18> */
[----:B------:R-:W2:Y:S01]  /*152b0*/  LDL.LU R215, [R1+0x5c] ;  /* 0x00005c0001d77983 */ /* 0x000ea20000300800 */
[----:B------:R-:W-:-:S02]  /*152c0*/  WARPGROUP.DEPBAR.LE gsb0, 0x0 ;  /* 0x00008000000079c5 */ /* 0x000fc40000010000 */
[----:B------:R-:W-:Y:S01]  /*152d0*/  WARPGROUP.ARRIVE ;  /* 0x00000000000079c5 */ /* 0x000fe20000000000 */
[----:B------:R-:W-:Y:S01]  /*152e0*/  UMOV UR48, UR56 ;  /* 0x0000003800307c82 */ /* 0x000fe20008000000 */
[----:B------:R-:W-:-:S04]  /*152f0*/  UMOV UR49, UR57 ;  /* 0x0000003900317c82 */ /* 0x000fc80008000000 */
        /* <DEDUP_REMOVED lines=25> */
[----:B--2---:R-:W-:-:S06]  /*15490*/  WARPGROUP.ARRIVE ;  /* 0x00000000000079c5 */ /* 0x004fcc0000000000 */
[----:B------:R-:W-:Y:S01]  /*154a0*/  IGMMA.64x16x32.S8.S8 R208, gdesc[UR28], R208, gsb0 ;  /* 0x006000001cd079f1 */ /* 0x000fe200080410d0 */
[----:B------:R-:W-:Y:S04]  /*154b0*/  STL.64 [R1+0x820], R228 ;  /* 0x000820e401007387 */ /* 0x000fe80000100a00 */
[----:B------:R-:W-:Y:S04]  /*154c0*/  STL.64 [R1+0x848], R198 ;  /* 0x000848c601007387 */ /* 0x000fe80000100a00 */
[----:B------:R-:W-:Y:S04]  /*154d0*/  STL.64 [R1+0x840], R196 ;  /* 0x000840c401007387 */ /* 0x000fe80000100a00 */
[----:B------:R-:W-:Y:S04]  /*154e0*/  STL.64 [R1+0x838], R194 ;  /* 0x000838c201007387 */ /* 0x000fe80000100a00 */
[----:B------:R2:W-:Y:S01]  /*154f0*/  STL.64 [R1+0x830], R192 ;  /* 0x000830c001007387 */ /* 0x0005e20000100a00 */
[----:B0-----:R-:W-:-:S03]  /*15500*/  IMAD.MOV.U32 R12, RZ, RZ, R176 ;  /* 0x000000ffff0c7224 */ /* 0x001fc600078e00b0 */
[----:B------:R-:W-:Y:S01]  /*15510*/  STL.64 [R1+0x868], R166 ;  /* 0x000868a601007387 */ /* 0x000fe20000100a00 */
[----:B-1----:R-:W-:-:S03]  /*15520*/  IMAD.MOV.U32 R13, RZ, RZ, R177 ;  /* 0x000000ffff0d7224 */ /* 0x002fc600078e00b1 */
[----:B------:R-:W-:Y:S04]  /*15530*/  STL.64 [R1+0x860], R164 ;  /* 0x000860a401007387 */ /* 0x000fe80000100a00 */
[----:B------:R-:W-:Y:S04]  /*15540*/  STL.64 [R1+0x858], R162 ;  /* 0x000858a201007387 */ /* 0x000fe80000100a00 */
[----:B------:R0:W-:Y:S04]  /*15550*/  STL.64 [R1+0x850], R160 ;  /* 0x000850a001007387 */ /* 0x0001e80000100a00 */
[----:B------:R-:W2:Y:S04]  /*15560*/  LDL.LU R176, [R1+0x420] ;  /* 0x0004200001b07983 */ /* 0x000ea80000300800 */
[----:B------:R-:W2:Y:S01]  /*15570*/  LDL.LU R177, [R1+0x424] ;  /* 0x0004240001b17983 */ /* 0x000ea20000300800 */
[----:B------:R-:W-:-:S02]  /*15580*/  IMAD.MOV.U32 R14, RZ, RZ, R178 ;  /* 0x000000ffff0e7224 */ /* 0x000fc400078e00b2 */
[----:B---3--:R-:W-:Y:S02]  /*15590*/  IMAD.MOV.U32 R15, RZ, RZ, R179 ;  /* 0x000000ffff0f7224 */ /* 0x008fe400078e00b3 */
[----:B----4-:R-:W-:Y:S01]  /*155a0*/  IMAD.MOV.U32 R16, RZ, RZ, R180 ;  /* 0x000000ffff107224 */ /* 0x010fe200078e00b4 */
[----:B------:R-:W-:Y:S02]  /*155b0*/  WARPGROUP.DEPBAR.LE gsb0, 0x0 ;  /* 0x00008000000079c5 */ /* 0x000fe40000010000 */
[----:B------:R1:W-:Y:S04]  /*155c0*/  STL.64 [R1+0x40], R208 ;  /* 0x000040d001007387 */ /* 0x0003e80000100a00 */
[----:B------:R3:W-:Y:S04]  /*155d0*/  STL.64 [R1+0x48], R210 ;  /* 0x000048d201007387 */ /* 0x0007e80000100a00 */
[----:B------:R4:W-:Y:S01]  /*155e0*/  STL.64 [R1+0x50], R212 ;  /* 0x000050d401007387 */ /* 0x0009e20000100a00 */
[----:B------:R-:W-:-:S03]  /*155f0*/  IMAD.MOV.U32 R17, RZ, RZ, R181 ;  /* 0x000000ffff117224 */ /* 0x000fc600078e00b5 */
[----:B------:R4:W-:Y:S01]  /*15600*/  STL.64 [R1+0x58], R214 ;  /* 0x000058d601007387 */ /* 0x0009e20000100a00 */
[----:B------:R-:W-:-:S03]  /*15610*/  IMAD.MOV.U32 R18, RZ, RZ, R182 ;  /* 0x000000ffff127224 */ /* 0x000fc600078e00b6 */
[----:B------:R-:W4:Y:S01]  /*15620*/  LDL.LU R178, [R1+0x428] ;  /* 0x0004280001b27983 */ /* 0x000f220000300800 */
[----:B------:R-:W-:-:S03]  /*15630*/  IMAD.MOV.U32 R234, RZ, RZ, R183 ;  /* 0x000000ffffea7224 */ /* 0x000fc600078e00b7 */
        /* <DEDUP_REMOVED lines=13> */
[----:B--2---:R-:W2:Y:S04]  /*15710*/  LDL.LU R192, [R1+0x240] ;  /* 0x0002400001c07983 */ /* 0x004ea80000300800 */
        /* <DEDUP_REMOVED lines=23> */
[----:B0-----:R-:W2:Y:S04]  /*15890*/  LDL.LU R160, [R1+0x1c0] ;  /* 0x0001c00001a07983 */ /* 0x001ea80000300800 */
        /* <DEDUP_REMOVED lines=17> */
[----:B------:R-:W-:-:S02]  /*159b0*/  IMAD.MOV.U32 R232, RZ, RZ, R144 ;  /* 0x000000ffffe87224 */ /* 0x000fc400078e0090 */
        /* <DEDUP_REMOVED lines=14> */
[----:B------:R-:W2:Y:S01]  /*15aa0*/  LDL.LU R151, [R1+0x3dc] ;  /* 0x0003dc0001977983 */ /* 0x000ea20000300800 */
[----:B------:R-:W-:Y:S01]  /*15ab0*/  UMOV UR20, UR56 ;  /* 0x0000003800147c82 */ /* 0x000fe20008000000 */
[----:B------:R-:W-:Y:S01]  /*15ac0*/  UMOV UR21, UR57 ;  /* 0x0000003900157c82 */ /* 0x000fe20008000000 */
[----:B------:R-:W-:Y:S01]  /*15ad0*/  UMOV UR16, UR56 ;  /* 0x0000003800107c82 */ /* 0x000fe20008000000 */
[----:B------:R-:W-:Y:S01]  /*15ae0*/  UMOV UR17, UR57 ;  /* 0x0000003900117c82 */ /* 0x000fe20008000000 */
[----:B-1----:R-:W2:Y:S04]  /*15af0*/  LDL.LU R208, [R1+0x3a0] ;  /* 0x0003a00001d07983 */ /* 0x002ea80000300800 */
[----:B------:R-:W2:Y:S04]  /*15b00*/  LDL.LU R209, [R1+0x3a4] ;  /* 0x0003a40001d17983 */ /* 0x000ea80000300800 */
[----:B---3--:R-:W3:Y:S04]  /*15b10*/  LDL.LU R210, [R1+0x3a8] ;  /* 0x0003a80001d27983 */ /* 0x008ee80000300800 */
[----:B------:R-:W3:Y:S04]  /*15b20*/  LDL.LU R211, [R1+0x3ac] ;  /* 0x0003ac0001d37983 */ /* 0x000ee80000300800 */
[----:B----4-:R-:W3:Y:S04]  /*15b30*/  LDL.LU R212, [R1+0x3b0] ;  /* 0x0003b00001d47983 */ /* 0x010ee80000300800 */
[----:B------:R-:W3:Y:S04]  /*15b40*/  LDL.LU R213, [R1+0x3b4] ;  /* 0x0003b40001d57983 */ /* 0x000ee80000300800 */
[----:B------:R-:W3:Y:S04]  /*15b50*/  LDL.LU R214, [R1+0x3b8] ;  /* 0x0003b80001d67983 */ /* 0x000ee80000300800 */
[----:B------:R-:W3:Y:S01]  /*15b60*/  LDL.LU R215, [R1+0x3bc] ;  /* 0x0003bc0001d77983 */ /* 0x000ee20000300800 */
        /* <DEDUP_REMOVED lines=36> */
[----:B------:R-:W-:-:S03]  /*15db0*/  UMOV UR7, 0x40000040 ;  /* 0x4000004000077882 */ /* 0x000fc60000000000 */
[----:B------:R-:W-:Y:S02]  /*15dc0*/  UMOV UR4, UR12 ;  /* 0x0000000c00047c82 */ /* 0x000fe40008000000 */
        /* <DEDUP_REMOVED lines=18> */
[----:B---3--:R-:W-:-:S06]  /*15ef0*/  WARPGROUP.ARRIVE ;  /* 0x00000000000079c5 */ /* 0x008fcc0000000000 */
        /* <DEDUP_REMOVED lines=34> */
[----:B0-----:R-:W2:Y:S04]  /*16120*/  LDL.LU R160, [R1+0xa0] ;  /* 0x0000a00001a07983 */ /* 0x001ea80000300800 */
[----:B------:R-:W2:Y:S04]  /*16130*/  LDL.LU R161, [R1+0xa4] ;  /* 0x0000a40001a17983 */ /* 0x000ea80000300800 */
[----:B------:R0:W-:Y:S04]  /*16140*/  STL.64 [R1+0x3a0], R208 ;  /* 0x0003a0d001007387 */ /* 0x0001e80000100a00 */
[----:B------:R0:W-:Y:S04]  /*16150*/  STL.64 [R1+0x3a8], R210 ;  /* 0x0003a8d201007387 */ /* 0x0001e80000100a00 */
[----:B------:R0:W-:Y:S04]  /*16160*/  STL.64 [R1+0x3b0], R212 ;  /* 0x0003b0d401007387 */ /* 0x0001e80000100a00 */
[----:B------:R0:W-:Y:S04]  /*16170*/  STL.64 [R1+0x3b8], R214 ;  /* 0x0003b8d601007387 */ /* 0x0001e80000100a00 */
[----:B-1----:R-:W2:Y:S04]  /*16180*/  LDL.LU R162, [R1+0xa8] ;  /* 0x0000a80001a27983 */ /* 0x002ea80000300800 */
[----:B------:R-:W2:Y:S04]  /*16190*/  LDL.LU R163, [R1+0xac] ;  /* 0x0000ac0001a37983 */ /* 0x000ea80000300800 */
[----:B----4-:R-:W2:Y:S04]  /*161a0*/  LDL.LU R164, [R1+0xb0] ;  /* 0x0000b00001a47983 */ /* 0x010ea80000300800 */
[----:B------:R-:W2:Y:S04]  /*161b0*/  LDL.LU R165, [R1+0xb4] ;  /* 0x0000b40001a57983 */ /* 0x000ea80000300800 */
[----:B------:R-:W2:Y:S04]  /*161c0*/  LDL.LU R166, [R1+0xb8] ;  /* 0x0000b80001a67983 */ /* 0x000ea80000300800 */
[----:B------:R-:W2:Y:S04]  /*161d0*/  LDL.LU R167, [R1+0xbc] ;  /* 0x0000bc0001a77983 */ /* 0x000ea80000300800 */
        /* <DEDUP_REMOVED lines=32> */
[----:B0-----:R-:W4:Y:S04]  /*163e0*/  LDL.LU R208, [R1+0x120] ;  /* 0x0001200001d07983 */ /* 0x001f280000300800 */
        /* <DEDUP_REMOVED lines=12> */
[----:B------:R-:W4:Y:S01]  /*164b0*/  LDL.LU R192, [R1+0x20] ;  /* 0x0000200001c07983 */ /* 0x000f220000300800 */
[----:B------:R-:W-:Y:S01]  /*164c0*/  UMOV UR12, UR4 ;  /* 0x00000004000c7c82 */ /* 0x000fe20008000000 */
[----:B------:R-:W-:Y:S01]  /*164d0*/  UMOV UR13, UR5 ;  /* 0x00000005000d7c82 */ /* 0x000fe20008000000 */
[----:B------:R-:W-:Y:S01]  /*164e0*/  UMOV UR15, 0x40000040 ;  /* 0x40000040000f7882 */ /* 0x000fe20000000000 */
[----:B------:R-:W-:Y:S01]  /*164f0*/  UMOV UR16, UR18 ;  /* 0x0000001200107c82 */ /* 0x000fe20008000000 */
[----:B------:R-:W-:Y:S01]  /*16500*/  UIADD3 UR18, UR60, 0x204, URZ ;  /* 0x000002043c127890 */ /* 0x000fe2000fffe03f */
[----:B------:R-:W4:Y:S01]  /*16510*/  LDL.LU R193, [R1+0x24] ;  /* 0x0000240001c17983 */ /* 0x000f220000300800 */
[----:B------:R-:W-:Y:S01]  /*16520*/  UMOV UR17, UR19 ;  /* 0x0000001300117c82 */ /* 0x000fe20008000000 */
[----:B------:R-:W-:Y:S01]  /*16530*/  UMOV UR19, 0x40000040 ;  /* 0x4000004000137882 */ /* 0x000fe20000000000 */
[----:B------:R-:W-:Y:S01]  /*16540*/  UIADD3 UR22, UR60, 0x284, URZ ;  /* 0x000002843c167890 */ /* 0x000fe2000fffe03f */
[----:B------:R-:W4:Y:S01]  /*16550*/  LDL.LU R194, [R1+0x28] ;  /* 0x0000280001c27983 */ /* 0x000f220000300800 */
        /* <DEDUP_REMOVED lines=8> */
[----:B------:R-:W4:Y:S04]  /*165e0*/  LDL.LU R196, [R1+0x30] ;  /* 0x0000300001c47983 */ /* 0x000f280000300800 */
[----:B------:R-:W4:Y:S04]  /*165f0*/  LDL.LU R197, [R1+0x34] ;  /* 0x0000340001c57983 */ /* 0x000f280000300800 */
[----:B------:R-:W4:Y:S04]  /*16600*/  LDL.LU R198, [R1+0x38] ;  /* 0x0000380001c67983 */ /* 0x000f280000300800 */
[----:B------:R-:W4:Y:S01]  /*16610*/  LDL.LU R199, [R1+0x3c] ;  /* 0x00003c0001c77983 */ /* 0x000f220000300800 */
[----:B---3--:R-:W-:-:S06]  /*16620*/  WARPGROUP.ARRIVE ;  /* 0x00000000000079c5 */ /* 0x008fcc0000000000 */
[----:B------:R-:W-:Y:S03]  /*16630*/  IGMMA.64x16x32.S8.S8 R80, gdesc[UR8], R80, gsb0 ;  /* 0x00600000085079f1 */ /* 0x000fe60008041050 */
        /* <DEDUP_REMOVED lines=123> */
[----:B------:R0:W-:Y:S04]  /*16df0*/  STL.64 [R1+0x20], R192 ;  /* 0x000020c001007387 */ /* 0x0001e80000100a00 */
[----:B------:R1:W-:Y:S04]  /*16e00*/  STL.64 [R1+0x28], R194 ;  /* 0x000028c201007387 */ /* 0x0003e80000100a00 */
[----:B------:R2:W-:Y:S04]  /*16e10*/  STL.64 [R1+0x30], R196 ;  /* 0x000030c401007387 */ /* 0x0005e80000100a00 */
[----:B------:R3:W-:Y:S04]  /*16e20*/  STL.64 [R1+0x38], R198 ;  /* 0x000038c601007387 */ /* 0x0007e80000100a00 */
[----:B0-----:R-:W4:Y:S04]  /*16e30*/  LDL.LU.64 R192, [R1+0x80] ;  /* 0x0000800001c07983 */ /* 0x001f280000300a00 */
[----:B-1----:R-:W4:Y:S04]  /*16e40*/  LDL.LU.64 R194, [R1+0x88] ;  /* 0x0000880001c27983 */ /* 0x002f280000300a00 */
[----:B--2---:R-:W4:Y:S04]  /*16e50*/  LDL.LU.64 R196, [R1+0x90] ;  /* 0x0000900001c47983 */ /* 0x004f280000300a00 */
[----:B---3--:R-:W4:Y:S04]  /*16e60*/  LDL.LU.64 R198, [R1+0x98] ;  /* 0x0000980001c67983 */ /* 0x008f280000300a00 */
[----:B------:R-:W2:Y:S04]  /*16e70*/  LDL.LU.64 R160, [R1+0x100] ;  /* 0x0001000001a07983 */ /* 0x000ea80000300a00 */
        /* <DEDUP_REMOVED lines=8> */
[----:B0-----:R-:W3:Y:S04]  /*16f00*/  LDL.LU R208, [R1] ;  /* 0x0000000001d07983 */ /* 0x001ee80000300800 */
[----:B------:R-:W3:Y:S04]  /*16f10*/  LDL.LU R209, [R1+0x4] ;  /* 0x0000040001d17983 */ /* 0x000ee80000300800 */
[----:B------:R-:W3:Y:S04]  /*16f20*/  LDL.LU R210, [R1+0x8] ;  /* 0x0000080001d27983 */ /* 0x000ee80000300800 */
[----:B------:R-:W3:Y:S04]  /*16f30*/  LDL.LU R211, [R1+0xc] ;  /* 0x00000c0001d37983 */ /* 0x000ee80000300800 */
[----:B------:R-:W3:Y:S04]  /*16f40*/  LDL.LU R212, [R1+0x10] ;  /* 0x0000100001d47983 */ /* 0x000ee80000300800 */
[----:B------:R-:W3:Y:S04]  /*16f50*/  LDL.LU R213, [R1+0x14] ;  /* 0x0000140001d57983 */ /* 0x000ee80000300800 */
[----:B------:R-:W3:Y:S04]  /*16f60*/  LDL.LU R214, [R1+0x18] ;  /* 0x0000180001d67983 */ /* 0x000ee80000300800 */
[----:B------:R-:W3:Y:S01]  /*16f70*/  LDL.LU R215, [R1+0x1c] ;  /* 0x00001c0001d77983 */ /* 0x000ee20000300800 */
        /* <DEDUP_REMOVED lines=26> */
[----:B------:R-:W-:Y:S01]  /*17120*/  STL [R1+0x73c], R180 ;  /* 0x00073cb401007387 */ /* 0x000fe20000100800 */
[----:B------:R-:W-:Y:S02]  /*17130*/  WARPGROUP.DEPBAR.LE gsb0, 0x0 ;  /* 0x00008000000079c5 */ /* 0x000fe40000010000 */
[----:B---3--:R-:W-:-:S06]  /*17140*/  WARPGROUP.ARRIVE ;  /* 0x00000000000079c5 */ /* 0x008fcc0000000000 */
        /* <DEDUP_REMOVED lines=15> */
[----:B----4-:R-:W-:Y:S01]  /*17240*/  WARPGROUP.ARRIVE ;  /* 0x00000000000079c5 */ /* 0x010fe20000000000 */
        /* <DEDUP_REMOVED lines=34> */
[----:B------:R2:W-:Y:S04]  /*17470*/  STL [R1+0x688], R77 ;  /* 0x0006884d01007387 */ /* 0x0005e80000100800 */
[----:B------:R2:W-:Y:S04]  /*17480*/  STL [R1+0x684], R78 ;  /* 0x0006844e01007387 */ /* 0x0005e80000100800 */
[----:B------:R2:W-:Y:S04]  /*17490*/  STL [R1+0x680], R79 ;  /* 0x0006804f01007387 */ /* 0x0005e80000100800 */
        /* <DEDUP_REMOVED lines=21> */
[----:B------:R2:W-:Y:S01]  /*175f0*/  STL.64 [R1], R208 ;  /* 0x000000d001007387 */ /* 0x0005e20000100a00 */
[----:B0-----:R-:W-:-:S03]  /*17600*/  IMAD.MOV.U32 R44, RZ, RZ, R192 ;  /* 0x000000ffff2c7224 */ /* 0x001fc600078e00c0 */
[----:B------:R0:W-:Y:S01]  /*17610*/  STL.64 [R1+0x8], R210 ;  /* 0x000008d201007387 */ /* 0x0001e20000100a00 */
[----:B-1----:R-:W-:-:S03]  /*17620*/  IMAD.MOV.U32 R45, RZ, RZ, R193 ;  /* 0x000000ffff2d7224 */ /* 0x002fc600078e00c1 */
[----:B------:R1:W-:Y:S01]  /*17630*/  STL.64 [R1+0x10], R212 ;  /* 0x000010d401007387 */ /* 0x0003e20000100a00 */
[----:B---3--:R-:W-:Y:S02]  /*17640*/  IMAD.MOV.U32 R46, RZ, RZ, R194 ;  /* 0x000000ffff2e7224 */ /* 0x008fe400078e00c2 */
[----:B----4-:R-:W-:Y:S01]  /*17650*/  IMAD.MOV.U32 R47, RZ, RZ, R195 ;  /* 0x000000ffff2f7224 */ /* 0x010fe200078e00c3 */
[----:B------:R3:W-:Y:S01]  /*17660*/  STL.64 [R1+0x18], R214 ;  /* 0x000018d601007387 */ /* 0x0007e20000100a00 */
[----:B--2---:R-:W-:Y:S02]  /*17670*/  IMAD.MOV.U32 R76, RZ, RZ, R196 ;  /* 0x000000ffff4c7224 */ /* 0x004fe400078e00c4 */
[----:B------:R-:W-:Y:S01]  /*17680*/  IMAD.MOV.U32 R77, RZ, RZ, R197 ;  /* 0x000000ffff4d7224 */ /* 0x000fe200078e00c5 */
[----:B------:R-:W2:Y:S01]  /*17690*/  LDL.LU.64 R192, [R1+0x180] ;  /* 0x0001800001c07983 */ /* 0x000ea20000300a00 */
[----:B------:R-:W-:Y:S02]  /*176a0*/  IMAD.MOV.U32 R78, RZ, RZ, R198 ;  /* 0x000000ffff4e7224 */ /* 0x000fe400078e00c6 */
[----:B------:R-:W-:Y:S01]  /*176b0*/  IMAD.MOV.U32 R79, RZ, RZ, R199 ;  /* 0x000000ffff4f7224 */ /* 0x000fe200078e00c7 */
[----:B------:R-:W2:Y:S04]  /*176c0*/  LDL.LU.64 R194, [R1+0x188] ;  /* 0x0001880001c27983 */ /* 0x000ea80000300a00 */
[----:B------:R-:W2:Y:S04]  /*176d0*/  LDL.LU.64 R196, [R1+0x190] ;  /* 0x0001900001c47983 */ /* 0x000ea80000300a00 */
[----:B------:R-:W2:Y:S04]  /*176e0*/  LDL.LU.64 R198, [R1+0x198] ;  /* 0x0001980001c67983 */ /* 0x000ea80000300a00 */
[----:B------:R-:W4:Y:S04]  /*176f0*/  LDL.LU.64 R144, [R1+0x200] ;  /* 0x0002000001907983 */ /* 0x000f280000300a00 */
[----:B------:R-:W4:Y:S04]  /*17700*/  LDL.LU.64 R146, [R1+0x208] ;  /* 0x0002080001927983 */ /* 0x000f280000300a00 */
[----:B------:R-:W4:Y:S04]  /*17710*/  LDL.LU.64 R148, [R1+0x210] ;  /* 0x0002100001947983 */ /* 0x000f280000300a00 */
[----:B------:R-:W4:Y:S01]  /*17720*/  LDL.LU.64 R150, [R1+0x218] ;  /* 0x0002180001967983 */ /* 0x000f220000300a00 */
[----:B------:R-:W-:Y:S01]  /*17730*/  WARPGROUP.ARRIVE ;  /* 0x00000000000079c5 */ /* 0x000fe20000000000 */
[----:B------:R-:W-:Y:S01]  /*17740*/  UMOV UR24, UR56 ;  /* 0x0000003800187c82 */ /* 0x000fe20008000000 */
[----:B------:R-:W-:-:S04]  /*17750*/  UMOV UR25, UR57 ;  /* 0x0000003900197c82 */ /* 0x000fc80008000000 */
[----:B------:R-:W-:Y:S01]  /*17760*/  IGMMA.64x16x32.S8.S8 R160, gdesc[UR24], R160, gsb0 ;  /* 0x0060000018a079f1 */ /* 0x000fe200080410a0 */
[----:B------:R4:W-:Y:S04]  /*17770*/  STL [R1+0x81c], R47 ;  /* 0x00081c2f01007387 */ /* 0x0009e80000100800 */
[----:B------:R4:W-:Y:S04]  /*17780*/  STL [R1+0x818], R46 ;  /* 0x0008182e01007387 */ /* 0x0009e80000100800 */
[----:B------:R4:W-:Y:S04]  /*17790*/  STL [R1+0x814], R45 ;  /* 0x0008142d01007387 */ /* 0x0009e80000100800 */
[----:B------:R4:W-:Y:S04]  /*177a0*/  STL [R1+0x810], R44 ;  /* 0x0008102c01007387 */ /* 0x0009e80000100800 */
[----:B------:R-:W-:Y:S04]  /*177b0*/  STL.64 [R1+0x7f8], R78 ;  /* 0x0007f84e01007387 */ /* 0x000fe80000100a00 */
[----:B------:R-:W-:Y:S04]  /*177c0*/  STL.64 [R1+0x7f0], R76 ;  /* 0x0007f04c01007387 */ /* 0x000fe80000100a00 */
[----:B------:R-:W-:Y:S04]  /*177d0*/  STL.64 [R1+0x7e8], R74 ;  /* 0x0007e84a01007387 */ /* 0x000fe80000100a00 */
[----:B------:R4:W-:Y:S04]  /*177e0*/  STL.64 [R1+0x7e0], R72 ;  /* 0x0007e04801007387 */ /* 0x0009e80000100a00 */
[----:B------:R-:W4:Y:S04]  /*177f0*/  LDL.LU.64 R208, [R1+0x280] ;  /* 0x0002800001d07983 */ /* 0x000f280000300a00 */
[----:B0-----:R-:W4:Y:S04]  /*17800*/  LDL.LU.64 R210, [R1+0x288] ;  /* 0x0002880001d27983 */ /* 0x001f280000300a00 */
[----:B-1----:R-:W4:Y:S04]  /*17810*/  LDL.LU.64 R212, [R1+0x290] ;  /* 0x0002900001d47983 */ /* 0x002f280000300a00 */
[----:B---3--:R-:W3:Y:S01]  /*17820*/  LDL.LU.64 R214, [R1+0x298] ;  /* 0x0002980001d67983 */ /* 0x008ee20000300a00 */
[----:B------:R-:W-:Y:S01]  /*17830*/  UMOV UR20, UR56 ;  /* 0x0000003800147c82 */ /* 0x000fe20008000000 */
[----:B------:R-:W-:Y:S01]  /*17840*/  UMOV UR21, UR57 ;  /* 0x0000003900157c82 */ /* 0x000fe20008000000 */
        /* <DEDUP_REMOVED lines=11> */
[----:B------:R-:W-:-:S03]  /*17900*/  IMAD.MOV.U32 R43, RZ, RZ, R167 ;  /* 0x000000ffff2b7224 */ /* 0x000fc600078e00a7 */
[----:B------:R-:W3:Y:S01]  /*17910*/  LDL.LU.64 R166, [R1+0x318] ;  /* 0x0003180001a67983 */ /* 0x000ee20000300a00 */
        /* <DEDUP_REMOVED lines=10> */
[----:B------:R-:W-:Y:S01]  /*179c0*/  IMAD.MOV.U32 R138, RZ, RZ, R235 ;  /* 0x000000ffff8a7224 */ /* 0x000fe200078e00eb */
[----:B--2---:R-:W-:-:S06]  /*179d0*/  WARPGROUP.ARRIVE ;  /* 0x00000000000079c5 */ /* 0x004fcc0000000000 */
[----:B------:R-:W-:Y:S03]  /*179e0*/  IGMMA.64x16x32.S8.S8 R192, gdesc[UR20], R192, gsb0 ;  /* 0x0060000014c079f1 */ /* 0x000fe600080410c0 */
[----:B------:R-:W-:Y:S02]  /*179f0*/  WARPGROUP.DEPBAR.LE gsb0, 0x0 ;  /* 0x00008000000079c5 */ /* 0x000fe40000010000 */
[----:B------:R-:W-:Y:S02]  /*17a00*/  IMAD.MOV.U32 R84, RZ, RZ, R192 ;  /* 0x000000ffff547224 */ /* 0x000fe400078e00c0 */
[----:B------:R-:W-:Y:S02]  /*17a10*/  IMAD.MOV.U32 R85, RZ, RZ, R193 ;  /* 0x000000ffff557224 */ /* 0x000fe400078e00c1 */
[----:B------:R-:W-:Y:S01]  /*17a20*/  IMAD.MOV.U32 R86, RZ, RZ, R194 ;  /* 0x000000ffff567224 */ /* 0x000fe200078e00c2 */
[----:B------:R-:W2:Y:S01]  /*17a30*/  LDL.LU.64 R192, [R1+0x380] ;  /* 0x0003800001c07983 */ /* 0x000ea20000300a00 */
[----:B------:R-:W-:-:S02]  /*17a40*/  IMAD.MOV.U32 R87, RZ, RZ, R195 ;  /* 0x000000ffff577224 */ /* 0x000fc400078e00c3 */
[----:B------:R-:W-:Y:S01]  /*17a50*/  IMAD.MOV.U32 R48, RZ, RZ, R196 ;  /* 0x000000ffff307224 */ /* 0x000fe200078e00c4 */
[----:B------:R-:W2:Y:S01]  /*17a60*/  LDL.LU.64 R194, [R1+0x388] ;  /* 0x0003880001c27983 */ /* 0x000ea20000300a00 */
[----:B------:R-:W-:Y:S02]  /*17a70*/  IMAD.MOV.U32 R49, RZ, RZ, R197 ;  /* 0x000000ffff317224 */ /* 0x000fe400078e00c5 */
[----:B------:R-:W-:Y:S01]  /*17a80*/  IMAD.MOV.U32 R50, RZ, RZ, R198 ;  /* 0x000000ffff327224 */ /* 0x000fe200078e00c6 */
[----:B------:R-:W2:Y:S01]  /*17a90*/  LDL.LU.64 R196, [R1+0x390] ;  /* 0x0003900001c47983 */ /* 0x000ea20000300a00 */
[----:B------:R-:W-:-:S03]  /*17aa0*/  IMAD.MOV.U32 R51, RZ, RZ, R199 ;  /* 0x000000ffff337224 */ /* 0x000fc600078e00c7 */
[----:B------:R-:W2:Y:S04]  /*17ab0*/  LDL.LU.64 R198, [R1+0x398] ;  /* 0x0003980001c67983 */ /* 0x000ea80000300a00 */
        /* <DEDUP_REMOVED lines=11> */
[----:B----4-:R-:W-:Y:S01]  /*17b70*/  WARPGROUP.ARRIVE ;  /* 0x00000000000079c5 */ /* 0x010fe20000000000 */
[----:B------:R-:W-:Y:S01]  /*17b80*/  UMOV UR16, UR56 ;  /* 0x0000003800107c82 */ /* 0x000fe20008000000 */
[----:B------:R-:W-:-:S04]  /*17b90*/  UMOV UR17, UR57 ;  /* 0x0000003900117c82 */ /* 0x000fc80008000000 */
        /* <DEDUP_REMOVED lines=11> */
[----:B------:R-:W-:Y:S02]  /*17c50*/  IMAD.MOV.U32 R139, RZ, RZ, R19 ;  /* 0x000000ffff8b7224 */ /* 0x000fe400078e0013 */
[----:B------:R-:W3:Y:S01]  /*17c60*/  LDL.LU R19, [R1+0x890] ;  /* 0x0008900001137983 */ /* 0x000ee20000300800 */
[----:B------:R-:W-:Y:S02]  /*17c70*/  IMAD.MOV.U32 R140, RZ, RZ, R20 ;  /* 0x000000ffff8c7224 */ /* 0x000fe400078e0014 */
[----:B------:R-:W-:Y:S01]  /*17c80*/  IMAD.MOV.U32 R141, RZ, RZ, R21 ;  /* 0x000000ffff8d7224 */ /* 0x000fe200078e0015 */
[----:B------:R-:W4:Y:S01]  /*17c90*/  LDL.LU R20, [R1+0x88c] ;  /* 0x00088c0001147983 */ /* 0x000f220000300800 */
[----:B------:R-:W-:-:S02]  /*17ca0*/  IMAD.MOV.U32 R142, RZ, RZ, R22 ;  /* 0x000000ffff8e7224 */ /* 0x000fc400078e0016 */
[----:B------:R-:W-:Y:S01]  /*17cb0*/  IMAD.MOV.U32 R143, RZ, RZ, R23 ;  /* 0x000000ffff8f7224 */ /* 0x000fe200078e0017 */
[----:B------:R-:W3:Y:S04]  /*17cc0*/  LDL.LU R21, [R1+0x888] ;  /* 0x0008880001157983 */ /* 0x000ee80000300800 */
[----:B------:R-:W4:Y:S04]  /*17cd0*/  LDL.LU R22, [R1+0x884] ;  /* 0x0008840001167983 */ /* 0x000f280000300800 */
[----:B------:R-:W3:Y:S04]  /*17ce0*/  LDL.LU R23, [R1+0x880] ;  /* 0x0008800001177983 */ /* 0x000ee80000300800 */
[----:B------:R-:W4:Y:S04]  /*17cf0*/  LDL.LU R200, [R1+0x260] ;  /* 0x0002600001c87983 */ /* 0x000f280000300800 */
[----:B------:R-:W4:Y:S04]  /*17d00*/  LDL.LU R201, [R1+0x264] ;  /* 0x0002640001c97983 */ /* 0x000f280000300800 */
[----:B------:R-:W4:Y:S04]  /*17d10*/  LDL.LU R202, [R1+0x268] ;  /* 0x0002680001ca7983 */ /* 0x000f280000300800 */
[----:B------:R-:W4:Y:S01]  /*17d20*/  LDL.LU R203, [R1+0x26c] ;  /* 0x00026c0001cb7983 */ /* 0x000f220000300800 */
[----:B------:R-:W-:-:S02]  /*17d30*/  WARPGROUP.DEPBAR.LE gsb0, 0x0 ;  /* 0x00008000000079c5 */ /* 0x000fc40000010000 */
[----:B------:R-:W-:-:S06]  /*17d40*/  WARPGROUP.ARRIVE ;  /* 0x00000000000079c5 */ /* 0x000fcc0000000000 */
[----:B------:R-:W-:Y:S01]  /*17d50*/  IGMMA.64x16x32.S8.S8 R160, gdesc[UR8], R160, gsb0 ;  /* 0x0060000008a079f1 */ /* 0x000fe200080410a0 */
[----:B------:R-:W-:Y:S01]  /*17d60*/  IMAD.MOV.U32 R115, RZ, RZ, R144 ;  /* 0x000000ffff737224 */ /* 0x000fe200078e0090 */
[----:B------:R-:W-:Y:S01]  /*17d70*/  MOV R6, UR47 ;  /* 0x0000002f00067c02 */ /* 0x000fe20008000f00 */
[----:B------:R-:W-:Y:S01]  /*17d80*/  IMAD.MOV.U32 R116, RZ, RZ, R145 ;  /* 0x000000ffff747224 */ /* 0x000fe200078e0091 */
[----:B------:R-:W-:Y:S01]  /*17d90*/  MOV R5, UR46 ;  /* 0x0000002e00057c02 */ /* 0x000fe20008000f00 */
[----:B------:R-:W-:Y:S01]  /*17da0*/  IMAD.MOV.U32 R117, RZ, RZ, R146 ;  /* 0x000000ffff757224 */ /* 0x000fe200078e0092 */
[----:B------:R-:W-:Y:S01]  /*17db0*/  UMOV UR44, UR56 ;  /* 0x00000038002c7c82 */ /* 0x000fe20008000000 */
[----:B------:R-:W-:Y:S01]  /*17dc0*/  UMOV UR45, UR57 ;  /* 0x00000039002d7c82 */ /* 0x000fe20008000000 */
[----:B------:R-:W-:Y:S01]  /*17dd0*/  UMOV UR46, UR48 ;  /* 0x00000030002e7c82 */ /* 0x000fe20008000000 */
[----:B------:R-:W-:Y:S01]  /*17de0*/  UMOV UR47, UR49 ;  /* 0x00000031002f7c82 */ /* 0x000fe20008000000 */
[----:B------:R-:W-:Y:S01]  /*17df0*/  IMAD.MOV.U32 R118, RZ, RZ, R147 ;  /* 0x000000ffff767224 */ /* 0x000fe200078e0093 */
        /* <DEDUP_REMOVED lines=9> */
[----:B--2---:R-:W-:-:S06]  /*17e90*/  WARPGROUP.ARRIVE ;  /* 0x00000000000079c5 */ /* 0x004fcc0000000000 */
[----:B------:R-:W-:Y:S01]  /*17ea0*/  IGMMA.64x16x32.S8.S8 R192, gdesc[UR44], R192, gsb0 ;  /* 0x006000002cc079f1 */ /* 0x000fe200080410c0 */
[----:B------:R-:W-:Y:S02]  /*17eb0*/  IMAD.MOV.U32 R207, RZ, RZ, R234 ;  /* 0x000000ffffcf7224 */ /* 0x000fe400078e00ea */
[----:B------:R-:W-:Y:S02]  /*17ec0*/  IMAD.MOV.U32 R206, RZ, RZ, R232 ;  /* 0x000000ffffce7224 */ /* 0x000fe400078e00e8 */
[----:B------:R-:W-:Y:S02]  /*17ed0*/  IMAD.MOV.U32 R205, RZ, RZ, R233 ;  /* 0x000000ffffcd7224 */ /* 0x000fe400078e00e9 */
[----:B------:R-:W-:Y:S02]  /*17ee0*/  IMAD.MOV.U32 R204, RZ, RZ, R235 ;  /* 0x000000ffffcc7224 */ /* 0x000fe400078e00eb */
        /* <DEDUP_REMOVED lines=16> */
[----:B------:R-:W-:-:S02]  /*17ff0*/  WARPGROUP.DEPBAR.LE gsb0, 0x0 ;  /* 0x00008000000079c5 */ /* 0x000fc40000010000 */
        /* <DEDUP_REMOVED lines=21> */
[----:B------:R-:W-:Y:S01]  /*18150*/  UIADD3 UR8, UR53, 0x804, URZ ;  /* 0x0000080435087890 */ /* 0x000fe2000fffe03f */
[----:B------:R-:W-:Y:S01]  /*18160*/  UMOV UR46, UR48 ;  /* 0x00000030002e7c82 */ /* 0x000fe20008000000 */
[----:B------:R-:W-:Y:S01]  /*18170*/  UMOV UR47, UR49 ;  /* 0x00000031002f7c82 */ /* 0x000fe20008000000 */
[----:B---3--:R-:W-:-:S02]  /*18180*/  IMAD.MOV.U32 R75, RZ, RZ, R23 ;  /* 0x000000ffff4b7224 */ /* 0x008fc400078e0017 */
[----:B----4-:R-:W-:Y:S02]  /*18190*/  IMAD.MOV.U32 R76, RZ, RZ, R22 ;  /* 0x000000ffff4c7224 */ /* 0x010fe400078e0016 */
[----:B------:R-:W-:Y:S02]  /*181a0*/  IMAD.MOV.U32 R77, RZ, RZ, R21 ;  /* 0x000000ffff4d7224 */ /* 0x000fe400078e0015 */
[----:B------:R-:W-:Y:S02]  /*181b0*/  IMAD.MOV.U32 R78, RZ, RZ, R20 ;  /* 0x000000ffff4e7224 */ /* 0x000fe400078e0014 */
[----:B------:R-:W-:Y:S01]  /*181c0*/  IMAD.MOV.U32 R79, RZ, RZ, R19 ;  /* 0x000000ffff4f7224 */ /* 0x000fe200078e0013 */
[----:B--2---:R-:W-:-:S06]  /*181d0*/  WARPGROUP.ARRIVE ;  /* 0x00000000000079c5 */ /* 0x004fcc0000000000 */
[----:B------:R-:W-:Y:S01]  /*181e0*/  IGMMA.64x16x32.S8.S8 R160, gdesc[UR4], R160, gsb0 ;  /* 0x0060000004a079f1 */ /* 0x000fe200080410a0 */
[----:B------:R-:W-:Y:S01]  /*181f0*/  UMOV UR4, UR8 ;  /* 0x0000000800047c82 */ /* 0x000fe20008000000 */
[----:B------:R-:W-:Y:S01]  /*18200*/  UMOV UR5, 0x40000040 ;  /* 0x4000004000057882 */ /* 0x000fe20000000000 */
        /* <DEDUP_REMOVED lines=30> */
[----:B------:R0:W-:Y:S04]  /*183f0*/  STL.64 [R1+0x368], R230 ;  /* 0x000368e601007387 */ /* 0x0001e80000100a00 */
[----:B------:R-:W-:Y:S04]  /*18400*/  STL.64 [R1+0x370], R232 ;  /* 0x000370e801007387 */ /* 0x000fe80000100a00 */
[----:B------:R-:W-:Y:S04]  /*18410*/  STL.64 [R1+0x378], R234 ;  /* 0x000378ea01007387 */ /* 0x000fe80000100a00 */
[----:B0-----:R-:W4:Y:S04]  /*18420*/  LDL.LU.64 R230, [R1+0x828] ;  /* 0x0008280001e67983 */ /* 0x001f280000300a00 */
[----:B------:R-:W4:Y:S01]  /*18430*/  LDL.LU.64 R228, [R1+0x820] ;  /* 0x0008200001e47983 */ /* 0x000f220000300a00 */
[----:B------:R-:W-:-:S02]  /*18440*/  WARPGROUP.DEPBAR.LE gsb0, 0x0 ;  /* 0x00008000000079c5 */ /* 0x000fc40000010000 */
[----:B------:R-:W-:Y:S01]  /*18450*/  WARPGROUP.ARRIVE ;  /* 0x00000000000079c5 */ /* 0x000fe20000000000 */
[----:B------:R-:W-:Y:S01]  /*18460*/  UMOV UR12, UR4 ;  /* 0x00000004000c7c82 */ /* 0x000fe20008000000 */
[----:B------:R-:W-:-:S04]  /*18470*/  UMOV UR13, UR5 ;  /* 0x00000005000d7c82 */ /* 0x000fc80008000000 */
        /* <DEDUP_REMOVED lines=123> */
[----:B------:R0:W-:Y:S04]  /*18c30*/  STL.64 [R1+0x60], R208 ;  /* 0x000060d001007387 */ /* 0x0001e80000100a00 */
[----:B------:R1:W-:Y:S04]  /*18c40*/  STL.64 [R1+0x68], R210 ;  /* 0x000068d201007387 */ /* 0x0003e80000100a00 */
[----:B------:R2:W-:Y:S04]  /*18c50*/  STL.64 [R1+0x70], R212 ;  /* 0x000070d401007387 */ /* 0x0005e80000100a00 */
[----:B------:R2:W-:Y:S04]  /*18c60*/  STL.64 [R1+0x78], R214 ;  /* 0x000078d601007387 */ /* 0x0005e80000100a00 */
[----:B---3--:R-:W4:Y:S01]  /*18c70*/  LDL.LU.64 R110, [R1+0x58] ;  /* 0x00005800016e7983 */ /* 0x008f220000300a00 */
[----:B------:R-:W-:-:S02]  /*18c80*/  WARPGROUP.DEPBAR.LE gsb0, 0x0 ;  /* 0x00008000000079c5 */ /* 0x000fc40000010000 */
[----:B------:R-:W-:Y:S01]  /*18c90*/  WARPGROUP.ARRIVE ;  /* 0x00000000000079c5 */ /* 0x000fe20000000000 */
[----:B------:R-:W-:Y:S01]  /*18ca0*/  UMOV UR48, UR56 ;  /* 0x0000003800307c82 */ /* 0x000fe20008000000 */
[----:B------:R-:W-:Y:S01]  /*18cb0*/  UMOV UR49, UR57 ;  /* 0x0000003900317c82 */ /* 0x000fe20008000000 */
[----:B0-----:R-:W3:Y:S03]  /*18cc0*/  LDL.LU.64 R208, [R1+0xc0] ;  /* 0x0000c00001d07983 */ /* 0x001ee60000300a00 */
[----:B------:R-:W-:Y:S01]  /*18cd0*/  IGMMA.64x16x32.S8.S8 R88, gdesc[UR48], R88, gsb0 ;  /* 0x00600000305879f1 */ /* 0x000fe20008041058 */
[----:B-1----:R-:W3:Y:S04]  /*18ce0*/  LDL.LU.64 R210, [R1+0xc8] ;  /* 0x0000c80001d27983 */ /* 0x002ee80000300a00 */
[----:B--2---:R-:W3:Y:S04]  /*18cf0*/  LDL.LU.64 R212, [R1+0xd0] ;  /* 0x0000d00001d47983 */ /* 0x004ee80000300a00 */
[----:B------:R-:W3:Y:S01]  /*18d00*/  LDL.LU.64 R214, [R1+0xd8] ;  /* 0x0000d80001d67983 */ /* 0x000ee20000300a00 */
[----:B------:R-:W-:Y:S01]  /*18d10*/  UMOV UR44, UR56 ;  /* 0x00000038002c7c82 */ /* 0x000fe20008000000 */
[----:B------:R-:W-:Y:S01]  /*18d20*/  UMOV UR45, UR57 ;  /* 0x00000039002d7c82 */ /* 0x000fe20008000000 */
[----:B------:R-:W-:Y:S01]  /*18d30*/  UMOV UR40, UR56 ;  /* 0x0000003800287c82 */ /* 0x000fe20008000000 */
[----:B------:R-:W-:Y:S01]  /*18d40*/  UMOV UR41, UR57 ;  /* 0x0000003900297c82 */ /* 0x000fe20008000000 */
[----:B------:R-:W-:Y:S01]  /*18d50*/  UMOV UR36, UR56 ;  /* 0x0000003800247c82 */ /* 0x000fe20008000000 */
[----:B------:R-:W-:Y:S01]  /*18d60*/  UMOV UR37, UR57 ;  /* 0x0000003900257c82 */ /* 0x000fe20008000000 */
[----:B------:R-:W2:Y:S01]  /*18d70*/  LDL.LU.64 R172, [R1+0x140] ;  /* 0x0001400001ac7983 */ /* 0x000ea20000300a00 */
[----:B------:R-:W-:-:S03]  /*18d80*/  UMOV UR32, UR56 ;  /* 0x0000003800207c82 */ /* 0x000fc60008000000 */
[----:B------:R-:W2:Y:S01]  /*18d90*/  LDL.LU.64 R174, [R1+0x148] ;  /* 0x0001480001ae7983 */ /* 0x000ea20000300a00 */
[----:B------:R-:W-:-:S03]  /*18da0*/  UMOV UR33, UR57 ;  /* 0x0000003900217c82 */ /* 0x000fc60008000000 */
[----:B------:R-:W2:Y:S04]  /*18db0*/  LDL.LU.64 R176, [R1+0x150] ;  /* 0x0001500001b07983 */ /* 0x000ea80000300a00 */
[----:B------:R-:W2:Y:S01]  /*18dc0*/  LDL.LU.64 R178, [R1+0x158] ;  /* 0x0001580001b27983 */ /* 0x000ea20000300a00 */
        /* <DEDUP_REMOVED lines=52> */
[----:B------:R-:W-:Y:S01]  /*19110*/  STL.64 [R1+0x678], R70 ;  /* 0x0006784601007387 */ /* 0x000fe20000100a00 */
[----:B----4-:R-:W-:-:S03]  /*19120*/  WARPGROUP.ARRIVE ;  /* 0x00000000000079c5 */ /* 0x010fc60000000000 */
[----:B------:R-:W-:Y:S04]  /*19130*/  STL.64 [R1+0x670], R68 ;  /* 0x0006704401007387 */ /* 0x000fe80000100a00 */
[----:B------:R-:W-:Y:S04]  /*19140*/  STL.64 [R1+0x668], R66 ;  /* 0x0006684201007387 */ /* 0x000fe80000100a00 */
[----:B------:R-:W-:Y:S04]  /*19150*/  STL.64 [R1+0x660], R64 ;  /* 0x0006604001007387 */ /* 0x000fe80000100a00 */
[----:B------:R-:W4:Y:S01]  /*19160*/  LDL.LU.64 R136, [R1+0x1c0] ;  /* 0x0001c00001887983 */ /* 0x000f220000300a00 */
[----:B------:R-:W-:-:S03]  /*19170*/  UMOV UR28, UR56 ;  /* 0x00000038001c7c82 */ /* 0x000fc60008000000 */
[----:B------:R-:W4:Y:S01]  /*19180*/  LDL.LU.64 R138, [R1+0x1c8] ;  /* 0x0001c800018a7983 */ /* 0x000f220000300a00 */
[----:B------:R-:W-:Y:S02]  /*19190*/  UMOV UR29, UR57 ;  /* 0x00000039001d7c82 */ /* 0x000fe40008000000 */
[----:B------:R-:W-:Y:S01]  /*191a0*/  IGMMA.64x16x32.S8.S8 R104, gdesc[UR28], R104, gsb0 ;  /* 0x006000001c6879f1 */ /* 0x000fe20008041068 */
[----:B------:R-:W4:Y:S04]  /*191b0*/  LDL.LU.64 R140, [R1+0x1d0] ;  /* 0x0001d000018c7983 */ /* 0x000f280000300a00 */
[----:B------:R-:W4:Y:S01]  /*191c0*/  LDL.LU.64 R142, [R1+0x1d8] ;  /* 0x0001d800018e7983 */ /* 0x000f220000300a00 */
[----:B------:R-:W-:Y:S01]  /*191d0*/  UMOV UR24, UR56 ;  /* 0x0000003800187c82 */ /* 0x000fe20008000000 */
[----:B------:R-:W-:Y:S01]  /*191e0*/  UMOV UR25, UR57 ;  /* 0x0000003900197c82 */ /* 0x000fe20008000000 */
[----:B------:R-:W-:-:S02]  /*191f0*/  WARPGROUP.DEPBAR.LE gsb0, 0x0 ;  /* 0x00008000000079c5 */ /* 0x000fc40000010000 */
[----:B------:R-:W-:Y:S01]  /*19200*/  IMAD.MOV.U32 R21, RZ, RZ, R104 ;  /* 0x000000ffff157224 */ /* 0x000fe200078e0068 */
[----:B---3--:R-:W-:Y:S01]  /*19210*/  WARPGROUP.ARRIVE ;  /* 0x00000000000079c5 */ /* 0x008fe20000000000 */
[----:B------:R-:W-:Y:S02]  /*19220*/  IMAD.MOV.U32 R20, RZ, RZ, R105 ;  /* 0x000000ffff147224 */ /* 0x000fe400078e0069 */
[----:B------:R-:W-:Y:S01]  /*19230*/  IMAD.MOV.U32 R15, RZ, RZ, R106 ;  /* 0x000000ffff0f7224 */ /* 0x000fe200078e006a */
[----:B------:R-:W3:Y:S01]  /*19240*/  LDL.LU.64 R104, [R1+0x240] ;  /* 0x0002400001687983 */ /* 0x000ee20000300a00 */
[----:B------:R-:W-:Y:S01]  /*19250*/  IMAD.MOV.U32 R14, RZ, RZ, R107 ;  /* 0x000000ffff0e7224 */ /* 0x000fe200078e006b */
[----:B------:R-:W-:Y:S01]  /*19260*/  IGMMA.64x16x32.S8.S8 R208, gdesc[UR24], R208, gsb0 ;  /* 0x0060000018d079f1 */ /* 0x000fe200080410d0 */
[----:B------:R-:W-:Y:S01]  /*19270*/  IMAD.MOV.U32 R13, RZ, RZ, R108 ;  /* 0x000000ffff0d7224 */ /* 0x000fe200078e006c */
[----:B------:R-:W3:Y:S01]  /*19280*/  LDL.LU.64 R106, [R1+0x248] ;  /* 0x00024800016a7983 */ /* 0x000ee20000300a00 */
[----:B------:R-:W-:-:S02]  /*19290*/  IMAD.MOV.U32 R12, RZ, RZ, R109 ;  /* 0x000000ffff0c7224 */ /* 0x000fc400078e006d */
[----:B------:R-:W-:Y:S01]  /*192a0*/  IMAD.MOV.U32 R11, RZ, RZ, R110 ;  /* 0x000000ffff0b7224 */ /* 0x000fe200078e006e */
[----:B------:R-:W3:Y:S01]  /*192b0*/  LDL.LU.64 R108, [R1+0x250] ;  /* 0x00025000016c7983 */ /* 0x000ee20000300a00 */
[----:B------:R-:W-:-:S03]  /*192c0*/  IMAD.MOV.U32 R10, RZ, RZ, R111 ;  /* 0x000000ffff0a7224 */ /* 0x000fc600078e006f */
[----:B------:R-:W3:Y:S01]  /*192d0*/  LDL.LU.64 R110, [R1+0x258] ;  /* 0x00025800016e7983 */ /* 0x000ee20000300a00 */
[----:B------:R-:W-:Y:S02]  /*192e0*/  WARPGROUP.DEPBAR.LE gsb0, 0x0 ;  /* 0x00008000000079c5 */ /* 0x000fe40000010000 */
        /* <DEDUP_REMOVED lines=12> */
[----:B--2---:R-:W-:Y:S01]  /*193b0*/  WARPGROUP.ARRIVE ;  /* 0x00000000000079c5 */ /* 0x004fe20000000000 */
[----:B------:R-:W-:Y:S01]  /*193c0*/  UMOV UR20, UR56 ;  /* 0x0000003800147c82 */ /* 0x000fe20008000000 */
[----:B------:R-:W-:Y:S01]  /*193d0*/  UMOV UR21, UR57 ;  /* 0x0000003900157c82 */ /* 0x000fe20008000000 */
[----:B------:R-:W-:Y:S01]  /*193e0*/  UMOV UR16, UR56 ;  /* 0x0000003800107c82 */ /* 0x000fe20008000000 */
[----:B------:R-:W-:Y:S01]  /*193f0*/  UMOV UR17, UR57 ;  /* 0x0000003900117c82 */ /* 0x000fe20008000000 */
[----:B------:R-:W-:Y:S01]  /*19400*/  UMOV UR4, UR12 ;  /* 0x0000000c00047c82 */ /* 0x000fe20008000000 */
[----:B------:R-:W-:Y:S01]  /*19410*/  IGMMA.64x16x32.S8.S8 R172, gdesc[UR20], R172, gsb0 ;  /* 0x0060000014ac79f1 */ /* 0x000fe200080410ac */
[----:B------:R-:W-:Y:S01]  /*19420*/  UMOV UR5, UR13 ;  /* 0x0000000d00057c82 */ /* 0x000fe20008000000 */
[----:B------:R-:W-:Y:S01]  /*19430*/  UMOV UR59, UR9 ;  /* 0x00000009003b7c82 */ /* 0x000fe20008000000 */
[----:B------:R-:W-:Y:S01]  /*19440*/  UMOV UR8, UR56 ;  /* 0x0000003800087c82 */ /* 0x000fe20008000000 */
[----:B------:R-:W2:Y:S01]  /*19450*/  LDL.LU.64 R200, [R1+0x340] ;  /* 0x0003400001c87983 */ /* 0x000ea20000300a00 */
[----:B------:R-:W-:-:S02]  /*19460*/  WARPGROUP.DEPBAR.LE gsb0, 0x0 ;  /* 0x00008000000079c5 */ /* 0x000fc40000010000 */
[----:B------:R-:W-:Y:S01]  /*19470*/  UMOV UR12, UR56 ;  /* 0x00000038000c7c82 */ /* 0x000fe20008000000 */
[----:B------:R-:W-:Y:S01]  /*19480*/  UMOV UR13, UR57 ;  /* 0x00000039000d7c82 */ /* 0x000fe20008000000 */
[----:B------:R-:W-:Y:S01]  /*19490*/  UMOV UR9, UR57 ;  /* 0x0000003900097c82 */ /* 0x000fe20008000000 */
[----:B------:R-:W2:Y:S04]  /*194a0*/  LDL.LU.64 R202, [R1+0x348] ;  /* 0x0003480001ca7983 */ /* 0x000ea80000300a00 */
[----:B------:R-:W2:Y:S04]  /*194b0*/  LDL.LU.64 R204, [R1+0x350] ;  /* 0x0003500001cc7983 */ /* 0x000ea80000300a00 */
[----:B------:R-:W2:Y:S01]  /*194c0*/  LDL.LU.64 R206, [R1+0x358] ;  /* 0x0003580001ce7983 */ /* 0x000ea20000300a00 */
[----:B----4-:R-:W-:-:S06]  /*194d0*/  WARPGROUP.ARRIVE ;  /* 0x00000000000079c5 */ /* 0x010fcc0000000000 */
[----:B------:R-:W-:Y:S03]  /*194e0*/  IGMMA.64x16x32.S8.S8 R136, gdesc[UR16], R136, gsb0 ;  /* 0x00600000108879f1 */ /* 0x000fe60008041088 */
[----:B------:R-:W-:Y:S02]  /*194f0*/  WARPGROUP.DEPBAR.LE gsb0, 0x0 ;  /* 0x00008000000079c5 */ /* 0x000fe40000010000 */
[----:B---3--:R-:W-:-:S06]  /*19500*/  WARPGROUP.ARRIVE ;  /* 0x00000000000079c5 */ /* 0x008fcc0000000000 */
[----:B------:R-:W-:Y:S03]  /*19510*/  IGMMA.64x16x32.S8.S8 R104, gdesc[UR12], R104, gsb0 ;  /* 0x006000000c6879f1 */ /* 0x000fe60008041068 */
        /* <DEDUP_REMOVED lines=11> */
[----:B------:R-:W-:Y:S02]  /*195d0*/  WARPGROUP.DEPBAR.LE gsb0, 0x0 ;  /* 0x00008000000079c5 */ /* 0x000fe40000010000 */
[----:B0-----:R-:W-:Y:S02]  /*195e0*/  IMAD.MOV.U32 R161, RZ, RZ, R208 ;  /* 0x000000ffffa17224 */ /* 0x001fe400078e00d0 */
[----:B-1----:R-:W-:Y:S01]  /*195f0*/  IMAD.MOV.U32 R162, RZ, RZ, R209 ;  /* 0x000000ffffa27224 */ /* 0x002fe200078e00d1 */
        /* <DEDUP_REMOVED lines=14> */
[----:B------:R-:W4:Y:S04]  /*196e0*/  LDL.LU.64 R172, [R1+0x3c0] ;  /* 0x0003c00001ac7983 */ /* 0x000f280000300a00 */
[----:B------:R-:W4:Y:S04]  /*196f0*/  LDL.LU.64 R174, [R1+0x3c8] ;  /* 0x0003c80001ae7983 */ /* 0x000f280000300a00 */
[----:B------:R-:W4:Y:S04]  /*19700*/  LDL.LU.64 R176, [R1+0x3d0] ;  /* 0x0003d00001b07983 */ /* 0x000f280000300a00 */
[----:B------:R-:W4:Y:S01]  /*19710*/  LDL.LU.64 R178, [R1+0x3d8] ;  /* 0x0003d80001b27983 */ /* 0x000f220000300a00 */
[----:B------:R-:W-:-:S02]  /*19720*/  IMAD.MOV.U32 R225, RZ, RZ, R136 ;  /* 0x000000ffffe17224 */ /* 0x000fc400078e0088 */
        /* <DEDUP_REMOVED lines=17> */
[----:B------:R-:W3:Y:S01]  /*19840*/  LDL.LU R104, [R1+0x3a0] ;  /* 0x0003a00001687983 */ /* 0x000ee20000300800 */
[----:B------:R-:W-:-:S02]  /*19850*/  IMAD.MOV.U32 R195, RZ, RZ, R106 ;  /* 0x000000ffffc37224 */ /* 0x000fc400078e006a */
        /* <DEDUP_REMOVED lines=12> */
[----:B--2---:R-:W-:Y:S01]  /*19920*/  WARPGROUP.ARRIVE ;  /* 0x00000000000079c5 */ /* 0x004fe20000000000 */
[----:B------:R-:W-:Y:S01]  /*19930*/  UMOV UR10, UR4 ;  /* 0x00000004000a7c82 */ /* 0x000fe20008000000 */
[----:B------:R-:W-:Y:S01]  /*19940*/  UMOV UR11, UR5 ;  /* 0x00000005000b7c82 */ /* 0x000fe20008000000 */
[----:B------:R-:W-:Y:S01]  /*19950*/  UMOV UR8, UR56 ;  /* 0x0000003800087c82 */ /* 0x000fe20008000000 */
[----:B------:R-:W-:-:S02]  /*19960*/  UMOV UR9, UR57 ;  /* 0x0000003900097c82 */ /* 0x000fc40008000000 */
[----:B------:R-:W-:Y:S01]  /*19970*/  IGMMA.64x16x32.S8.S8 R200, gdesc[UR8], R200, gsb0 ;  /* 0x0060000008c879f1 */ /* 0x000fe200080410c8 */
[----:B------:R-:W-:Y:S01]  /*19980*/  UMOV UR4, UR56 ;  /* 0x0000003800047c82 */ /* 0x000fe20008000000 */
[----:B------:R-:W-:Y:S01]  /*19990*/  UMOV UR5, UR57 ;  /* 0x0000003900057c82 */ /* 0x000fe20008000000 */
[----:B------:R-:W-:Y:S02]  /*199a0*/  WARPGROUP.DEPBAR.LE gsb0, 0x0 ;  /* 0x00008000000079c5 */ /* 0x000fe40000010000 */
[----:B------:R-:W-:Y:S02]  /*199b0*/  UIADD3 UR12, UR59, 0x6, URZ ;  /* 0x000000063b0c7890 */ /* 0x000fe4000fffe03f */
[----:B------:R-:W-:Y:S02]  /*199c0*/  UIADD3 UR13, UR60, 0x6, URZ ;  /* 0x000000063c0d7890 */ /* 0x000fe4000fffe03f */
[----:B------:R-:W-:Y:S01]  /*199d0*/  UIADD3 UR8, UR60, 0x86, URZ ;  /* 0x000000863c087890 */ /* 0x000fe2000fffe03f */
[----:B------:R-:W-:-:S06]  /*199e0*/  UMOV UR19, 0x40000040 ;  /* 0x4000004000137882 */ /* 0x000fcc0000000000 */
[----:B------:R-:W-:Y:S01]  /*199f0*/  UMOV UR18, UR8 ;  /* 0x0000000800127c82 */ /* 0x000fe20008000000 */
[----:B----4-:R-:W-:-:S06]  /*19a00*/  WARPGROUP.ARRIVE ;  /* 0x00000000000079c5 */ /* 0x010fcc0000000000 */
[----:B------:R-:W-:Y:S01]  /*19a10*/  IGMMA.64x16x32.S8.S8 R172, gdesc[UR4], R172, gsb0 ;  /* 0x0060000004ac79f1 */ /* 0x000fe200080410ac */
[----:B------:R-:W-:Y:S01]  /*19a20*/  UMOV UR4, UR12 ;  /* 0x0000000c00047c82 */ /* 0x000fe20008000000 */
[----:B------:R-:W-:Y:S01]  /*19a30*/  UMOV UR5, 0x40000040 ;  /* 0x4000004000057882 */ /* 0x000fe20000000000 */
[----:B------:R-:W-:Y:S01]  /*19a40*/  UMOV UR6, UR13 ;  /* 0x0000000d00067c82 */ /* 0x000fe20008000000 */
[----:B------:R-:W-:Y:S01]  /*19a50*/  UMOV UR7, 0x40000040 ;  /* 0x4000004000077882 */ /* 0x000fe20000000000 */
        /* <DEDUP_REMOVED lines=24> */
[----:B------:R-:W4:Y:S01]  /*19be0*/  LDL.LU R105, [R1+0xa4] ;  /* 0x0000a40001697983 */ /* 0x000f220000300800 */
[----:B------:R-:W-:-:S02]  /*19bf0*/  IMAD.MOV.U32 R97, RZ, RZ, R172 ;  /* 0x000000ffff617224 */ /* 0x000fc400078e00ac */
[----:B------:R-:W-:Y:S01]  /*19c00*/  IMAD.MOV.U32 R98, RZ, RZ, R173 ;  /* 0x000000ffff627224 */ /* 0x000fe200078e00ad */
[----:B------:R-:W-:Y:S02]  /*19c10*/  WARPGROUP.DEPBAR.LE gsb0, 0x0 ;  /* 0x00008000000079c5 */ /* 0x000fe40000010000 */
[----:B------:R0:W-:Y:S04]  /*19c20*/  STL.64 [R1+0x320], R208 ;  /* 0x000320d001007387 */ /* 0x0001e80000100a00 */
[----:B------:R0:W-:Y:S04]  /*19c30*/  STL.64 [R1+0x328], R210 ;  /* 0x000328d201007387 */ /* 0x0001e80000100a00 */
[----:B------:R0:W-:Y:S04]  /*19c40*/  STL.64 [R1+0x330], R212 ;  /* 0x000330d401007387 */ /* 0x0001e80000100a00 */
[----:B------:R0:W-:Y:S04]  /*19c50*/  STL.64 [R1+0x338], R214 ;  /* 0x000338d601007387 */ /* 0x0001e80000100a00 */
[----:B-1----:R-:W4:Y:S04]  /*19c60*/  LDL.LU R106, [R1+0xa8] ;  /* 0x0000a800016a7983 */ /* 0x002f280000300800 */
[----:B------:R-:W4:Y:S04]  /*19c70*/  LDL.LU R107, [R1+0xac] ;  /* 0x0000ac00016b7983 */ /* 0x000f280000300800 */
[----:B--2---:R-:W4:Y:S04]  /*19c80*/  LDL.LU R108, [R1+0xb0] ;  /* 0x0000b000016c7983 */ /* 0x004f280000300800 */
[----:B------:R-:W4:Y:S01]  /*19c90*/  LDL.LU R109, [R1+0xb4] ;  /* 0x0000b400016d7983 */ /* 0x000f220000300800 */
[----:B------:R-:W-:-:S03]  /*19ca0*/  IMAD.MOV.U32 R99, RZ, RZ, R174 ;  /* 0x000000ffff637224 */ /* 0x000fc600078e00ae */
[----:B---3--:R-:W4:Y:S01]  /*19cb0*/  LDL.LU R110, [R1+0xb8] ;  /* 0x0000b800016e7983 */ /* 0x008f220000300800 */
        /* <DEDUP_REMOVED lines=51> */
[----:B------:R-:W2:Y:S01]  /*19ff0*/  LDL.LU R213, [R1+0x34] ;  /* 0x0000340001d57983 */ /* 0x000ea20000300800 */
[----:B------:R-:W-:-:S03]  /*1a000*/  UIADD3 UR14, UR60, 0x186, URZ ;  /* 0x000001863c0e7890 */ /* 0x000fc6000fffe03f */
[----:B------:R-:W2:Y:S04]  /*1a010*/  LDL.LU R214, [R1+0x38] ;  /* 0x0000380001d67983 */ /* 0x000ea80000300800 */
[----:B------:R-:W2:Y:S01]  /*1a020*/  LDL.LU R215, [R1+0x3c] ;  /* 0x00003c0001d77983 */ /* 0x000ea20000300800 */
[----:B------:R-:W-:Y:S01]  /*1a030*/  UMOV UR12, UR4 ;  /* 0x00000004000c7c82 */ /* 0x000fe20008000000 */
[----:B------:R-:W-:Y:S01]  /*1a040*/  UMOV UR13, UR5 ;  /* 0x00000005000d7c82 */ /* 0x000fe20008000000 */
[----:B------:R-:W-:Y:S01]  /*1a050*/  UMOV UR15, 0x40000040 ;  /* 0x40000040000f7882 */ /* 0x000fe20000000000 */
[----:B------:R-:W-:Y:S01]  /*1a060*/  UMOV UR16, UR18 ;  /* 0x0000001200107c82 */ /* 0x000fe20008000000 */
[----:B------:R-:W-:Y:S01]  /*1a070*/  UIADD3 UR18, UR60, 0x206, URZ ;  /* 0x000002063c127890 */ /* 0x000fe2000fffe03f */
        /* <DEDUP_REMOVED lines=37> */
[----:B------:R-:W2:Y:S01]  /*1a2d0*/  LDL.LU R47, [R1+0x81c] ;  /* 0x00081c00012f7983 */ /* 0x000ea20000300800 */
[----:B------:R-:W-:Y:S02]  /*1a2e0*/  IMAD.MOV.U32 R67, RZ, RZ, R46 ;  /* 0x000000ffff437224 */ /* 0x000fe400078e002e */
[----:B------:R-:W-:Y:S01]  /*1a2f0*/  IMAD.MOV.U32 R68, RZ, RZ, R45 ;  /* 0x000000ffff447224 */ /* 0x000fe200078e002d */
[----:B------:R-:W3:Y:S01]  /*1a300*/  LDL.LU R46, [R1+0x818] ;  /* 0x00081800012e7983 */ /* 0x000ee20000300800 */
[----:B------:R-:W-:-:S02]  /*1a310*/  IMAD.MOV.U32 R69, RZ, RZ, R44 ;  /* 0x000000ffff457224 */ /* 0x000fc400078e002c */
[----:B------:R-:W-:Y:S01]  /*1a320*/  IMAD.MOV.U32 R70, RZ, RZ, R168 ;  /* 0x000000ffff467224 */ /* 0x000fe200078e00a8 */
[----:B------:R-:W4:Y:S01]  /*1a330*/  LDL.LU R45, [R1+0x814] ;  /* 0x00081400012d7983 */ /* 0x000f220000300800 */
[----:B------:R-:W-:-:S03]  /*1a340*/  IMAD.MOV.U32 R71, RZ, RZ, R169 ;  /* 0x000000ffff477224 */ /* 0x000fc600078e00a9 */
[----:B------:R-:W2:Y:S01]  /*1a350*/  LDL.LU R44, [R1+0x810] ;  /* 0x00081000012c7983 */ /* 0x000ea20000300800 */
[----:B------:R-:W-:-:S03]  /*1a360*/  IMAD.MOV.U32 R5, RZ, RZ, R170 ;  /* 0x000000ffff057224 */ /* 0x000fc600078e00aa */
[----:B------:R-:W4:Y:S01]  /*1a370*/  LDL.LU R168, [R1+0x80c] ;  /* 0x00080c0001a87983 */ /* 0x000f220000300800 */
[----:B------:R-:W-:-:S03]  /*1a380*/  IMAD.MOV.U32 R6, RZ, RZ, R171 ;  /* 0x000000ffff067224 */ /* 0x000fc600078e00ab */
[----:B------:R-:W4:Y:S04]  /*1a390*/  LDL.LU R169, [R1+0x808] ;  /* 0x0008080001a97983 */ /* 0x000f280000300800 */
[----:B------:R-:W4:Y:S04]  /*1a3a0*/  LDL.LU R170, [R1+0x804] ;  /* 0x0008040001aa7983 */ /* 0x000f280000300800 */
[----:B------:R-:W4:Y:S01]  /*1a3b0*/  LDL.LU R171, [R1+0x800] ;  /* 0x0008000001ab7983 */ /* 0x000f220000300800 */
[----:B------:R-:W-:Y:S02]  /*1a3c0*/  WARPGROUP.DEPBAR.LE gsb0, 0x0 ;  /* 0x00008000000079c5 */ /* 0x000fe40000010000 */
        /* <DEDUP_REMOVED lines=51> */
[----:B------:R-:W-:Y:S01]  /*1a700*/  UIADD3 UR38, UR60, 0x486, URZ ;  /* 0x000004863c267890 */ /* 0x000fe2000fffe03f */
[----:B------:R-:W-:Y:S01]  /*1a710*/  UMOV UR36, UR4 ;  /* 0x0000000400247c82 */ /* 0x000fe20008000000 */
[----:B------:R-:W-:Y:S01]  /*1a720*/  UMOV UR37, UR5 ;  /* 0x0000000500257c82 */ /* 0x000fe20008000000 */
[----:B------:R-:W-:Y:S01]  /*1a730*/  UMOV UR39, 0x40000040 ;  /* 0x4000004000277882 */ /* 0x000fe20000000000 */
[----:B--2---:R-:W-:-:S06]  /*1a740*/  WARPGROUP.ARRIVE ;  /* 0x00000000000079c5 */ /* 0x004fcc0000000000 */
        /* <DEDUP_REMOVED lines=19> */
[----:B------:R-:W2:Y:S01]  /*1a880*/  LDL.LU R144, [R1+0x72c] ;  /* 0x00072c0001907983 */ /* 0x000ea20000300800 */
[----:B------:R-:W-:Y:S02]  /*1a890*/  IMAD.MOV.U32 R213, RZ, RZ, R145 ;  /* 0x000000ffffd57224 */ /* 0x000fe400078e0091 */
[----:B------:R-:W-:Y:S01]  /*1a8a0*/  IMAD.MOV.U32 R214, RZ, RZ, R146 ;  /* 0x000000ffffd67224 */ /* 0x000fe200078e0092 */
[----:B------:R-:W2:Y:S01]  /*1a8b0*/  LDL.LU R145, [R1+0x728] ;  /* 0x0007280001917983 */ /* 0x000ea20000300800 */
[----:B------:R-:W-:-:S03]  /*1a8c0*/  IMAD.MOV.U32 R215, RZ, RZ, R147 ;  /* 0x000000ffffd77224 */ /* 0x000fc600078e0093 */
[----:B------:R-:W2:Y:S04]  /*1a8d0*/  LDL.LU R146, [R1+0x724] ;  /* 0x0007240001927983 */ /* 0x000ea80000300800 */
[----:B------:R-:W2:Y:S01]  /*1a8e0*/  LDL.LU R147, [R1+0x720] ;  /* 0x0007200001937983 */ /* 0x000ea20000300800 */
        /* <DEDUP_REMOVED lines=9> */
[----:B------:R-:W2:Y:S01]  /*1a980*/  LDL.LU R148, [R1+0x71c] ;  /* 0x00071c0001947983 */ /* 0x000ea20000300800 */
[----:B------:R-:W-:Y:S02]  /*1a990*/  IMAD.MOV.U32 R177, RZ, RZ, R149 ;  /* 0x000000ffffb17224 */ /* 0x000fe400078e0095 */
[----:B------:R-:W-:Y:S01]  /*1a9a0*/  IMAD.MOV.U32 R179, RZ, RZ, R151 ;  /* 0x000000ffffb37224 */ /* 0x000fe200078e0097 */
[----:B------:R-:W2:Y:S04]  /*1a9b0*/  LDL.LU R149, [R1+0x718] ;  /* 0x0007180001957983 */ /* 0x000ea80000300800 */
[----:B------:R-:W2:Y:S04]  /*1a9c0*/  LDL.LU R150, [R1+0x714] ;  /* 0x0007140001967983 */ /* 0x000ea80000300800 */
[----:B------:R-:W2:Y:S01]  /*1a9d0*/  LDL.LU R151, [R1+0x710] ;  /* 0x0007100001977983 */ /* 0x000ea20000300800 */
        /* <DEDUP_REMOVED lines=8> */
[----:B------:R-:W4:Y:S01]  /*1aa60*/  LDL.LU R112, [R1+0x708] ;  /* 0x0007080001707983 */ /* 0x000f220000300800 */
[----:B------:R-:W-:-:S03]  /*1aa70*/  IMAD.MOV.U32 R183, RZ, RZ, R114 ;  /* 0x000000ffffb77224 */ /* 0x000fc600078e0072 */
[----:B------:R-:W4:Y:S04]  /*1aa80*/  LDL.LU R113, [R1+0x704] ;  /* 0x0007040001717983 */ /* 0x000f280000300800 */
[----:B------:R-:W4:Y:S01]  /*1aa90*/  LDL.LU R114, [R1+0x700] ;  /* 0x0007000001727983 */ /* 0x000f220000300800 */
[----:B--2---:R-:W-:-:S06]  /*1aaa0*/  WARPGROUP.ARRIVE ;  /* 0x00000000000079c5 */ /* 0x004fcc0000000000 */
[----:B------:R-:W-:Y:S03]  /*1aab0*/  IGMMA.64x16x32.S8.S8 R144, gdesc[UR44], R144, gsb0 ;  /* 0x006000002c9079f1 */ /* 0x000fe60008041090 */
[----:B------:R-:W-:Y:S02]  /*1aac0*/  WARPGROUP.DEPBAR.LE gsb0, 0x0 ;  /* 0x00008000000079c5 */ /* 0x000fe40000010000 */
[----:B------:R-:W-:Y:S04]  /*1aad0*/  STL.64 [R1+0x4e8], R150 ;  /* 0x0004e89601007387 */ /* 0x000fe80000100a00 */
[----:B------:R0:W-:Y:S04]  /*1aae0*/  STL.64 [R1+0x4e0], R148 ;  /* 0x0004e09401007387 */ /* 0x0001e80000100a00 */
[----:B------:R1:W-:Y:S04]  /*1aaf0*/  STL.64 [R1+0x4d8], R146 ;  /* 0x0004d89201007387 */ /* 0x0003e80000100a00 */
[----:B------:R2:W-:Y:S01]  /*1ab00*/  STL.64 [R1+0x4d0], R144 ;  /* 0x0004d09001007387 */ /* 0x0005e20000100a00 */
[----:B0-----:R-:W-:-:S02]  /*1ab10*/  IMAD.MOV.U32 R148, RZ, RZ, R119 ;  /* 0x000000ffff947224 */ /* 0x001fc400078e0077 */
[----:B-1----:R-:W-:Y:S02]  /*1ab20*/  IMAD.MOV.U32 R146, RZ, RZ, R117 ;  /* 0x000000ffff927224 */ /* 0x002fe400078e0075 */
[----:B--2---:R-:W-:Y:S02]  /*1ab30*/  IMAD.MOV.U32 R144, RZ, RZ, R115 ;  /* 0x000000ffff907224 */ /* 0x004fe400078e0073 */
[----:B------:R-:W4:Y:S01]  /*1ab40*/  LDL.LU R115, [R1+0x6fc] ;  /* 0x0006fc0001737983 */ /* 0x000f220000300800 */
[----:B------:R-:W-:Y:S02]  /*1ab50*/  IMAD.MOV.U32 R145, RZ, RZ, R116 ;  /* 0x000000ffff917224 */ /* 0x000fe400078e0074 */
[----:B------:R-:W-:Y:S01]  /*1ab60*/  IMAD.MOV.U32 R147, RZ, RZ, R118 ;  /* 0x000000ffff937224 */ /* 0x000fe200078e0076 */
        /* <DEDUP_REMOVED lines=57> */
[----:B------:R-:W-:-:S02]  /*1af00*/  UMOV UR56, UR4 ;  /* 0x0000000400387c82 */ /* 0x000fc40008000000 */
[----:B------:R-:W-:Y:S01]  /*1af10*/  UMOV UR60, UR59 ;  /* 0x0000003b003c7c82 */ /* 0x000fe20008000000 */
[----:B------:R-:W-:Y:S01]  /*1af20*/  UMOV UR57, UR5 ;  /* 0x0000000500397c82 */ /* 0x000fe20008000000 */
[----:B------:R-:W-:Y:S01]  /*1af30*/  UMOV UR59, 0x40000040 ;  /* 0x40000040003b7882 */ /* 0x000fe20000000000 */
[----:B------:R-:W-:Y:S02]  /*1af40*/  IMAD.MOV.U32 R84, RZ, RZ, R40 ;  /* 0x000000ffff547224 */ /* 0x000fe400078e0028 */
[----:B------:R-:W3:Y:S01]  /*1af50*/  LDL.LU R40, [R1+0x6ac] ;  /* 0x0006ac0001287983 */ /* 0x000ee20000300800 */
[----:B------:R-:W-:Y:S02]  /*1af60*/  IMAD.MOV.U32 R85, RZ, RZ, R41 ;  /* 0x000000ffff557224 */ /* 0x000fe400078e0029 */
[----:B------:R-:W-:Y:S01]  /*1af70*/  IMAD.MOV.U32 R86, RZ, RZ, R42 ;  /* 0x000000ffff567224 */ /* 0x000fe200078e002a */
[----:B------:R-:W3:Y:S01]  /*1af80*/  LDL.LU R41, [R1+0x6a8] ;  /* 0x0006a80001297983 */ /* 0x000ee20000300800 */
[----:B------:R-:W-:-:S03]  /*1af90*/  IMAD.MOV.U32 R87, RZ, RZ, R43 ;  /* 0x000000ffff577224 */ /* 0x000fc600078e002b */
[----:B------:R-:W3:Y:S04]  /*1afa0*/  LDL.LU R42, [R1+0x6a4] ;  /* 0x0006a400012a7983 */ /* 0x000ee80000300800 */
[----:B------:R-:W3:Y:S01]  /*1afb0*/  LDL.LU R43, [R1+0x6a0] ;  /* 0x0006a000012b7983 */ /* 0x000ee20000300800 */
        /* <DEDUP_REMOVED lines=23> */
[----:B------:R-:W-:Y:S01]  /*1b130*/  UIADD3 UR8, UR60, 0x406, URZ ;  /* 0x000004063c087890 */ /* 0x000fe2000fffe03f */
[----:B------:R-:W-:-:S06]  /*1b140*/  UMOV UR57, 0x40000040 ;  /* 0x4000004000397882 */ /* 0x000fcc0000000000 */
        /* <DEDUP_REMOVED lines=9> */
[----:B---3--:R-:W-:-:S06]  /*1b1e0*/  WARPGROUP.ARRIVE ;  /* 0x00000000000079c5 */ /* 0x008fcc0000000000 */
[----:B------:R-:W-:Y:S03]  /*1b1f0*/  IGMMA.64x16x32.S8.S8 R40, gdesc[UR56], R40, gsb0 ;  /* 0x00600000382879f1 */ /* 0x000fe60008041028 */
[----:B------:R-:W-:Y:S02]  /*1b200*/  WARPGROUP.DEPBAR.LE gsb0, 0x0 ;  /* 0x00008000000079c5 */ /* 0x000fe40000010000 */
[----:B------:R-:W-:Y:S04]  /*1b210*/  STL.64 [R1+0x568], R46 ;  /* 0x0005682e01007387 */ /* 0x000fe80000100a00 */
[----:B------:R-:W-:Y:S04]  /*1b220*/  STL.64 [R1+0x560], R44 ;  /* 0x0005602c01007387 */ /* 0x000fe80000100a00 */
[----:B------:R-:W-:Y:S04]  /*1b230*/  STL.64 [R1+0x558], R42 ;  /* 0x0005582a01007387 */ /* 0x000fe80000100a00 */
[----:B------:R0:W-:Y:S04]  /*1b240*/  STL.64 [R1+0x550], R40 ;  /* 0x0005502801007387 */ /* 0x0001e80000100a00 */
        /* <DEDUP_REMOVED lines=69> */
[----:B------:R-:W-:Y:S01]  /*1b6a0*/  MOV R6, UR51 ;  /* 0x0000003300067c02 */ /* 0x000fe20008000f00 */
[----:B------:R-:W-:Y:S01]  /*1b6b0*/  UMOV UR48, UR56 ;  /* 0x0000003800307c82 */ /* 0x000fe20008000000 */
[----:B------:R-:W-:Y:S01]  /*1b6c0*/  MOV R5, UR50 ;  /* 0x0000003200057c02 */ /* 0x000fe20008000f00 */
[----:B------:R-:W-:Y:S01]  /*1b6d0*/  UMOV UR49, UR57 ;  /* 0x0000003900317c82 */ /* 0x000fe20008000000 */
[----:B------:R-:W-:Y:S01]  /*1b6e0*/  UMOV UR50, UR52 ;  /* 0x0000003400327c82 */ /* 0x000fe20008000000 */
[----:B------:R-:W-:Y:S01]  /*1b6f0*/  UMOV UR51, UR53 ;  /* 0x0000003500337c82 */ /* 0x000fe20008000000 */
[----:B------:R-:W-:Y:S04]  /*1b700*/  STL.64 [R1+0x588], R78 ;  /* 0x0005884e01007387 */ /* 0x000fe80000100a00 */
[----:B------:R-:W-:Y:S01]  /*1b710*/  STL.64 [R1+0x580], R76 ;  /* 0x0005804c01007387 */ /* 0x000fe20000100a00 */
[----:B------:R-:W-:-:S02]  /*1b720*/  WARPGROUP.DEPBAR.LE gsb0, 0x0 ;  /* 0x00008000000079c5 */ /* 0x000fc40000010000 */
[----:B------:R-:W-:-:S06]  /*1b730*/  WARPGROUP.ARRIVE ;  /* 0x00000000000079c5 */ /* 0x000fcc0000000000 */
[----:B------:R-:W-:Y:S01]  /*1b740*/  IGMMA.64x16x32.S8.S8 R64, gdesc[UR48], R64, gsb0 ;  /* 0x00600000304079f1 */ /* 0x000fe20008041040 */
        /* <DEDUP_REMOVED lines=98> */
[----:B------:R-:W4:Y:S01]  /*1bd70*/  LDL.LU R149, [R1+0x174] ;  /* 0x0001740001957983 */ /* 0x000f220000300800 */
[----:B------:R-:W-:-:S03]  /*1bd80*/  UIADD3 UR8, UR60, 0x806, URZ ;  /* 0x000008063c087890 */ /* 0x000fc6000fffe03f */
[----:B------:R-:W4:Y:S04]  /*1bd90*/  LDL.LU R150, [R1+0x178] ;  /* 0x0001780001967983 */ /* 0x000f280000300800 */
[----:B------:R-:W4:Y:S01]  /*1bda0*/  LDL.LU R151, [R1+0x17c] ;  /* 0x00017c0001977983 */ /* 0x000f220000300800 */
[----:B------:R-:W-:Y:S01]  /*1bdb0*/  UMOV UR50, UR52 ;  /* 0x0000003400327c82 */ /* 0x000fe20008000000 */
[----:B------:R-:W-:Y:S02]  /*1bdc0*/  UMOV UR51, UR53 ;  /* 0x0000003500337c82 */ /* 0x000fe40008000000 */
        /* <DEDUP_REMOVED lines=8> */
[----:B--2---:R-:W-:-:S06]  /*1be50*/  WARPGROUP.ARRIVE ;  /* 0x00000000000079c5 */ /* 0x004fcc0000000000 */
[----:B------:R-:W-:Y:S01]  /*1be60*/  IGMMA.64x16x32.S8.S8 R64, gdesc[UR4], R64, gsb0 ;  /* 0x00600000044079f1 */ /* 0x000fe20008041040 */
        /* <DEDUP_REMOVED lines=87> */
[----:B---3--:R-:W-:-:S03]  /*1c3e0*/  IMAD.MOV.U32 R212, RZ, RZ, R101 ;  /* 0x000000ffffd47224 */ /* 0x008fc600078e0065 */
[----:B------:R-:W2:Y:S01]  /*1c3f0*/  LDL.LU R99, [R1+0x654] ;  /* 0x0006540001637983 */ /* 0x000ea20000300800 */
[----:B------:R-:W-:-:S03]  /*1c400*/  IMAD.MOV.U32 R213, RZ, RZ, R102 ;  /* 0x000000ffffd57224 */ /* 0x000fc600078e0066 */
        /* <DEDUP_REMOVED lines=77> */
[----:B------:R-:W-:-:S02]  /*1c8e0*/  R2UR UR51, R6 ;  /* 0x00000000063372ca */ /* 0x000fc400000e0000 */
[----:B------:R-:W-:Y:S01]  /*1c8f0*/  R2UR UR50, R5 ;  /* 0x00000000053272ca */ /* 0x000fe200000e0000 */
        /* <DEDUP_REMOVED lines=103> */
[----:B------:R-:W-:Y:S01]  /*1cf70*/  IMAD.MOV.U32 R87, RZ, RZ, R0 ;  /* 0x000000ffff577224 */ /* 0x000fe200078e0000 */
[----:B------:R-:W-:Y:S01]  /*1cf80*/  UMOV UR16, UR56 ;  /* 0x0000003800107c82 */ /* 0x000fe20008000000 */
[----:B------:R-:W-:Y:S01]  /*1cf90*/  UMOV UR17, UR57 ;  /* 0x0000003900117c82 */ /* 0x000fe20008000000 */
[----:B------:R-:W-:Y:S01]  /*1cfa0*/  UMOV UR4, UR12 ;  /* 0x0000000c00047c82 */ /* 0x000fe20008000000 */
[----:B------:R-:W-:Y:S02]  /*1cfb0*/  WARPGROUP.DEPBAR.LE gsb0, 0x0 ;  /* 0x00008000000079c5 */ /* 0x000fe40000010000 */
        /* <DEDUP_REMOVED lines=34> */
[----:B------:R-:W-:Y:S01]  /*1d1e0*/  UMOV UR4, UR56 ;  /* 0x0000003800047c82 */ /* 0x000fe20008000000 */
[----:B------:R-:W-:Y:S02]  /*1d1f0*/  UMOV UR5, UR57 ;  /* 0x0000003900057c82 */ /* 0x000fe40008000000 */
        /* <DEDUP_REMOVED lines=68> */
[----:B------:R-:W-:Y:S01]  /*1d640*/  BPT.TRAP 0x1 ;  /* 0x000000040000795c */ /* 0x000fe20000300000 */
.L_x_23:
[----:B------:R-:W2:Y:S01]  /*1d650*/  LDL R5, [R1+0x454] ;  /* 0x0004540001057983 */ /* 0x000ea20000100800 */
[----:B-----5:R-:W-:Y:S02]  /*1d660*/  R2UR UR5, R3 ;  /* 0x00000000030572ca */ /* 0x020fe400000e0000 */
[----:B--2---:R-:W-:-:S11]  /*1d670*/  R2UR UR4, R5 ;  /* 0x00000000050472ca */ /* 0x004fd600000e0000 */
[----:B------:R-:W-:-:S04]  /*1d680*/  IMAD.U32 R5, RZ, RZ, UR5 ;  /* 0x00000005ff057e24 */ /* 0x000fc8000f8e00ff */
[----:B------:R-:W-:-:S04]  /*1d690*/  IMAD R5, R5, 0x8, R2 ;  /* 0x0000000805057824 */ /* 0x000fc800078e0202 */
[----:B------:R-:W-:Y:S01]  /*1d6a0*/  VIADD R5, R5, 0x10 ;  /* 0x0000001005057836 */ /* 0x000fe20000000000 */
[----:B------:R-:W-:-:S04]  /*1d6b0*/  UISETP.GT.U32.AND UP0, UPT, UR4, 0x1, UPT ;  /* 0x000000010400788c */ /* 0x000fc8000bf04070 */
[----:B------:R-:W-:-:S04]  /*1d6c0*/  PRMT R5, RZ, 0x654, R5 ;  /* 0x00000654ff057816 */ /* 0x000fc80000000005 */
[----:B------:R1:W-:Y:S01]  /*1d6d0*/  SYNCS.ARRIVE.TRANS64.RED.A1T0 RZ, [R5+URZ], RZ ;  /* 0x000000ff05ff79a7 */ /* 0x0003e2000810043f */
[----:B------:R-:W-:-:S13]  /*1d6e0*/  PLOP3.LUT P1, PT, PT, PT, UP0, 0x80, 0x0 ;  /* 0x000000000000781c */ /* 0x000fda0003f2f008 */
[----:B-1----:R-:W-:Y:S05]  /*1d6f0*/  @P1 BRA `(.L_x_24) ;  /* 0x0000000000041947 */ /* 0x002fea0003800000 */
[----:B------:R-:W-:Y:S01]  /*1d700*/  BPT.TRAP 0x1 ;  /* 0x000000040000795c */ /* 0x000fe20000300000 */
.L_x_24:
[----:B------:R-:W-:Y:S02]  /*1d710*/  R2UR UR4, R0 ;  /* 0x00000000000472ca */ /* 0x000fe400000e0000 */
[----:B------:R-:W-:Y:S02]  /*1d720*/  R2UR UR8, R7 ;  /* 0x00000000070872ca */ /* 0x000fe400000e0000 */
[----:B------:R-:W-:Y:S02]  /*1d730*/  R2UR UR5, R3 ;  /* 0x00000000030572ca */ /* 0x000fe400000e0000 */
[----:B------:R-:W-:-:S07]  /*1d740*/  R2UR UR7, R4 ;  /* 0x00000000040772ca */ /* 0x000fce00000e0000 */
[----:B------:R-:W-:Y:S02]  /*1d750*/  UIADD3 UR4, UR4, 0x1, URZ ;  /* 0x0000000104047890 */ /* 0x000fe4000fffe03f */
[----:B------:R-:W-:Y:S02]  /*1d760*/  UISETP.GT.AND UP2, UPT, UR8, 0x1, UPT ;  /* 0x000000010800788c */ /* 0x000fe4000bf44270 */
[----:B------:R-:W-:Y:S02]  /*1d770*/  UISETP.NE.AND UP0, UPT, UR4, 0x2, UPT ;  /* 0x000000020400788c */ /* 0x000fe4000bf05270 */
[----:B------:R-:W-:Y:S02]  /*1d780*/  UIADD3 UR5, UR5, 0x1, URZ ;  /* 0x0000000105057890 */ /* 0x000fe4000fffe03f */
[----:B------:R-:W-:Y:S01]  /*1d790*/  UIADD3 UR6, UR8, -0x1, URZ ;  /* 0xffffffff08067890 */ /* 0x000fe2000fffe03f */
[----:B------:R-:W-:Y:S01]  /*1d7a0*/  PLOP3.LUT P1, PT, PT, PT, UP2, 0x80, 0x0 ;  /* 0x000000000000781c */ /* 0x000fe20003f2f028 */
[----:B------:R-:W-:-:S02]  /*1d7b0*/  USEL UR8, UR4, URZ, UP0 ;  /* 0x0000003f04087287 */ /* 0x000fc40008000000 */
[----:B------:R-:W-:Y:S02]  /*1d7c0*/  UISETP.NE.AND UP1, UPT, UR5, 0x2, UPT ;  /* 0x000000020500788c */ /* 0x000fe4000bf25270 */
[----:B------:R-:W-:Y:S01]  /*1d7d0*/  USEL UR4, URZ, 0x1, UP0 ;  /* 0x000000013f047887 */ /* 0x000fe20008000000 */
[----:B------:R-:W-:Y:S01]  /*1d7e0*/  IMAD.U32 R7, RZ, RZ, UR6 ;  /* 0x00000006ff077e24 */ /* 0x000fe2000f8e00ff */
[----:B------:R-:W-:Y:S01]  /*1d7f0*/  USEL UR5, UR5, URZ, UP1 ;  /* 0x0000003f05057287 */ /* 0x000fe20008800000 */
[----:B------:R-:W-:Y:S01]  /*1d800*/  IMAD.U32 R0, RZ, RZ, UR8 ;  /* 0x00000008ff007e24 */ /* 0x000fe2000f8e00ff */
[----:B------:R-:W-:-:S04]  /*1d810*/  ULOP3.LUT UR7, UR7, UR4, URZ, 0x3c, !UPT ;  /* 0x0000000407077292 */ /* 0x000fc8000f8e3c3f */
[----:B------:R-:W-:Y:S02]  /*1d820*/  IMAD.U32 R3, RZ, RZ, UR5 ;  /* 0x00000005ff037e24 */ /* 0x000fe4000f8e00ff */
[----:B------:R-:W-:Y:S01]  /*1d830*/  IMAD.U32 R4, RZ, RZ, UR7 ;  /* 0x00000007ff047e24 */ /* 0x000fe2000f8e00ff */
[----:B------:R-:W-:Y:S06]  /*1d840*/  @P1 BRA `(.L_x_25) ;  /* 0xffffff20007c1947 */ /* 0x000fec000383ffff */
.L_x_18:
[----:B------:R1:W5:Y:S02]  /*1d850*/  LDL R10, [R1+0x46c] ;  /* 0x00046c00010a7983 */ /* 0x0003640000100800 */
[----:B-----5:R-:W2:Y:S02]  /*1d860*/  LDC R0, c[0x0][0x28c] ;  /* 0x0000a300ff007b82 */ /* 0x020ea40000000800 */
[----:B------:R1:W5:Y:S01]  /*1d870*/  LDL R5, [R1+0x474] ;  /* 0x0004740001057983 */ /* 0x0003620000100800 */
[----:B--2---:R-:W-:-:S13]  /*1d880*/  ISETP.GE.AND P1, PT, R0, 0x1, PT ;  /* 0x000000010000780c */ /* 0x004fda0003f26270 */
[----:B-1----:R-:W-:Y:S05]  /*1d890*/  @!P1 BRA `(.L_x_26) ;  /* 0x00000000004c9947 */ /* 0x002fea0003800000 */
[----:B------:R-:W-:Y:S05]  /*1d8a0*/  @!P0 BRA `(.L_x_27) ;  /* 0x0000000000048947 */ /* 0x000fea0003800000 */
[----:B------:R-:W-:Y:S01]  /*1d8b0*/  BPT.TRAP 0x1 ;  /* 0x000000040000795c */ /* 0x000fe20000300000 */
.L_x_27:
[----:B------:R-:W2:Y:S01]  /*1d8c0*/  LDL R0, [R1+0x454] ;  /* 0x0004540001007983 */ /* 0x000ea20000100800 */
[----:B-----5:R-:W-:Y:S02]  /*1d8d0*/  R2UR UR7, R5 ;  /* 0x00000000050772ca */ /* 0x020fe400000e0000 */
[----:B------:R-:W-:-:S11]  /*1d8e0*/  R2UR UR6, R10 ;  /* 0x000000000a0672ca */ /* 0x000fd600000e0000 */
[----:B------:R-:W-:-:S04]  /*1d8f0*/  UISETP.LT.AND UP0, UPT, UR7, 0x1, UPT ;  /* 0x000000010700788c */ /* 0x000fc8000bf01270 */
[----:B------:R-:W-:-:S04]  /*1d900*/  USEL UR4, UR7, 0x1, UP0 ;  /* 0x0000000107047887 */ /* 0x000fc80008000000 */
[----:B------:R-:W-:-:S04]  /*1d910*/  UIADD3 UR4, UR6, UR7, -UR4 ;  /* 0x0000000706047290 */ /* 0x000fc8000fffe804 */
[----:B------:R-:W-:-:S04]  /*1d920*/  USHF.L.U32 UR4, UR4, 0x3, URZ ;  /* 0x0000000304047899 */ /* 0x000fc8000800063f */
[----:B------:R-:W-:Y:S01]  /*1d930*/  ULOP3.LUT UR4, UR4, 0x8, URZ, 0xc0, !UPT ;  /* 0x0000000804047892 */ /* 0x000fe2000f8ec03f */
[----:B--2---:R-:W-:-:S05]  /*1d940*/  R2UR UR5, R0 ;  /* 0x00000000000572ca */ /* 0x004fca00000e0000 */
[----:B------:R-:W-:-:S05]  /*1d950*/  IMAD.U32 R0, RZ, RZ, UR4 ;  /* 0x00000004ff007e24 */ /* 0x000fca000f8e00ff */
[----:B------:R-:W-:-:S04]  /*1d960*/  IADD3 R2, R2, 0x10, R0 ;  /* 0x0000001002027810 */ /* 0x000fc80007ffe000 */
[----:B------:R-:W-:Y:S01]  /*1d970*/  PRMT R2, RZ, 0x654, R2 ;  /* 0x00000654ff027816 */ /* 0x000fe20000000002 */
[----:B------:R-:W-:-:S03]  /*1d980*/  UISETP.GT.U32.AND UP0, UPT, UR5, 0x1, UPT ;  /* 0x000000010500788c */ /* 0x000fc6000bf04070 */
[----:B------:R1:W-:Y:S03]  /*1d990*/  SYNCS.ARRIVE.TRANS64.RED.A1T0 RZ, [R2+URZ], RZ ;  /* 0x000000ff02ff79a7 */ /* 0x0003e6000810043f */
[----:B------:R-:W-:-:S13]  /*1d9a0*/  PLOP3.LUT P0, PT, PT, PT, UP0, 0x80, 0x0 ;  /* 0x000000000000781c */ /* 0x000fda0003f0f008 */
[----:B-1----:R-:W-:Y:S05]  /*1d9b0*/  @P0 BRA `(.L_x_26) ;  /* 0x0000000000040947 */ /* 0x002fea0003800000 */
[----:B------:R-:W-:Y:S01]  /*1d9c0*/  BPT.TRAP 0x1 ;  /* 0x000000040000795c */ /* 0x000fe20000300000 */
.L_x_26:
[----:B------:R-:W2:Y:S01]  /*1d9d0*/  LDL.LU R7, [R1+0x470] ;  /* 0x0004700001077983 */ /* 0x000ea20000300800 */
[----:B------:R-:W1:Y:S01]  /*1d9e0*/  S2R R6, SR_TID.X ;  /* 0x0000000000067919 */ /* 0x000e620000002100 */
[----:B------:R-:W-:Y:S01]  /*1d9f0*/  R2UR UR4, R10 ;  /* 0x000000000a0472ca */ /* 0x000fe200000e0000 */
[----:B------:R-:W-:Y:S01]  /*1da00*/  ULDC UR9, c[0x0][0x284] ;  /* 0x0000a10000097ab9 */ /* 0x000fe20000000800 */
[----:B-----5:R-:W-:Y:S01]  /*1da10*/  R2UR UR18, R5 ;  /* 0x00000000051272ca */ /* 0x020fe200000e0000 */
[----:B------:R-:W3:Y:S01]  /*1da20*/  LDL R8, [R1+0x468] ;  /* 0x0004680001087983 */ /* 0x000ee20000100800 */
[----:B------:R-:W-:Y:S01]  /*1da30*/  R2UR UR5, R23 ;  /* 0x00000000170572ca */ /* 0x000fe200000e0000 */
[----:B------:R-:W-:Y:S01]  /*1da40*/  ULDC UR14, c[0x0][0x288] ;  /* 0x0000a200000e7ab9 */ /* 0x000fe20000000800 */
[----:B------:R-:W-:Y:S01]  /*1da50*/  R2UR UR6, R22 ;  /* 0x00000000160672ca */ /* 0x000fe200000e0000 */
[----:B------:R-:W-:-:S08]  /*1da60*/  ULDC.64 UR12, c[0x0][0x5d0] ;  /* 0x00017400000c7ab9 */ /* 0x000fd00000000a00 */
[----:B------:R-:W-:Y:S02]  /*1da70*/  UIADD3 UR4, UR18, UR4, URZ ;  /* 0x0000000412047290 */ /* 0x000fe4000fffe03f */
[----:B------:R-:W-:Y:S02]  /*1da80*/  UIMAD.WIDE UR10, UR5, 0x200, URZ ;  /* 0x00000200050a78a5 */ /* 0x000fe4000f8e023f */
[----:B------:R-:W-:Y:S02]  /*1da90*/  USHF.L.U32 UR7, UR5, 0x9, URZ ;  /* 0x0000000905077899 */ /* 0x000fe4000800063f */
[----:B------:R-:W-:Y:S02]  /*1daa0*/  USHF.R.U32.HI UR5, URZ, 0x1, UR4 ;  /* 0x000000013f057899 */ /* 0x000fe40008011604 */
[----:B------:R-:W-:Y:S02]  /*1dab0*/  UIMAD UR6, UR6, 0xf0, URZ ;  /* 0x000000f0060678a4 */ /* 0x000fe4000f8e023f */
[----:B------:R-:W-:-:S02]  /*1dac0*/  ULOP3.LUT UR5, UR5, 0x1, URZ, 0xc0, !UPT ;  /* 0x0000000105057892 */ /* 0x000fc4000f8ec03f */
[----:B------:R-:W-:Y:S02]  /*1dad0*/  UISETP.GT.U32.AND UP0, UPT, UR4, 0x1, UPT ;  /* 0x000000010400788c */ /* 0x000fe4000bf04070 */
[----:B------:R-:W-:Y:S01]  /*1dae0*/  UISETP.NE.U32.AND UP1, UPT, UR5, 0x1, UPT ;  /* 0x000000010500788c */ /* 0x000fe2000bf25070 */
[----:B------:R-:W-:Y:S01]  /*1daf0*/  IMAD.U32 R20, RZ, RZ, UR6 ;  /* 0x00000006ff147e24 */ /* 0x000fe2000f8e00ff */
[--C-:B-1----:R-:W-:Y:S01]  /*1db00*/  SHF.R.U32.HI R4, RZ, 0x2, R6.reuse ;  /* 0x00000002ff047819 */ /* 0x102fe20000011606 */
[C---:B------:R-:W-:Y:S01]  /*1db10*/  IMAD.SHL.U32 R21, R6.reuse, 0x2, RZ ;  /* 0x0000000206157824 */ /* 0x040fe200078e00ff */
[----:B------:R-:W-:Y:S01]  /*1db20*/  LOP3.LUT R5, R6, 0x60, RZ, 0xc0, !PT ;  /* 0x0000006006057812 */ /* 0x000fe200078ec0ff */
[----:B------:R-:W-:Y:S01]  /*1db30*/  UISETP.GE.AND UP2, UPT, UR6, UR14, UPT ;  /* 0x0000000e0600728c */ /* 0x000fe2000bf46270 */
[----:B------:R-:W-:Y:S01]  /*1db40*/  SHF.R.U32.HI R2, RZ, 0x7, R6 ;  /* 0x00000007ff027819 */ /* 0x000fe20000011606 */
[----:B------:R-:W-:Y:S01]  /*1db50*/  UISETP.LT.U32.AND UP0, UPT, UR18, 0x2, UP0 ;  /* 0x000000021200788c */ /* 0x000fe20008701070 */
[----:B------:R-:W-:Y:S01]  /*1db60*/  LOP3.LUT R4, R4, 0x7, RZ, 0xc0, !PT ;  /* 0x0000000704047812 */ /* 0x000fe200078ec0ff */
[----:B------:R-:W-:Y:S01]  /*1db70*/  UISETP.GT.U32.AND UP1, UPT, UR18, 0x1, !UP1 ;  /* 0x000000011200788c */ /* 0x000fe2000cf24070 */
[----:B------:R-:W-:Y:S01]  /*1db80*/  SHF.R.U32.HI R5, RZ, 0x1, R5 ;  /* 0x00000001ff057819 */ /* 0x000fe20000011605 */
[----:B------:R-:W-:Y:S01]  /*1db90*/  ULOP3.LUT UR4, UR4, 0x1, URZ, 0xc0, !UPT ;  /* 0x0000000104047892 */ /* 0x000fe2000f8ec03f */
[----:B------:R-:W-:Y:S01]  /*1dba0*/  LOP3.LUT R2, R2, 0x1, RZ, 0xc0, !PT ;  /* 0x0000000102027812 */ /* 0x000fe200078ec0ff */
[----:B------:R-:W-:Y:S01]  /*1dbb0*/  UISETP.GE.OR UP2, UPT, UR7, UR9, UP2 ;  /* 0x000000090700728c */ /* 0x000fe20009746670 */
[----:B------:R-:W-:Y:S01]  /*1dbc0*/  IADD3 R0, RZ, -R5, -R4 ;  /* 0x80000005ff007210 */ /* 0x000fe20007ffe804 */
[----:B------:R-:W-:Y:S01]  /*1dbd0*/  USEL UR5, URZ, 0x1, !UP1 ;  /* 0x000000013f057887 */ /* 0x000fe2000c800000 */
[----:B------:R-:W-:Y:S01]  /*1dbe0*/  LOP3.LUT R20, R20, 0x6, R21, 0xf8, !PT ;  /* 0x0000000614147812 */ /* 0x000fe200078ef815 */
[----:B------:R-:W-:-:S02]  /*1dbf0*/  IMAD.SHL.U32 R3, R2, 0x40, RZ ;  /* 0x0000004002037824 */ /* 0x000fc400078e00ff */
[----:B------:R-:W-:Y:S01]  /*1dc00*/  IMAD R0, R2, -0x40, R0 ;  /* 0xffffffc002007824 */ /* 0x000fe200078e0200 */
[----:B------:R-:W-:Y:S01]  /*1dc10*/  LOP3.LUT R2, R6, 0x3, RZ, 0xc0, !PT ;  /* 0x0000000306027812 */ /* 0x000fe200078ec0ff */
[----:B------:R-:W-:Y:S01]  /*1dc20*/  IMAD.U32 R6, RZ, RZ, UR9 ;  /* 0x00000009ff067e24 */ /* 0x000fe2000f8e00ff */
[----:B------:R-:W-:Y:S01]  /*1dc30*/  LOP3.LUT R3, R3, 0x40, R4, 0xe2, !PT ;  /* 0x0000004003037812 */ /* 0x000fe200078ee204 */
[----:B------:R-:W-:Y:S01]  /*1dc40*/  IMAD.MOV.U32 R4, RZ, RZ, -0x2 ;  /* 0xfffffffeff047424 */ /* 0x000fe200078e00ff */
[----:B------:R-:W-:Y:S02]  /*1dc50*/  PLOP3.LUT P0, PT, PT, PT, UP2, 0x80, 0x0 ;  /* 0x000000000000781c */ /* 0x000fe40003f0f028 */
[----:B------:R-:W-:Y:S01]  /*1dc60*/  IADD3 R6, R6, -UR7, R0 ;  /* 0x8000000706067c10 */ /* 0x000fe2000fffe000 */
[----:B------:R-:W-:Y:S01]  /*1dc70*/  USEL UR7, URZ, 0x1, !UP0 ;  /* 0x000000013f077887 */ /* 0x000fe2000c000000 */
[----:B------:R-:W-:Y:S01]  /*1dc80*/  IMAD.U32 R0, RZ, RZ, UR4 ;  /* 0x00000004ff007e24 */ /* 0x000fe2000f8e00ff */
[----:B------:R-:W-:Y:S01]  /*1dc90*/  SHF.R.S32.HI R21, RZ, 0x1f, R20 ;  /* 0x0000001fff157819 */ /* 0x000fe20000011414 */
[----:B------:R-:W-:Y:S01]  /*1dca0*/  IMAD R2, R2, R4, UR14 ;  /* 0x0000000e02027e24 */ /* 0x000fe2000f8e0204 */
[----:B------:R-:W-:Y:S01]  /*1dcb0*/  LOP3.LUT R3, R3, UR10, R5, 0xfe, !PT ;  /* 0x0000000a03037c12 */ /* 0x000fe2000f8efe05 */
[----:B------:R-:W-:Y:S01]  /*1dcc0*/  IMAD.U32 R4, RZ, RZ, UR12 ;  /* 0x0000000cff047e24 */ /* 0x000fe2000f8e00ff */
[----:B------:R1:W-:Y:S02]  /*1dcd0*/  STL [R1+0x46c], R0 ;  /* 0x00046c0001007387 */ /* 0x0003e40000100800 */
[----:B-1----:R-:W-:Y:S01]  /*1dce0*/  VIADD R0, R2, -UR6 ;  /* 0x8000000602007c36 */ /* 0x002fe20008000000 */
[----:B--2---:R-:W-:-:S02]  /*1dcf0*/  R2UR UR16, R7 ;  /* 0x00000000071072ca */ /* 0x004fc400000e0000 */
[----:B---3--:R-:W-:-:S11]  /*1dd00*/  R2UR UR17, R8 ;  /* 0x00000000081172ca */ /* 0x008fd600000e0000 */
[----:B------:R-:W-:-:S03]  /*1dd10*/  ULOP3.LUT UR16, UR5, UR16, UR7, 0x96, !UPT ;  /* 0x0000001005107292 */ /* 0x000fc6000f8e9607 */
[----:B------:R-:W-:-:S03]  /*1dd20*/  UMOV UR7, 0xffffffff ;  /* 0xffffffff00077882 */ /* 0x000fc60000000000 */
[----:B------:R-:W-:Y:S01]  /*1dd30*/  IMAD.U32 R2, RZ, RZ, UR16 ;  /* 0x00000010ff027e24 */ /* 0x000fe2000f8e00ff */
[----:B------:R-:W-:Y:S02]  /*1dd40*/  USHF.R.S32.HI UR15, URZ, 0x1f, UR17 ;  /* 0x0000001f3f0f7899 */ /* 0x000fe40008011411 */
[----:B------:R-:W-:Y:S02]  /*1dd50*/  IMAD.WIDE.U32 R4, R4, UR17, R20 ;  /* 0x0000001104047c25 */ /* 0x000fe4000f8e0014 */
[----:B------:R1:W-:Y:S01]  /*1dd60*/  STL [R1+0x470], R2 ;  /* 0x0004700201007387 */ /* 0x0003e20000100800 */
[----:B------:R-:W-:-:S04]  /*1dd70*/  UIMAD UR8, UR15, UR12, URZ ;  /* 0x0000000c0f0872a4 */ /* 0x000fc8000f8e023f */
[----:B------:R-:W-:-:S06]  /*1dd80*/  UIMAD UR8, UR17, UR13, UR8 ;  /* 0x0000000d110872a4 */ /* 0x000fcc000f8e0208 */
[----:B------:R-:W-:Y:S01]  /*1dd90*/  VIADD R5, R5, UR8 ;  /* 0x0000000805057c36 */ /* 0x000fe20008000000 */
[----:B-1----:R-:W-:Y:S06]  /*1dda0*/  @P0 BRA `(.L_x_28) ;  /* 0x000001a000f00947 */ /* 0x002fec0003800000 */
[----:B------:R-:W-:Y:S01]  /*1ddb0*/  ISETP.NE.AND P0, PT, R18, RZ, PT ;  /* 0x000000ff1200720c */ /* 0x000fe20003f05270 */
[----:B------:R-:W-:Y:S01]  /*1ddc0*/  ULDC.64 UR12, c[0x0][0x5c8] ;  /* 0x00017200000c7ab9 */ /* 0x000fe20000000a00 */
[----:B------:R-:W-:Y:S01]  /*1ddd0*/  BSSY B0, `(.L_x_28) ;  /* 0x0001a39000007945 */ /* 0x000fe20003800000 */
[----:B------:R-:W-:Y:S01]  /*1dde0*/  UIMAD UR4, UR11, UR12, URZ ;  /* 0x0000000c0b0472a4 */ /* 0x000fe2000f8e023f */
[----:B------:R-:W-:Y:S02]  /*1ddf0*/  IMAD.U32 R7, RZ, RZ, UR13 ;  /* 0x0000000dff077e24 */ /* 0x000fe4000f8e00ff */
[----:B------:R-:W-:-:S04]  /*1de00*/  IMAD.WIDE.U32 R10, R3, UR12, R4 ;  /* 0x0000000c030a7c25 */ /* 0x000fc8000f8e0004 */
[----:B------:R-:W-:-:S04]  /*1de10*/  IMAD R7, R3, R7, UR4 ;  /* 0x0000000403077e24 */ /* 0x000fc8000f8e0207 */
[----:B------:R-:W-:Y:S01]  /*1de20*/  IMAD.IADD R7, R11, 0x1, R7 ;  /* 0x000000010b077824 */ /* 0x000fe200078e0207 */
[----:B------:R-:W-:Y:S06]  /*1de30*/  @!P0 BRA `(.L_x_29) ;  /* 0x0000011000cc8947 */ /* 0x000fec0003800000 */
[----:B------:R-:W-:Y:S01]  /*1de40*/  R2UR UR5, R8 ;  /* 0x00000000080572ca */ /* 0x000fe200000e0000 */
[----:B------:R-:W1:Y:S01]  /*1de50*/  LDC.64 R14, c[0x0][0x5a8] ;  /* 0x00016a00ff0e7b82 */ /* 0x000e620000000a00 */
[----:B------:R-:W-:Y:S01]  /*1de60*/  ULDC.64 UR8, c[0x0][0x5b8] ;  /* 0x00016e0000087ab9 */ /* 0x000fe20000000a00 */
[----:B------:R-:W-:Y:S01]  /*1de70*/  ISETP.GE.AND P5, PT, R6, 0x1, PT ;  /* 0x000000010600780c */ /* 0x000fe20003fa6270 */
[----:B------:R-:W-:Y:S02]  /*1de80*/  UIMAD UR4, UR15, UR8, URZ ;  /* 0x000000080f0472a4 */ /* 0x000fe4000f8e023f */
[----:B------:R-:W-:Y:S01]  /*1de90*/  IMAD.U32 R2, RZ, RZ, UR8 ;  /* 0x00000008ff027e24 */ /* 0x000fe2000f8e00ff */
[----:B------:R-:W-:Y:S01]  /*1dea0*/  LOP3.LUT R19, R19, 0xfffffffb, RZ, 0xc0, !PT ;  /* 0xfffffffb13137812 */ /* 0x000fe200078ec0ff */
[----:B------:R-:W-:Y:S01]  /*1deb0*/  BSSY B1, `(.L_x_30) ;  /* 0x0000012000017945 */ /* 0x000fe20003800000 */
[----:B------:R-:W-:Y:S01]  /*1dec0*/  ISETP.LT.OR P1, PT, R0, 0x1, !P5 ;  /* 0x000000010000780c */ /* 0x000fe20006f21670 */
[----:B------:R-:W2:Y:S03]  /*1ded0*/  LDC.64 R8, c[0x0][0x5b0] ;  /* 0x00016c00ff087b82 */ /* 0x000ea60000000a00 */
[----:B------:R-:W-:-:S02]  /*1dee0*/  UIMAD UR4, UR5, UR9, UR4 ;  /* 0x00000009050472a4 */ /* 0x000fc4000f8e0204 */
[----:B------:R-:W-:Y:S01]  /*1def0*/  IMAD.WIDE.U32 R20, R2, UR5, R20 ;  /* 0x0000000502147c25 */ /* 0x000fe2000f8e0014 */
[----:B------:R-:W-:-:S03]  /*1df00*/  @P5 LOP3.LUT R19, R19, 0x4, RZ, 0xfc, !PT ;  /* 0x0000000413135812 */ /* 0x000fc600078efcff */
[----:B------:R-:W-:Y:S02]  /*1df10*/  IMAD.MOV.U32 R232, RZ, RZ, R20 ;  /* 0x000000ffffe87224 */ /* 0x000fe400078e0014 */
[----:B------:R-:W-:-:S05]  /*1df20*/  VIADD R233, R21, UR4 ;  /* 0x0000000415e97c36 */ /* 0x000fca0008000000 */
[----:B------:R3:W-:Y:S01]  /*1df30*/  STL.64 [R1+0x448], R232 ;  /* 0x000448e801007387 */ /* 0x0007e20000100a00 */
[----:B--2---:R-:W-:Y:S02]  /*1df40*/  IMAD R12, R8, UR11, RZ ;  /* 0x0000000b080c7c24 */ /* 0x004fe4000f8e02ff */
[----:B------:R-:W-:-:S04]  /*1df50*/  IMAD.WIDE.U32 R4, R3, R8, R232 ;  /* 0x0000000803047225 */ /* 0x000fc800078e00e8 */
[----:B------:R-:W-:Y:S01]  /*1df60*/  IMAD R12, R3, R9, R12 ;  /* 0x00000009030c7224 */ /* 0x000fe200078e020c */
[----:B-1----:R-:W-:-:S04]  /*1df70*/  IADD3 R22, P0, R4, R14, RZ ;  /* 0x0000000e04167210 */ /* 0x002fc80007f1e0ff */
[----:B------:R-:W-:-:S05]  /*1df80*/  IADD3.X R23, R15, R5, R12, P0, !PT ;  /* 0x000000050f177210 */ /* 0x000fca00007fe40c */
[----:B------:R3:W-:Y:S01]  /*1df90*/  STL.64 [R1+0x440], R22 ;  /* 0x0004401601007387 */ /* 0x0007e20000100a00 */
[----:B------:R-:W-:Y:S05]  /*1dfa0*/  @P1 BRA `(.L_x_31) ;  /* 0x0000000000081947 */ /* 0x000fea0003800000 */
[----:B------:R-:W-:Y:S02]  /*1dfb0*/  ULDC.64 UR4, c[0x0][0x208] ;  /* 0x0000820000047ab9 */ /* 0x000fe40000000a00 */
[----:B------:R1:W5:Y:S03]  /*1dfc0*/  LDG.E.U8 R16, desc[UR4][R22.64] ;  /* 0x0000000416107981 */ /* 0x000366000c1e1100 */
.L_x_31:
[----:B------:R-:W-:Y:S05]  /*1dfd0*/  BSYNC B1 ;  /* 0x0000000000017941 */ /* 0x000fea0003800000 */
.L_x_30:
[----:B------:R-:W2:Y:S01]  /*1dfe0*/  LDL.LU R4, [R1+0x420] ;  /* 0x0004200001047983 */ /* 0x000ea20000300800 */
[----:B-----5:R-:W-:Y:S01]  /*1dff0*/  LOP3.LUT R2, R16, 0xffff, RZ, 0xc0, !PT ;  /* 0x0000ffff10027812 */ /* 0x020fe200078ec0ff */
[----:B------:R-:W-:Y:S01]  /*1e000*/  ULDC.64 UR4, c[0x0][0x5c0] ;  /* 0x0001700000047ab9 */ /* 0x000fe20000000a00 */
[----:B------:R-:W-:Y:S01]  /*1e010*/  ISETP.LT.OR P2, PT, R0, 0x2, !P5 ;  /* 0x000000020000780c */ /* 0x000fe20006f41670 */
[----:B------:R-:W-:Y:S01]  /*1e020*/  ULDC.64 UR8, c[0x0][0x208] ;  /* 0x0000820000087ab9 */ /* 0x000fe20000000a00 */
[----:B------:R-:W-:Y:S01]  /*1e030*/  PRMT R2, R2, 0x8880, RZ ;  /* 0x0000888002027816 */ /* 0x000fe200000000ff */
[----:B------:R-:W-:Y:S01]  /*1e040*/  BSSY B1, `(.L_x_32) ;  /* 0x000000b000017945 */ /* 0x000fe20003800000 */
[----:B------:R-:W-:-:S03]  /*1e050*/  IADD3 R10, P0, R10, UR4, RZ ;  /* 0x000000040a0a7c10 */ /* 0x000fc6000ff1e0ff */
[----:B------:R-:W-:Y:S01]  /*1e060*/  IMAD R2, R2, R18, RZ ;  /* 0x0000001202027224 */ /* 0x000fe200078e02ff */
[----:B------:R-:W-:-:S03]  /*1e070*/  IADD3.X R11, R7, UR5, RZ, P0, !PT ;  /* 0x00000005070b7c10 */ /* 0x000fc600087fe4ff */
[----:B--2---:R-:W-:-:S05]  /*1e080*/  @!P1 IMAD R4, R4, R17, R2 ;  /* 0x0000001104049224 */ /* 0x004fca00078e0202 */
[----:B------:R2:W-:Y:S01]  /*1e090*/  @!P1 STG.E.U8 desc[UR8][R10.64], R4 ;  /* 0x000000040a009986 */ /* 0x0005e2000c101108 */
[----:B------:R-:W-:Y:S05]  /*1e0a0*/  @P2 BRA `(.L_x_33) ;  /* 0x0000000000102947 */ /* 0x000fea0003800000 */
[----:B------:R-:W-:Y:S02]  /*1e0b0*/  ULDC.64 UR4, c[0x0][0x208] ;  /* 0x0000820000047ab9 */ /* 0x000fe40000000a00 */
[----:B------:R-:W4:Y:S02]  /*1e0c0*/  LDG.E.U8 R16, desc[UR4][R22.64+0x1] ;  /* 0x0000010416107981 */ /* 0x000f24000c1e1100 */
[----:B----4-:R-:W-:-:S05]  /*1e0d0*/  PRMT R2, R16, 0x8880, RZ ;  /* 0x0000888010027816 */ /* 0x010fca00000000ff */
[----:B------:R-:W-:-:S07]  /*1e0e0*/  IMAD R2, R2, R18, RZ ;  /* 0x0000001202027224 */ /* 0x000fce00078e02ff */
.L_x_33:
[----:B------:R-:W-:Y:S05]  /*1e0f0*/  BSYNC B1 ;  /* 0x0000000000017941 */ /* 0x000fea0003800000 */
.L_x_32:
[----:B--2---:R-:W2:Y:S04]  /*1e100*/  LDL.LU R4, [R1+0x424] ;  /* 0x0004240001047983 */ /* 0x004ea80000300800 */
[----:B-1-3--:R-:W3:Y:S01]  /*1e110*/  LDL R23, [R1+0x450] ;  /* 0x0004500001177983 */ /* 0x00aee20000100800 */
[----:B------:R-:W-:Y:S01]  /*1e120*/  @!P2 IMAD.MOV.U32 R5, RZ, RZ, R11 ;  /* 0x000000ffff05a224 */ /* 0x000fe200078e000b */
[C---:B------:R-:W-:Y:S01]  /*1e130*/  SHF.L.U64.HI R235, R8.reuse, 0x3, R9 ;  /* 0x0000000308eb7819 */ /* 0x040fe20000010209 */
[----:B------:R-:W-:Y:S01]  /*1e140*/  IMAD.SHL.U32 R234, R8, 0x8, RZ ;  /* 0x0000000808ea7824 */ /* 0x000fe200078e00ff */
[----:B------:R-:W-:Y:S01]  /*1e150*/  ULDC.64 UR8, c[0x0][0x208] ;  /* 0x0000820000087ab9 */ /* 0x000fe20000000a00 */
[----:B------:R-:W-:Y:S01]  /*1e160*/  ISETP.GE.AND P6, PT, R6, 0x9, PT ;  /* 0x000000090600780c */ /* 0x000fe20003fc6270 */
[----:B------:R-:W-:Y:S02]  /*1e170*/  BSSY B1, `(.L_x_34) ;  /* 0x0000013000017945 */ /* 0x000fe40003800000 */
[----:B------:R-:W-:Y:S01]  /*1e180*/  STL.64 [R1+0x458], R234 ;  /* 0x000458ea01007387 */ /* 0x000fe20000100a00 */
[----:B------:R-:W-:-:S02]  /*1e190*/  ISETP.LT.OR P4, PT, R0, 0x1, !P6 ;  /* 0x000000010000780c */ /* 0x000fc40007781670 */
[----:B------:R-:W-:Y:S01]  /*1e1a0*/  ISETP.LT.OR P0, PT, R0, 0x2, !P6 ;  /* 0x000000020000780c */ /* 0x000fe20007701670 */
[----:B--2---:R-:W-:Y:S02]  /*1e1b0*/  @!P2 IMAD R7, R4, R17, R2 ;  /* 0x000000110407a224 */ /* 0x004fe400078e0202 */
[----:B------:R-:W-:Y:S01]  /*1e1c0*/  @!P2 IMAD.MOV.U32 R4, RZ, RZ, R10 ;  /* 0x000000ffff04a224 */ /* 0x000fe200078e000a */
[----:B---3--:R-:W-:-:S04]  /*1e1d0*/  R2UR UR4, R23 ;  /* 0x00000000170472ca */ /* 0x008fc800000e0000 */
[----:B------:R1:W-:Y:S02]  /*1e1e0*/  @!P2 STG.E.U8 desc[UR8][R4.64+0x1], R7 ;  /* 0x000001070400a986 */ /* 0x0003e4000c101108 */
[----:B-1----:R-:W-:-:S04]  /*1e1f0*/  IMAD.WIDE.U32 R4, R3, R8, R234 ;  /* 0x0000000803047225 */ /* 0x002fc800078e00ea */
[----:B------:R-:W-:Y:S01]  /*1e200*/  IMAD.IADD R12, R12, 0x1, R5 ;  /* 0x000000010c0c7824 */ /* 0x000fe200078e0205 */
[----:B------:R-:W-:Y:S02]  /*1e210*/  IADD3 R234, P1, P2, R20, R14, R4 ;  /* 0x0000000e14ea7210 */ /* 0x000fe40007a3e004 */
[----:B------:R-:W-:Y:S02]  /*1e220*/  @!P4 IADD3 R4, P3, R10, UR4, RZ ;  /* 0x000000040a04cc10 */ /* 0x000fe4000ff7e0ff */
[----:B------:R-:W-:-:S05]  /*1e230*/  IADD3.X R235, R233, R15, R12, P1, P2 ;  /* 0x0000000fe9eb7210 */ /* 0x000fca0000fe440c */
[----:B------:R1:W-:Y:S01]  /*1e240*/  STL.64 [R1+0x420], R234 ;  /* 0x000420ea01007387 */ /* 0x0003e20000100a00 */
[----:B------:R-:W-:Y:S05]  /*1e250*/  @P4 BRA `(.L_x_35) ;  /* 0x0000000000104947 */ /* 0x000fea0003800000 */
[----:B------:R-:W-:Y:S02]  /*1e260*/  ULDC.64 UR4, c[0x0][0x208] ;  /* 0x0000820000047ab9 */ /* 0x000fe40000000a00 */
[----:B------:R-:W2:Y:S02]  /*1e270*/  LDG.E.U8 R16, desc[UR4][R234.64] ;  /* 0x00000004ea107981 */ /* 0x000ea4000c1e1100 */
[----:B--2---:R-:W-:-:S05]  /*1e280*/  PRMT R2, R16, 0x8880, RZ ;  /* 0x0000888010027816 */ /* 0x004fca00000000ff */
[----:B------:R-:W-:-:S07]  /*1e290*/  IMAD R2, R2, R18, RZ ;  /* 0x0000001202027224 */ /* 0x000fce00078e02ff */
.L_x_35:
[----:B------:R-:W-:Y:S05]  /*1e2a0*/  BSYNC B1 ;  /* 0x0000000000017941 */ /* 0x000fea0003800000 */
.L_x_34:
[----:B------:R-:W2:Y:S01]  /*1e2b0*/  LDL.LU R7, [R1+0x428] ;  /* 0x0004280001077983 */ /* 0x000ea20000300800 */
[----:B------:R-:W-:Y:S01]  /*1e2c0*/  R2UR UR4, R23 ;  /* 0x00000000170472ca */ /* 0x000fe200000e0000 */
[----:B------:R-:W-:Y:S01]  /*1e2d0*/  ULDC.64 UR8, c[0x0][0x208] ;  /* 0x0000820000087ab9 */ /* 0x000fe20000000a00 */
[----:B------:R-:W-:Y:S01]  /*1e2e0*/  @!P4 IADD3.X R5, R11, UR61, RZ, P3, !PT ;  /* 0x0000003d0b05cc10 */ /* 0x000fe20009ffe4ff */
[----:B------:R-:W-:Y:S01]  /*1e2f0*/  BSSY B1, `(.L_x_36) ;  /* 0x000000c000017945 */ /* 0x000fe20003800000 */
[C---:B------:R-:W-:Y:S02]  /*1e300*/  ISETP.LT.OR P2, PT, R0.reuse, 0x9, !P5 ;  /* 0x000000090000780c */ /* 0x040fe40006f41670 */
[C---:B------:R-:W-:Y:S02]  /*1e310*/  ISETP.LT.OR P3, PT, R0.reuse, 0xa, !P5 ;  /* 0x0000000a0000780c */ /* 0x040fe40006f61670 */
[----:B------:R-:W-:Y:S01]  /*1e320*/  ISETP.LT.OR P1, PT, R0, 0x9, !P6 ;  /* 0x000000090000780c */ /* 0x000fe20007721670 */
[----:B--2---:R-:W-:-:S05]  /*1e330*/  @!P4 IMAD R7, R7, R17, R2 ;  /* 0x000000110707c224 */ /* 0x004fca00078e0202 */
[----:B------:R2:W-:Y:S02]  /*1e340*/  @!P4 STG.E.U8 desc[UR8][R4.64], R7 ;  /* 0x000000070400c986 */ /* 0x0005e4000c101108 */
[----:B--2---:R-:W-:Y:S01]  /*1e350*/  @!P0 IADD3 R4, P4, R10, UR4, RZ ;  /* 0x000000040a048c10 */ /* 0x004fe2000ff9e0ff */
[----:B------:R-:W-:-:S12]  /*1e360*/  @P0 BRA `(.L_x_37) ;  /* 0x0000000000100947 */ /* 0x000fd80003800000 */
[----:B------:R-:W-:Y:S02]  /*1e370*/  ULDC.64 UR4, c[0x0][0x208] ;  /* 0x0000820000047ab9 */ /* 0x000fe40000000a00 */
[----:B------:R-:W2:Y:S02]  /*1e380*/  LDG.E.U8 R16, desc[UR4][R234.64+0x1] ;  /* 0x00000104ea107981 */ /* 0x000ea4000c1e1100 */
[----:B--2---:R-:W-:-:S05]  /*1e390*/  PRMT R2, R16, 0x8880, RZ ;  /* 0x0000888010027816 */ /* 0x004fca00000000ff */
[----:B------:R-:W-:-:S07]  /*1e3a0*/  IMAD R2, R2, R18, RZ ;  /* 0x0000001202027224 */ /* 0x000fce00078e02ff */
.L_x_37:
[----:B------:R-:W-:Y:S05]  /*1e3b0*/  BSYNC B1 ;  /* 0x0000000000017941 */ /* 0x000fea0003800000 */
.L_x_36:
[----:B------:R-:W2:Y:S04]  /*1e3c0*/  LDL.LU R7, [R1+0x42c] ;  /* 0x00042c0001077983 */ /* 0x000ea80000300800 */
[----:B------:R3:W5:Y:S01]  /*1e3d0*/  LDL.64 R12, [R1+0x440] ;  /* 0x00044000010c7983 */ /* 0x0007620000100a00 */
[----:B------:R-:W-:Y:S01]  /*1e3e0*/  @!P0 IADD3.X R5, R11, UR61, RZ, P4, !PT ;  /* 0x0000003d0b058c10 */ /* 0x000fe2000a7fe4ff */
[----:B------:R-:W-:Y:S01]  /*1e3f0*/  ULDC.64 UR4, c[0x0][0x208] ;  /* 0x0000820000047ab9 */ /* 0x000fe20000000a00 */
[----:B------:R-:W-:Y:S01]  /*1e400*/  BSSY B1, `(.L_x_38) ;  /* 0x0000008000017945 */ /* 0x000fe20003800000 */
[----:B--2---:R-:W-:-:S05]  /*1e410*/  @!P0 IMAD R7, R7, R17, R2 ;  /* 0x0000001107078224 */ /* 0x004fca00078e0202 */
[----:B------:R3:W-:Y:S01]  /*1e420*/  @!P0 STG.E.U8 desc[UR4][R4.64+0x1], R7 ;  /* 0x0000010704008986 */ /* 0x0007e2000c101104 */
[----:B------:R-:W-:Y:S05]  /*1e430*/  @P2 BRA `(.L_x_39) ;  /* 0x0000000000102947 */ /* 0x000fea0003800000 */
[----:B------:R-:W-:Y:S02]  /*1e440*/  ULDC.64 UR4, c[0x0][0x208] ;  /* 0x0000820000047ab9 */ /* 0x000fe40000000a00 */
[----:B-----5:R-:W2:Y:S02]  /*1e450*/  LDG.E.U8 R16, desc[UR4][R12.64+0x8] ;  /* 0x000008040c107981 */ /* 0x020ea4000c1e1100 */
[----:B--2---:R-:W-:-:S05]  /*1e460*/  PRMT R2, R16, 0x8880, RZ ;  /* 0x0000888010027816 */ /* 0x004fca00000000ff */
[----:B------:R-:W-:-:S07]  /*1e470*/  IMAD R2, R2, R18, RZ ;  /* 0x0000001202027224 */ /* 0x000fce00078e02ff */
.L_x_39:
[----:B------:R-:W-:Y:S05]  /*1e480*/  BSYNC B1 ;  /* 0x0000000000017941 */ /* 0x000fea0003800000 */
.L_x_38:
[----:B---3--:R-:W2:Y:S01]  /*1e490*/  LDL.LU R4, [R1+0x430] ;  /* 0x0004300001047983 */ /* 0x008ea20000300800 */
[----:B------:R-:W-:Y:S01]  /*1e4a0*/  @!P2 IMAD.MOV.U32 R5, RZ, RZ, R11 ;  /* 0x000000ffff05a224 */ /* 0x000fe200078e000b */
[----:B------:R-:W-:Y:S01]  /*1e4b0*/  ULDC.64 UR4, c[0x0][0x208] ;  /* 0x0000820000047ab9 */ /* 0x000fe20000000a00 */
[----:B------:R-:W-:Y:S01]  /*1e4c0*/  BSSY B1, `(.L_x_40) ;  /* 0x0000009000017945 */ /* 0x000fe20003800000 */
[----:B--2---:R-:W-:Y:S02]  /*1e4d0*/  @!P2 IMAD R7, R4, R17, R2 ;  /* 0x000000110407a224 */ /* 0x004fe400078e0202 */
[----:B------:R-:W-:-:S05]  /*1e4e0*/  @!P2 IMAD.MOV.U32 R4, RZ, RZ, R10 ;  /* 0x000000ffff04a224 */ /* 0x000fca00078e000a */
[----:B------:R2:W-:Y:S01]  /*1e4f0*/  @!P2 STG.E.U8 desc[UR4][R4.64+0x8], R7 ;  /* 0x000008070400a986 */ /* 0x0005e2000c101104 */
[----:B------:R-:W-:Y:S05]  /*1e500*/  @P3 BRA `(.L_x_41) ;  /* 0x0000000000103947 */ /* 0x000fea0003800000 */
[----:B------:R-:W-:Y:S02]  /*1e510*/  ULDC.64 UR4, c[0x0][0x208] ;  /* 0x0000820000047ab9 */ /* 0x000fe40000000a00 */
[----:B-----5:R-:W3:Y:S02]  /*1e520*/  LDG.E.U8 R16, desc[UR4][R12.64+0x9] ;  /* 0x000009040c107981 */ /* 0x020ee4000c1e1100 */
[----:B---3--:R-:W-:-:S05]  /*1e530*/  PRMT R2, R16, 0x8880, RZ ;  /* 0x0000888010027816 */ /* 0x008fca00000000ff */
[----:B------:R-:W-:-:S07]  /*1e540*/  IMAD R2, R2, R18, RZ ;  /* 0x0000001202027224 */ /* 0x000fce00078e02ff */
.L_x_41:
[----:B------:R-:W-:Y:S05]  /*1e550*/  BSYNC B1 ;  /* 0x0000000000017941 */ /* 0x000fea0003800000 */
.L_x_40:
[----:B--2---:R-:W2:Y:S01]  /*1e560*/  LDL.LU R4, [R1+0x434] ;  /* 0x0004340001047983 */ /* 0x004ea20000300800 */
[----:B------:R-:W-:Y:S01]  /*1e570*/  R2UR UR4, R23 ;  /* 0x00000000170472ca */ /* 0x000fe200000e0000 */
[----:B------:R-:W-:Y:S01]  /*1e580*/  @!P3 IMAD.MOV.U32 R5, RZ, RZ, R11 ;  /* 0x000000ffff05b224 */ /* 0x000fe200078e000b */
[----:B------:R-:W-:Y:S01]  /*1e590*/  ULDC.64 UR8, c[0x0][0x208] ;  /* 0x0000820000087ab9 */ /* 0x000fe20000000a00 */
[----:B------:R-:W-:Y:S01]  /*1e5a0*/  BSSY B1, `(.L_x_42) ;  /* 0x000000b000017945 */ /* 0x000fe20003800000 */
[----:B------:R-:W-:Y:S01]  /*1e5b0*/  ISETP.LT.OR P0, PT, R0, 0xa, !P6 ;  /* 0x0000000a0000780c */ /* 0x000fe20007701670 */
[----:B--2---:R-:W-:Y:S02]  /*1e5c0*/  @!P3 IMAD R7, R4, R17, R2 ;  /* 0x000000110407b224 */ /* 0x004fe400078e0202 */
[----:B------:R-:W-:-:S05]  /*1e5d0*/  @!P3 IMAD.MOV.U32 R4, RZ, RZ, R10 ;  /* 0x000000ffff04b224 */ /* 0x000fca00078e000a */
[----:B------:R2:W-:Y:S02]  /*1e5e0*/  @!P3 STG.E.U8 desc[UR8][R4.64+0x9], R7 ;  /* 0x000009070400b986 */ /* 0x0005e4000c101108 */
[----:B--2---:R-:W-:Y:S01]  /*1e5f0*/  @!P1 IADD3 R4, P2, R10, UR4, RZ ;  /* 0x000000040a049c10 */ /* 0x004fe2000ff5e0ff */
[----:B------:R-:W-:-:S12]  /*1e600*/  @P1 BRA `(.L_x_43) ;  /* 0x0000000000101947 */ /* 0x000fd80003800000 */
[----:B------:R-:W-:Y:S02]  /*1e610*/  ULDC.64 UR4, c[0x0][0x208] ;  /* 0x0000820000047ab9 */ /* 0x000fe40000000a00 */
[----:B------:R-:W2:Y:S02]  /*1e620*/  LDG.E.U8 R16, desc[UR4][R234.64+0x8] ;  /* 0x00000804ea107981 */ /* 0x000ea4000c1e1100 */
[----:B--2---:R-:W-:-:S05]  /*1e630*/  PRMT R2, R16, 0x8880, RZ ;  /* 0x0000888010027816 */ /* 0x004fca00000000ff */
[----:B------:R-:W-:-:S07]  /*1e640*/  IMAD R2, R2, R18, RZ ;  /* 0x0000001202027224 */ /* 0x000fce00078e02ff */
.L_x_43:
[----:B------:R-:W-:Y:S05]  /*1e650*/  BSYNC B1 ;  /* 0x0000000000017941 */ /* 0x000fea0003800000 */
.L_x_42:
[----:B------:R-:W2:Y:S01]  /*1e660*/  LDL.LU R7, [R1+0x438] ;  /* 0x0004380001077983 */ /* 0x000ea20000300800 */
[----:B------:R-:W-:Y:S01]  /*1e670*/  R2UR UR4, R23 ;  /* 0x00000000170472ca */ /* 0x000fe200000e0000 */
[----:B------:R-:W-:Y:S01]  /*1e680*/  ULDC.64 UR8, c[0x0][0x208] ;  /* 0x0000820000087ab9 */ /* 0x000fe20000000a00 */
[----:B------:R-:W-:Y:S01]  /*1e690*/  @!P1 IADD3.X R5, R11, UR61, RZ, P2, !PT ;  /* 0x0000003d0b059c10 */ /* 0x000fe200097fe4ff */
[----:B------:R-:W-:Y:S01]  /*1e6a0*/  BSSY B1, `(.L_x_44) ;  /* 0x0000009000017945 */ /* 0x000fe20003800000 */
[----:B--2---:R-:W-:-:S05]  /*1e6b0*/  @!P1 IMAD R7, R7, R17, R2 ;  /* 0x0000001107079224 */ /* 0x004fca00078e0202 */
[----:B------:R2:W-:Y:S04]  /*1e6c0*/  @!P1 STG.E.U8 desc[UR8][R4.64+0x8], R7 ;  /* 0x0000080704009986 */ /* 0x0005e8000c101108 */
[----:B--2---:R-:W-:Y:S01]  /*1e6d0*/  @!P0 IADD3 R4, P1, R10, UR4, RZ ;  /* 0x000000040a048c10 */ /* 0x004fe2000ff3e0ff */
[----:B------:R-:W-:-:S12]  /*1e6e0*/  @P0 BRA `(.L_x_45) ;  /* 0x0000000000100947 */ /* 0x000fd80003800000 */
[----:B------:R-:W-:Y:S02]  /*1e6f0*/  ULDC.64 UR4, c[0x0][0x208] ;  /* 0x0000820000047ab9 */ /* 0x000fe40000000a00 */
[----:B------:R-:W2:Y:S02]  /*1e700*/  LDG.E.U8 R16, desc[UR4][R234.64+0x9] ;  /* 0x00000904ea107981 */ /* 0x000ea4000c1e1100 */
[----:B--2---:R-:W-:-:S05]  /*1e710*/  PRMT R2, R16, 0x8880, RZ ;  /* 0x0000888010027816 */ /* 0x004fca00000000ff */
[----:B------:R-:W-:-:S07]  /*1e720*/  IMAD R2, R2, R18, RZ ;  /* 0x0000001202027224 */ /* 0x000fce00078e02ff */
.L_x_45:
[----:B------:R-:W-:Y:S05]  /*1e730*/  BSYNC B1 ;  /* 0x0000000000017941 */ /* 0x000fea0003800000 */
.L_x_44:
[----:B-----5:R-:W2:Y:S04]  /*1e740*/  LDL R12, [R1+0x480] ;  /* 0x00048000010c7983 */ /* 0x020ea80000100800 */
[----:B------:R-:W3:Y:S01]  /*1e750*/  LDL.LU R7, [R1+0x43c] ;  /* 0x00043c0001077983 */ /* 0x000ee20000300800 */
[----:B------:R-:W-:Y:S01]  /*1e760*/  @!P0 IADD3.X R5, R11, UR61, RZ, P1, !PT ;  /* 0x0000003d0b058c10 */ /* 0x000fe20008ffe4ff */
[----:B------:R-:W-:Y:S01]  /*1e770*/  ULDC.64 UR8, c[0x0][0x208] ;  /* 0x0000820000087ab9 */ /* 0x000fe20000000a00 */
[----:B------:R-:W-:Y:S01]  /*1e780*/  ISETP.GE.AND P4, PT, R6, 0x81, PT ;  /* 0x000000810600780c */ /* 0x000fe20003f86270 */
[----:B------:R-:W-:Y:S01]  /*1e790*/  BSSY B1, `(.L_x_46) ;  /* 0x0000015000017945 */ /* 0x000fe20003800000 */
[----:B------:R-:W-:Y:S02]  /*1e7a0*/  LOP3.LUT R19, R19, 0xfffffff7, RZ, 0xc0, !PT ;  /* 0xfffffff713137812 */ /* 0x000fe400078ec0ff */
[----:B------:R-:W-:-:S02]  /*1e7b0*/  ISETP.LT.OR P1, PT, R0, 0x1, !P4 ;  /* 0x000000010000780c */ /* 0x000fc40006721670 */
[----:B------:R-:W-:-:S07]  /*1e7c0*/  ISETP.LT.OR P2, PT, R0, 0x2, !P4 ;  /* 0x000000020000780c */ /* 0x000fce0006741670 */
[----:B------:R-:W-:Y:S02]  /*1e7d0*/  @P4 LOP3.LUT R19, R19, 0x8, RZ, 0xfc, !PT ;  /* 0x0000000813134812 */ /* 0x000fe400078efcff */
[----:B--2---:R-:W-:Y:S01]  /*1e7e0*/  R2UR UR4, R12 ;  /* 0x000000000c0472ca */ /* 0x004fe200000e0000 */
[----:B---3--:R-:W-:-:S05]  /*1e7f0*/  @!P0 IMAD R7, R7, R17, R2 ;  /* 0x0000001107078224 */ /* 0x008fca00078e0202 */
[----:B------:R2:W-:Y:S01]  /*1e800*/  @!P0 STG.E.U8 desc[UR8][R4.64+0x9], R7 ;  /* 0x0000090704008986 */ /* 0x0005e2000c101108 */
[----:B-1----:R-:W-:-:S05]  /*1e810*/  IADD3 R234, P0, R3, 0x80, RZ ;  /* 0x0000008003ea7810 */ /* 0x002fca0007f1e0ff */
[----:B--2---:R-:W-:-:S04]  /*1e820*/  IMAD.X R4, RZ, RZ, UR11, P0 ;  /* 0x0000000bff047e24 */ /* 0x004fc800080e06ff */
[-C--:B------:R-:W-:Y:S02]  /*1e830*/  IMAD R7, R4, R8.reuse, RZ ;  /* 0x0000000804077224 */ /* 0x080fe400078e02ff */
[----:B------:R-:W-:-:S04]  /*1e840*/  IMAD.WIDE.U32 R4, R234, R8, R232 ;  /* 0x00000008ea047225 */ /* 0x000fc800078e00e8 */
[----:B------:R-:W-:Y:S01]  /*1e850*/  IMAD R7, R234, R9, R7 ;  /* 0x00000009ea077224 */ /* 0x000fe200078e0207 */
[----:B------:R-:W-:-:S04]  /*1e860*/  IADD3 R236, P0, R4, R14, RZ ;  /* 0x0000000e04ec7210 */ /* 0x000fc80007f1e0ff */
[----:B------:R-:W-:Y:S02]  /*1e870*/  IADD3.X R237, R15, R5, R7, P0, !PT ;  /* 0x000000050fed7210 */ /* 0x000fe400007fe407 */
[----:B------:R-:W-:Y:S01]  /*1e880*/  IADD3 R12, P0, R10, UR4, RZ ;  /* 0x000000040a0c7c10 */ /* 0x000fe2000ff1e0ff */
[----:B------:R-:W-:-:S12]  /*1e890*/  @P1 BRA `(.L_x_47) ;  /* 0x0000000000101947 */ /* 0x000fd80003800000 */
[----:B------:R-:W-:Y:S02]  /*1e8a0*/  ULDC.64 UR4, c[0x0][0x208] ;  /* 0x0000820000047ab9 */ /* 0x000fe40000000a00 */
[----:B------:R-:W2:Y:S02]  /*1e8b0*/  LDG.E.U8 R16, desc[UR4][R236.64] ;  /* 0x00000004ec107981 */ /* 0x000ea4000c1e1100 */
[----:B--2---:R-:W-:-:S05]  /*1e8c0*/  PRMT R2, R16, 0x8880, RZ ;  /* 0x0000888010027816 */ /* 0x004fca00000000ff */
[----:B------:R-:W-:-:S07]  /*1e8d0*/  IMAD R2, R2, R18, RZ ;  /* 0x0000001202027224 */ /* 0x000fce00078e02ff */
.L_x_47:
[----:B------:R-:W-:Y:S05]  /*1e8e0*/  BSYNC B1 ;  /* 0x0000000000017941 */ /* 0x000fea0003800000 */
.L_x_46:
[----:B------:R-:W2:Y:S04]  /*1e8f0*/  LDL R5, [R1+0x478] ;  /* 0x0004780001057983 */ /* 0x000ea80000100800 */
[----:B------:R-:W3:Y:S01]  /*1e900*/  LDL.LU R4, [R1+0x400] ;  /* 0x0004000001047983 */ /* 0x000ee20000300800 */
[----:B------:R-:W-:Y:S01]  /*1e910*/  ULDC.64 UR4, c[0x0][0x208] ;  /* 0x0000820000047ab9 */ /* 0x000fe20000000a00 */
[----:B------:R-:W-:Y:S01]  /*1e920*/  BSSY B1, `(.L_x_48) ;  /* 0x000000a000017945 */ /* 0x000fe20003800000 */
[----:B--2---:R-:W-:Y:S01]  /*1e930*/  R2UR UR6, R5 ;  /* 0x00000000050672ca */ /* 0x004fe200000e0000 */
[----:B---3--:R-:W-:-:S12]  /*1e940*/  @!P1 IMAD R4, R4, R17, R2 ;  /* 0x0000001104049224 */ /* 0x008fd800078e0202 */
[----:B------:R-:W-:-:S05]  /*1e950*/  IADD3.X R13, R11, UR6, RZ, P0, !PT ;  /* 0x000000060b0d7c10 */ /* 0x000fca00087fe4ff */
[----:B------:R1:W-:Y:S01]  /*1e960*/  @!P1 STG.E.U8 desc[UR4][R12.64], R4 ;  /* 0x000000040c009986 */ /* 0x0003e2000c101104 */
[----:B------:R-:W-:Y:S05]  /*1e970*/  @P2 BRA `(.L_x_49) ;  /* 0x0000000000102947 */ /* 0x000fea0003800000 */
[----:B------:R-:W-:Y:S02]  /*1e980*/  ULDC.64 UR4, c[0x0][0x208] ;  /* 0x0000820000047ab9 */ /* 0x000fe40000000a00 */
[----:B------:R-:W2:Y:S02]  /*1e990*/  LDG.E.U8 R16, desc[UR4][R236.64+0x1] ;  /* 0x00000104ec107981 */ /* 0x000ea4000c1e1100 */
[----:B--2---:R-:W-:-:S05]  /*1e9a0*/  PRMT R2, R16, 0x8880, RZ ;  /* 0x0000888010027816 */ /* 0x004fca00000000ff */
[----:B------:R-:W-:-:S07]  /*1e9b0*/  IMAD R2, R2, R18, RZ ;  /* 0x0000001202027224 */ /* 0x000fce00078e02ff */
.L_x_49:
[----:B------:R-:W-:Y:S05]  /*1e9c0*/  BSYNC B1 ;  /* 0x0000000000017941 */ /* 0x000fea0003800000 */
.L_x_48:
[----:B-1----:R-:W2:Y:S04]  /*1e9d0*/  LDL.LU R4, [R1+0x404] ;  /* 0x0004040001047983 */ /* 0x002ea80000300800 */
[----:B------:R1:W-:Y:S04]  /*1e9e0*/  STL.64 [R1+0x490], R10 ;  /* 0x0004900a01007387 */ /* 0x0003e80000100a00 */
[----:B-1----:R-:W3:Y:S01]  /*1e9f0*/  LDL.64 R10, [R1+0x458] ;  /* 0x00045800010a7983 */ /* 0x002ee20000100a00 */
[----:B------:R-:W-:Y:S01]  /*1ea00*/  ISETP.GE.AND P3, PT, R6, 0x89, PT ;  /* 0x000000890600780c */ /* 0x000fe20003f66270 */
[----:B------:R-:W-:Y:S01]  /*1ea10*/  @!P2 IMAD.MOV.U32 R5, RZ, RZ, R13 ;  /* 0x000000ffff05a224 */ /* 0x000fe200078e000d */
[----:B------:R-:W-:Y:S01]  /*1ea20*/  R2UR UR4, R23 ;  /* 0x00000000170472ca */ /* 0x000fe200000e0000 */
[----:B------:R-:W-:Y:S01]  /*1ea30*/  ULDC.64 UR8, c[0x0][0x208] ;  /* 0x0000820000087ab9 */ /* 0x000fe20000000a00 */
[----:B------:R-:W-:Y:S01]  /*1ea40*/  ISETP.LT.OR P0, PT, R0, 0x1, !P3 ;  /* 0x000000010000780c */ /* 0x000fe20005f01670 */
[----:B------:R-:W-:Y:S01]  /*1ea50*/  BSSY B1, `(.L_x_50) ;  /* 0x0000010000017945 */ /* 0x000fe20003800000 */
[----:B--2---:R-:W-:-:S02]  /*1ea60*/  @!P2 IMAD R22, R4, R17, R2 ;  /* 0x000000110416a224 */ /* 0x004fc400078e0202 */
[----:B------:R-:W-:-:S05]  /*1ea70*/  @!P2 IMAD.MOV.U32 R4, RZ, RZ, R12 ;  /* 0x000000ffff04a224 */ /* 0x000fca00078e000c */
[----:B------:R1:W-:Y:S01]  /*1ea80*/  @!P2 STG.E.U8 desc[UR8][R4.64+0x1], R22 ;  /* 0x000001160400a986 */ /* 0x0003e2000c101108 */
[----:B---3--:R-:W-:-:S03]  /*1ea90*/  IMAD.WIDE.U32 R234, R234, R8, R10 ;  /* 0x00000008eaea7225 */ /* 0x008fc600078e000a */
[----:B------:R2:W5:Y:S01]  /*1eaa0*/  LDL.LU.64 R10, [R1+0x490] ;  /* 0x00049000010a7983 */ /* 0x0005620000300a00 */
[----:B------:R-:W-:Y:S01]  /*1eab0*/  IMAD.IADD R7, R7, 0x1, R235 ;  /* 0x0000000107077824 */ /* 0x000fe200078e02eb */
[----:B------:R-:W-:-:S04]  /*1eac0*/  IADD3 R234, P1, P2, R20, R14, R234 ;  /* 0x0000000e14ea7210 */ /* 0x000fc80007a3e0ea */
[----:B------:R-:W-:Y:S02]  /*1ead0*/  IADD3.X R235, R233, R15, R7, P1, P2 ;  /* 0x0000000fe9eb7210 */ /* 0x000fe40000fe4407 */
[----:B-1----:R-:W-:Y:S02]  /*1eae0*/  @!P0 IADD3 R4, P2, R12, UR4, RZ ;  /* 0x000000040c048c10 */ /* 0x002fe4000ff5e0ff */
[----:B------:R-:W-:Y:S01]  /*1eaf0*/  ISETP.LT.OR P1, PT, R0, 0x2, !P3 ;  /* 0x000000020000780c */ /* 0x000fe20005f21670 */
[----:B--2---:R-:W-:-:S12]  /*1eb00*/  @P0 BRA `(.L_x_51) ;  /* 0x0000000000100947 */ /* 0x004fd80003800000 */
[----:B------:R-:W-:Y:S02]  /*1eb10*/  ULDC.64 UR4, c[0x0][0x208] ;  /* 0x0000820000047ab9 */ /* 0x000fe40000000a00 */
[----:B------:R-:W2:Y:S02]  /*1eb20*/  LDG.E.U8 R16, desc[UR4][R234.64] ;  /* 0x00000004ea107981 */ /* 0x000ea4000c1e1100 */
[----:B--2---:R-:W-:-:S05]  /*1eb30*/  PRMT R2, R16, 0x8880, RZ ;  /* 0x0000888010027816 */ /* 0x004fca00000000ff */
[----:B------:R-:W-:-:S07]  /*1eb40*/  IMAD R2, R2, R18, RZ ;  /* 0x0000001202027224 */ /* 0x000fce00078e02ff */
.L_x_51:
[----:B------:R-:W-:Y:S05]  /*1eb50*/  BSYNC B1 ;  /* 0x0000000000017941 */ /* 0x000fea0003800000 */
.L_x_50:
[----:B------:R-:W2:Y:S01]  /*1eb60*/  LDL.LU R7, [R1+0x408] ;  /* 0x0004080001077983 */ /* 0x000ea20000300800 */
[----:B------:R-:W-:Y:S01]  /*1eb70*/  R2UR UR4, R23 ;  /* 0x00000000170472ca */ /* 0x000fe200000e0000 */
[----:B------:R-:W-:Y:S01]  /*1eb80*/  ULDC.64 UR8, c[0x0][0x208] ;  /* 0x0000820000087ab9 */ /* 0x000fe20000000a00 */
[----:B------:R-:W-:Y:S01]  /*1eb90*/  @!P0 IADD3.X R5, R13, UR61, RZ, P2, !PT ;  /* 0x0000003d0d058c10 */ /* 0x000fe200097fe4ff */
[----:B------:R-:W-:Y:S01]  /*1eba0*/  BSSY B1, `(.L_x_52) ;  /* 0x0000009000017945 */ /* 0x000fe20003800000 */
[----:B--2---:R-:W-:-:S05]  /*1ebb0*/  @!P0 IMAD R7, R7, R17, R2 ;  /* 0x0000001107078224 */ /* 0x004fca00078e0202 */
[----:B------:R1:W-:Y:S04]  /*1ebc0*/  @!P0 STG.E.U8 desc[UR8][R4.64], R7 ;  /* 0x0000000704008986 */ /* 0x0003e8000c101108 */
[----:B-1----:R-:W-:Y:S01]  /*1ebd0*/  @!P1 IADD3 R4, P0, R12, UR4, RZ ;  /* 0x000000040c049c10 */ /* 0x002fe2000ff1e0ff */
[----:B------:R-:W-:-:S12]  /*1ebe0*/  @P1 BRA `(.L_x_53) ;  /* 0x0000000000101947 */ /* 0x000fd80003800000 */
[----:B------:R-:W-:Y:S02]  /*1ebf0*/  ULDC.64 UR4, c[0x0][0x208] ;  /* 0x0000820000047ab9 */ /* 0x000fe40000000a00 */
[----:B------:R-:W2:Y:S02]  /*1ec00*/  LDG.E.U8 R16, desc[UR4][R234.64+0x1] ;  /* 0x00000104ea107981 */ /* 0x000ea4000c1e1100 */
[----:B--2---:R-:W-:-:S05]  /*1ec10*/  PRMT R2, R16, 0x8880, RZ ;  /* 0x0000888010027816 */ /* 0x004fca00000000ff */
[----:B------:R-:W-:-:S07]  /*1ec20*/  IMAD R2, R2, R18, RZ ;  /* 0x0000001202027224 */ /* 0x000fce00078e02ff */
.L_x_53:
[----:B------:R-:W-:Y:S05]  /*1ec30*/  BSYNC B1 ;  /* 0x0000000000017941 */ /* 0x000fea0003800000 */
.L_x_52:
[----:B------:R-:W2:Y:S01]  /*1ec40*/  LDL.LU R7, [R1+0x40c] ;  /* 0x00040c0001077983 */ /* 0x000ea20000300800 */
[----:B------:R-:W-:Y:S01]  /*1ec50*/  @!P1 IADD3.X R5, R13, UR61, RZ, P0, !PT ;  /* 0x0000003d0d059c10 */ /* 0x000fe200087fe4ff */
[----:B------:R-:W-:Y:S01]  /*1ec60*/  ULDC.64 UR4, c[0x0][0x208] ;  /* 0x0000820000047ab9 */ /* 0x000fe20000000a00 */
[----:B------:R-:W-:Y:S01]  /*1ec70*/  BSSY B1, `(.L_x_54) ;  /* 0x000000b000017945 */ /* 0x000fe20003800000 */
[C---:B------:R-:W-:Y:S02]  /*1ec80*/  ISETP.LT.OR P2, PT, R0.reuse, 0xa, !P4 ;  /* 0x0000000a0000780c */ /* 0x040fe40006741670 */
[----:B------:R-:W-:Y:S01]  /*1ec90*/  ISETP.LT.OR P0, PT, R0, 0x9, !P3 ;  /* 0x000000090000780c */ /* 0x000fe20005f01670 */
[----:B--2---:R-:W-:-:S05]  /*1eca0*/  @!P1 IMAD R7, R7, R17, R2 ;  /* 0x0000001107079224 */ /* 0x004fca00078e0202 */
[----:B------:R1:W-:Y:S01]  /*1ecb0*/  @!P1 STG.E.U8 desc[UR4][R4.64+0x1], R7 ;  /* 0x0000010704009986 */ /* 0x0003e2000c101104 */
[----:B------:R-:W-:-:S13]  /*1ecc0*/  ISETP.LT.OR P1, PT, R0, 0x9, !P4 ;  /* 0x000000090000780c */ /* 0x000fda0006721670 */
[----:B-1----:R-:W-:Y:S05]  /*1ecd0*/  @P1 BRA `(.L_x_55) ;  /* 0x0000000000101947 */ /* 0x002fea0003800000 */
[----:B------:R-:W-:Y:S02]  /*1ece0*/  ULDC.64 UR4, c[0x0][0x208] ;  /* 0x0000820000047ab9 */ /* 0x000fe40000000a00 */
[----:B------:R-:W2:Y:S02]  /*1ecf0*/  LDG.E.U8 R16, desc[UR4][R236.64+0x8] ;  /* 0x00000804ec107981 */ /* 0x000ea4000c1e1100 */
[----:B--2---:R-:W-:-:S05]  /*1ed00*/  PRMT R2, R16, 0x8880, RZ ;  /* 0x0000888010027816 */ /* 0x004fca00000000ff */
[----:B------:R-:W-:-:S07]  /*1ed10*/  IMAD R2, R2, R18, RZ ;  /* 0x0000001202027224 */ /* 0x000fce00078e02ff */
.L_x_55:
[----:B------:R-:W-:Y:S05]  /*1ed20*/  BSYNC B1 ;  /* 0x0000000000017941 */ /* 0x000fea0003800000 */
.L_x_54:
[----:B------:R-:W2:Y:S01]  /*1ed30*/  LDL.LU R4, [R1+0x410] ;  /* 0x0004100001047983 */ /* 0x000ea20000300800 */
        /* <DEDUP_REMOVED lines=8> */
[----:B------:R-:W2:Y:S02]  /*1edc0*/  LDG.E.U8 R16, desc[UR4][R236.64+0x9] ;  /* 0x00000904ec107981 */ /* 0x000ea4000c1e1100 */
[----:B--2---:R-:W-:-:S05]  /*1edd0*/  PRMT R2, R16, 0x8880, RZ ;  /* 0x0000888010027816 */ /* 0x004fca00000000ff */
[----:B------:R-:W-:-:S07]  /*1ede0*/  IMAD R2, R2, R18, RZ ;  /* 0x0000001202027224 */ /* 0x000fce00078e02ff */
.L_x_57:
[----:B------:R-:W-:Y:S05]  /*1edf0*/  BSYNC B1 ;  /* 0x0000000000017941 */ /* 0x000fea0003800000 */
.L_x_56:
[----:B-1----:R-:W2:Y:S01]  /*1ee00*/  LDL.LU R4, [R1+0x414] ;  /* 0x0004140001047983 */ /* 0x002ea20000300800 */
        /* <DEDUP_REMOVED lines=8> */
[----:B-1----:R-:W-:Y:S01]  /*1ee90*/  @!P0 IADD3 R4, P2, R12, UR4, RZ ;  /* 0x000000040c048c10 */ /* 0x002fe2000ff5e0ff */
[----:B------:R-:W-:-:S12]  /*1eea0*/  @P0 BRA `(.L_x_59) ;  /* 0x0000000000100947 */ /* 0x000fd80003800000 */
[----:B------:R-:W-:Y:S02]  /*1eeb0*/  ULDC.64 UR4, c[0x0][0x208] ;  /* 0x0000820000047ab9 */ /* 0x000fe40000000a00 */
[----:B------:R-:W2:Y:S02]  /*1eec0*/  LDG.E.U8 R16, desc[UR4][R234.64+0x8] ;  /* 0x00000804ea107981 */ /* 0x000ea4000c1e1100 */
[----:B--2---:R-:W-:-:S05]  /*1eed0*/  PRMT R2, R16, 0x8880, RZ ;  /* 0x0000888010027816 */ /* 0x004fca00000000ff */
[----:B------:R-:W-:-:S07]  /*1eee0*/  IMAD R2, R2, R18, RZ ;  /* 0x0000001202027224 */ /* 0x000fce00078e02ff */
.L_x_59:
[----:B------:R-:W-:Y:S05]  /*1eef0*/  BSYNC B1 ;  /* 0x0000000000017941 */ /* 0x000fea0003800000 */
.L_x_58:
        /* <DEDUP_REMOVED lines=13> */
.L_x_61:
[----:B------:R-:W-:Y:S05]  /*1efd0*/  BSYNC B1 ;  /* 0x0000000000017941 */ /* 0x000fea0003800000 */
.L_x_60:
[----:B------:R-:W2:Y:S04]  /*1efe0*/  LDL R23, [R1+0x484] ;  /* 0x0004840001177983 */ /* 0x000ea80000100800 */
[----:B------:R-:W3:Y:S04]  /*1eff0*/  LDL R22, [R1+0x488] ;  /* 0x0004880001167983 */ /* 0x000ee80000100800 */
[----:B------:R-:W4:Y:S01]  /*1f000*/  LDL.LU R7, [R1+0x41c] ;  /* 0x00041c0001077983 */ /* 0x000f220000300800 */
[----:B------:R-:W-:Y:S01]  /*1f010*/  @!P1 IADD3.X R5, R13, UR61, RZ, P0, !PT ;  /* 0x0000003d0d059c10 */ /* 0x000fe200087fe4ff */
[----:B------:R-:W-:Y:S01]  /*1f020*/  ULDC.64 UR8, c[0x0][0x208] ;  /* 0x0000820000087ab9 */ /* 0x000fe20000000a00 */
[----:B------:R-:W-:Y:S01]  /*1f030*/  ISETP.GE.AND P4, PT, R6, 0x101, PT ;  /* 0x000001010600780c */ /* 0x000fe20003f86270 */
[----:B------:R-:W-:Y:S01]  /*1f040*/  BSSY B1, `(.L_x_62) ;  /* 0x0000018000017945 */ /* 0x000fe20003800000 */
[----:B------:R-:W-:-:S11]  /*1f050*/  LOP3.LUT R19, R19, 0xfffffffd, RZ, 0xc0, !PT ;  /* 0xfffffffd13137812 */ /* 0x000fd600078ec0ff */
[----:B------:R-:W-:Y:S02]  /*1f060*/  @P4 LOP3.LUT R19, R19, 0x2, RZ, 0xfc, !PT ;  /* 0x0000000213134812 */ /* 0x000fe400078efcff */
[----:B--2---:R-:W-:Y:S02]  /*1f070*/  R2UR UR5, R23 ;  /* 0x00000000170572ca */ /* 0x004fe400000e0000 */
[----:B---3--:R-:W-:Y:S02]  /*1f080*/  R2UR UR4, R22 ;  /* 0x00000000160472ca */ /* 0x008fe400000e0000 */
[----:B------:R-:W-:Y:S01]  /*1f090*/  IADD3 R22, P0, R3, 0x100, RZ ;  /* 0x0000010003167810 */ /* 0x000fe20007f1e0ff */
[----:B----4-:R-:W-:-:S05]  /*1f0a0*/  @!P1 IMAD R7, R7, R17, R2 ;  /* 0x0000001107079224 */ /* 0x010fca00078e0202 */
[----:B------:R1:W-:Y:S03]  /*1f0b0*/  @!P1 STG.E.U8 desc[UR8][R4.64+0x9], R7 ;  /* 0x0000090704009986 */ /* 0x0003e6000c101108 */
[----:B------:R-:W-:Y:S02]  /*1f0c0*/  IMAD.U32 R23, RZ, RZ, UR5 ;  /* 0x00000005ff177e24 */ /* 0x000fe4000f8e00ff */
[----:B-1----:R-:W-:-:S04]  /*1f0d0*/  IMAD.X R4, RZ, RZ, UR11, P0 ;  /* 0x0000000bff047e24 */ /* 0x002fc800080e06ff */
[----:B------:R-:W-:-:S04]  /*1f0e0*/  IMAD R4, R4, R8, RZ ;  /* 0x0000000804047224 */ /* 0x000fc800078e02ff */
[C---:B------:R-:W-:Y:S02]  /*1f0f0*/  IMAD R7, R22.reuse, R9, R4 ;  /* 0x0000000916077224 */ /* 0x040fe400078e0204 */
[----:B------:R-:W-:-:S03]  /*1f100*/  IMAD.WIDE.U32 R4, R22, R8, R232 ;  /* 0x0000000816047225 */ /* 0x000fc600078e00e8 */
[----:B------:R-:W-:Y:S02]  /*1f110*/  IADD3 R232, P1, R4, R14, RZ ;  /* 0x0000000e04e87210 */ /* 0x000fe40007f3e0ff */
[----:B-----5:R-:W-:Y:S02]  /*1f120*/  LEA R4, P0, R23, R10, 0x8 ;  /* 0x0000000a17047211 */ /* 0x020fe400078040ff */
[----:B------:R-:W-:Y:S02]  /*1f130*/  IADD3.X R233, R15, R5, R7, P1, !PT ;  /* 0x000000050fe97210 */ /* 0x000fe40000ffe407 */
[C---:B------:R-:W-:Y:S02]  /*1f140*/  ISETP.LT.OR P1, PT, R0.reuse, 0x1, !P4 ;  /* 0x000000010000780c */ /* 0x040fe40006721670 */
[----:B------:R-:W-:Y:S02]  /*1f150*/  IADD3.X R5, R11, UR4, RZ, P0, !PT ;  /* 0x000000040b057c10 */ /* 0x000fe400087fe4ff */
[----:B------:R-:W-:-:S09]  /*1f160*/  ISETP.LT.OR P0, PT, R0, 0x2, !P4 ;  /* 0x000000020000780c */ /* 0x000fd20006701670 */
[----:B------:R-:W-:Y:S05]  /*1f170*/  @P1 BRA `(.L_x_63) ;  /* 0x0000000000101947 */ /* 0x000fea0003800000 */
[----:B------:R-:W-:Y:S02]  /*1f180*/  ULDC.64 UR4, c[0x0][0x208] ;  /* 0x0000820000047ab9 */ /* 0x000fe40000000a00 */
[----:B------:R-:W2:Y:S02]  /*1f190*/  LDG.E.U8 R16, desc[UR4][R232.64] ;  /* 0x00000004e8107981 */ /* 0x000ea4000c1e1100 */
[----:B--2---:R-:W-:-:S05]  /*1f1a0*/  PRMT R2, R16, 0x8880, RZ ;  /* 0x0000888010027816 */ /* 0x004fca00000000ff */
[----:B------:R-:W-:-:S07]  /*1f1b0*/  IMAD R2, R2, R18, RZ ;  /* 0x0000001202027224 */ /* 0x000fce00078e02ff */
.L_x_63:
[----:B------:R-:W-:Y:S05]  /*1f1c0*/  BSYNC B1 ;  /* 0x0000000000017941 */ /* 0x000fea0003800000 */
.L_x_62:
[----:B------:R-:W2:Y:S01]  /*1f1d0*/  LDL.LU R23, [R1+0x3e0] ;  /* 0x0003e00001177983 */ /* 0x000ea20000300800 */
[----:B------:R-:W-:Y:S01]  /*1f1e0*/  ULDC.64 UR4, c[0x0][0x208] ;  /* 0x0000820000047ab9 */ /* 0x000fe20000000a00 */
[----:B------:R-:W-:Y:S01]  /*1f1f0*/  BSSY B1, `(.L_x_64) ;  /* 0x0000008000017945 */ /* 0x000fe20003800000 */
[----:B--2---:R-:W-:-:S05]  /*1f200*/  @!P1 IMAD R23, R23, R17, R2 ;  /* 0x0000001117179224 */ /* 0x004fca00078e0202 */
[----:B------:R1:W-:Y:S01]  /*1f210*/  @!P1 STG.E.U8 desc[UR4][R4.64], R23 ;  /* 0x0000001704009986 */ /* 0x0003e2000c101104 */
[----:B------:R-:W-:Y:S05]  /*1f220*/  @P0 BRA `(.L_x_65) ;  /* 0x0000000000100947 */ /* 0x000fea0003800000 */
[----:B------:R-:W-:Y:S02]  /*1f230*/  ULDC.64 UR4, c[0x0][0x208] ;  /* 0x0000820000047ab9 */ /* 0x000fe40000000a00 */
[----:B------:R-:W2:Y:S02]  /*1f240*/  LDG.E.U8 R16, desc[UR4][R232.64+0x1] ;  /* 0x00000104e8107981 */ /* 0x000ea4000c1e1100 */
[----:B--2---:R-:W-:-:S05]  /*1f250*/  PRMT R2, R16, 0x8880, RZ ;  /* 0x0000888010027816 */ /* 0x004fca00000000ff */
[----:B------:R-:W-:-:S07]  /*1f260*/  IMAD R2, R2, R18, RZ ;  /* 0x0000001202027224 */ /* 0x000fce00078e02ff */
.L_x_65:
[----:B------:R-:W-:Y:S05]  /*1f270*/  BSYNC B1 ;  /* 0x0000000000017941 */ /* 0x000fea0003800000 */
.L_x_64:
[----:B------:R-:W2:Y:S04]  /*1f280*/  LDL R21, [R1+0x450] ;  /* 0x0004500001157983 */ /* 0x000ea80000100800 */
[----:B-1----:R-:W3:Y:S04]  /*1f290*/  LDL R23, [R1+0x3e4] ;  /* 0x0003e40001177983 */ /* 0x002ee80000100800 */
[----:B------:R1:W-:Y:S04]  /*1f2a0*/  STL.64 [R1+0x498], R12 ;  /* 0x0004980c01007387 */ /* 0x0003e80000100a00 */
[----:B-1----:R-:W4:Y:S04]  /*1f2b0*/  LDL.LU.64 R12, [R1+0x458] ;  /* 0x00045800010c7983 */ /* 0x002f280000300a00 */
[----:B------:R1:W-:Y:S04]  /*1f2c0*/  STL.64 [R1+0x490], R10 ;  /* 0x0004900a01007387 */ /* 0x0003e80000100a00 */
[----:B-1----:R-:W4:Y:S01]  /*1f2d0*/  LDL.64 R10, [R1+0x448] ;  /* 0x00044800010a7983 */ /* 0x002f220000100a00 */
[----:B------:R-:W-:Y:S01]  /*1f2e0*/  ULDC.64 UR8, c[0x0][0x208] ;  /* 0x0000820000087ab9 */ /* 0x000fe20000000a00 */
[----:B------:R-:W-:-:S02]  /*1f2f0*/  ISETP.GE.AND P2, PT, R6, 0x109, PT ;  /* 0x000001090600780c */ /* 0x000fc40003f46270 */
[----:B--2---:R-:W-:Y:S01]  /*1f300*/  R2UR UR4, R21 ;  /* 0x00000000150472ca */ /* 0x004fe200000e0000 */
[----:B---3--:R-:W-:-:S05]  /*1f310*/  @!P0 IMAD R21, R23, R17, R2 ;  /* 0x0000001117158224 */ /* 0x008fca00078e0202 */
[----:B------:R1:W-:Y:S01]  /*1f320*/  @!P0 STG.E.U8 desc[UR8][R4.64+0x1], R21 ;  /* 0x0000011504008986 */ /* 0x0003e2000c101108 */
[----:B------:R-:W-:Y:S01]  /*1f330*/  IADD3 R3, P0, R3, 0x180, RZ ;  /* 0x0000018003037810 */ /* 0x000fe20007f1e0ff */
[----:B----4-:R-:W-:-:S04]  /*1f340*/  IMAD.WIDE.U32 R22, R22, R8, R12 ;  /* 0x0000000816167225 */ /* 0x010fc800078e000c */
[----:B-1----:R-:W-:Y:S01]  /*1f350*/  IMAD.X R21, RZ, RZ, UR11, P0 ;  /* 0x0000000bff157e24 */ /* 0x002fe200080e06ff */
[----:B------:R-:W-:Y:S01]  /*1f360*/  IADD3 R22, P0, P1, R20, R14, R22 ;  /* 0x0000000e14167210 */ /* 0x000fe2000791e016 */
[----:B------:R-:W-:Y:S02]  /*1f370*/  IMAD.IADD R7, R7, 0x1, R23 ;  /* 0x0000000107077824 */ /* 0x000fe400078e0217 */
[-C--:B------:R-:W-:Y:S02]  /*1f380*/  IMAD R21, R21, R8.reuse, RZ ;  /* 0x0000000815157224 */ /* 0x080fe400078e02ff */
[----:B------:R-:W-:-:S04]  /*1f390*/  IMAD.WIDE.U32 R12, R3, R8, R12 ;  /* 0x00000008030c7225 */ /* 0x000fc800078e000c */
[----:B------:R-:W-:Y:S01]  /*1f3a0*/  IMAD R9, R3, R9, R21 ;  /* 0x0000000903097224 */ /* 0x000fe200078e0215 */
[----:B------:R-:W-:-:S03]  /*1f3b0*/  IADD3.X R23, R11, R15, R7, P0, P1 ;  /* 0x0000000f0b177210 */ /* 0x000fc600007e2407 */
[----:B------:R-:W-:Y:S01]  /*1f3c0*/  IMAD.IADD R7, R9, 0x1, R13 ;  /* 0x0000000109077824 */ /* 0x000fe200078e020d */
[----:B------:R-:W-:Y:S01]  /*1f3d0*/  IADD3 R20, P0, P1, R20, R14, R12 ;  /* 0x0000000e14147210 */ /* 0x000fe2000791e00c */
[----:B------:R-:W-:Y:S03]  /*1f3e0*/  STL [R1+0x400], R9 ;  /* 0x0004000901007387 */ /* 0x000fe60000100800 */
[----:B------:R-:W-:Y:S01]  /*1f3f0*/  IADD3.X R21, R11, R15, R7, P0, P1 ;  /* 0x0000000f0b157210 */ /* 0x000fe200007e2407 */
[----:B------:R1:W5:Y:S01]  /*1f400*/  LDL.LU.64 R12, [R1+0x498] ;  /* 0x00049800010c7983 */ /* 0x0003620000300a00 */
[----:B------:R-:W-:-:S13]  /*1f410*/  ISETP.LT.OR P0, PT, R0, 0x1, !P2 ;  /* 0x000000010000780c */ /* 0x000fda0005701670 */
[----:B------:R-:W-:-:S04]  /*1f420*/  @!P0 IADD3 R10, P1, R4, UR4, RZ ;  /* 0x00000004040a8c10 */ /* 0x000fc8000ff3e0ff */
[----:B------:R-:W-:-:S05]  /*1f430*/  @!P0 IADD3.X R11, R5, UR61, RZ, P1, !PT ;  /* 0x0000003d050b8c10 */ /* 0x000fca0008ffe4ff */
[----:B------:R2:W-:Y:S04]  /*1f440*/  @!P0 STL.64 [R1+0x3e0], R10 ;  /* 0x0003e00a01008387 */ /* 0x0005e80000100a00 */
[----:B--2---:R1:W5:Y:S01]  /*1f450*/  LDL.LU.64 R10, [R1+0x490] ;  /* 0x00049000010a7983 */ /* 0x0043620000300a00 */
[----:B------:R-:W-:Y:S04]  /*1f460*/  BSSY B1, `(.L_x_66) ;  /* 0x0000006000017945 */ /* 0x000fe80003800000 */
[----:B------:R-:W-:Y:S05]  /*1f470*/  @P0 BRA `(.L_x_67) ;  /* 0x0000000000100947 */ /* 0x000fea0003800000 */
[----:B------:R-:W-:Y:S02]  /*1f480*/  ULDC.64 UR4, c[0x0][0x208] ;  /* 0x0000820000047ab9 */ /* 0x000fe40000000a00 */
[----:B------:R-:W2:Y:S02]  /*1f490*/  LDG.E.U8 R16, desc[UR4][R22.64] ;  /* 0x0000000416107981 */ /* 0x000ea4000c1e1100 */
[----:B--2---:R-:W-:-:S05]  /*1f4a0*/  PRMT R2, R16, 0x8880, RZ ;  /* 0x0000888010027816 */ /* 0x004fca00000000ff */
[----:B------:R-:W-:-:S07]  /*1f4b0*/  IMAD R2, R2, R18, RZ ;  /* 0x0000001202027224 */ /* 0x000fce00078e02ff */
.L_x_67:
[----:B------:R-:W-:Y:S05]  /*1f4c0*/  BSYNC B1 ;  /* 0x0000000000017941 */ /* 0x000fea0003800000 */
.L_x_66:
[----:B------:R-:W2:Y:S04]  /*1f4d0*/  LDL.LU R7, [R1+0x3e8] ;  /* 0x0003e80001077983 */ /* 0x000ea80000300800 */
[----:B-----5:R3:W-:Y:S04]  /*1f4e0*/  STL.64 [R1+0x490], R10 ;  /* 0x0004900a01007387 */ /* 0x0207e80000100a00 */
[----:B------:R-:W4:Y:S04]  /*1f4f0*/  LDL R9, [R1+0x450] ;  /* 0x0004500001097983 */ /* 0x000f280000100800 */
[----:B---3--:R-:W3:Y:S01]  /*1f500*/  LDL.64 R10, [R1+0x3e0] ;  /* 0x0003e000010a7983 */ /* 0x008ee20000100a00 */
[----:B------:R-:W-:Y:S01]  /*1f510*/  ULDC.64 UR8, c[0x0][0x208] ;  /* 0x0000820000087ab9 */ /* 0x000fe20000000a00 */
[----:B--2---:R-:W-:Y:S01]  /*1f520*/  @!P0 IMAD R7, R7, R17, R2 ;  /* 0x0000001107078224 */ /* 0x004fe200078e0202 */
[----:B----4-:R-:W-:-:S04]  /*1f530*/  R2UR UR4, R9 ;  /* 0x00000000090472ca */ /* 0x010fc800000e0000 */
[----:B---3--:R2:W-:Y:S01]  /*1f540*/  @!P0 STG.E.U8 desc[UR8][R10.64], R7 ;  /* 0x000000070a008986 */ /* 0x0085e2000c101108 */
[----:B------:R-:W-:-:S13]  /*1f550*/  ISETP.LT.OR P0, PT, R0, 0x2, !P2 ;  /* 0x000000020000780c */ /* 0x000fda0005701670 */
[----:B--2---:R-:W-:-:S04]  /*1f560*/  @!P0 IADD3 R10, P1, R4, UR4, RZ ;  /* 0x00000004040a8c10 */ /* 0x004fc8000ff3e0ff */
[----:B------:R-:W-:-:S05]  /*1f570*/  @!P0 IADD3.X R11, R5, UR61, RZ, P1, !PT ;  /* 0x0000003d050b8c10 */ /* 0x000fca0008ffe4ff */
[----:B------:R2:W-:Y:S04]  /*1f580*/  @!P0 STL.64 [R1+0x3e0], R10 ;  /* 0x0003e00a01008387 */ /* 0x0005e80000100a00 */
[----:B--2---:R2:W5:Y:S01]  /*1f590*/  LDL.LU.64 R10, [R1+0x490] ;  /* 0x00049000010a7983 */ /* 0x0045620000300a00 */
[----:B------:R-:W-:Y:S04]  /*1f5a0*/  BSSY B1, `(.L_x_68) ;  /* 0x0000006000017945 */ /* 0x000fe80003800000 */
[----:B------:R-:W-:Y:S05]  /*1f5b0*/  @P0 BRA `(.L_x_69) ;  /* 0x0000000000100947 */ /* 0x000fea0003800000 */
[----:B------:R-:W-:Y:S02]  /*1f5c0*/  ULDC.64 UR4, c[0x0][0x208] ;  /* 0x0000820000047ab9 */ /* 0x000fe40000000a00 */
[----:B------:R-:W3:Y:S02]  /*1f5d0*/  LDG.E.U8 R16, desc[UR4][R22.64+0x1] ;  /* 0x0000010416107981 */ /* 0x000ee4000c1e1100 */
[----:B---3--:R-:W-:-:S05]  /*1f5e0*/  PRMT R2, R16, 0x8880, RZ ;  /* 0x0000888010027816 */ /* 0x008fca00000000ff */
[----:B------:R-:W-:-:S07]  /*1f5f0*/  IMAD R2, R2, R18, RZ ;  /* 0x0000001202027224 */ /* 0x000fce00078e02ff */
.L_x_69:
[----:B------:R-:W-:Y:S05]  /*1f600*/  BSYNC B1 ;  /* 0x0000000000017941 */ /* 0x000fea0003800000 */
.L_x_68:
[----:B------:R-:W3:Y:S04]  /*1f610*/  LDL.LU R7, [R1+0x3ec] ;  /* 0x0003ec0001077983 */ /* 0x000ee80000300800 */
[----:B------:R4:W-:Y:S04]  /*1f620*/  STL.64 [R1+0x490], R4 ;  /* 0x0004900401007387 */ /* 0x0009e80000100a00 */
[----:B----4-:R-:W4:Y:S01]  /*1f630*/  LDL.LU.64 R4, [R1+0x3e0] ;  /* 0x0003e00001047983 */ /* 0x010f220000300a00 */
[----:B------:R-:W-:Y:S01]  /*1f640*/  ULDC.64 UR4, c[0x0][0x208] ;  /* 0x0000820000047ab9 */ /* 0x000fe20000000a00 */
[----:B---3--:R-:W-:-:S05]  /*1f650*/  @!P0 IMAD R7, R7, R17, R2 ;  /* 0x0000001107078224 */ /* 0x008fca00078e0202 */
[----:B----4-:R3:W-:Y:S04]  /*1f660*/  @!P0 STG.E.U8 desc[UR4][R4.64+0x1], R7 ;  /* 0x0000010704008986 */ /* 0x0107e8000c101104 */
[----:B---3--:R3:W5:Y:S01]  /*1f670*/  LDL.LU.64 R4, [R1+0x490] ;  /* 0x0004900001047983 */ /* 0x0087620000300a00 */
[----:B------:R-:W-:Y:S01]  /*1f680*/  ISETP.LT.OR P0, PT, R0, 0x9, !P4 ;  /* 0x000000090000780c */ /* 0x000fe20006701670 */
[----:B------:R-:W-:-:S12]  /*1f690*/  BSSY B1, `(.L_x_70) ;  /* 0x0000006000017945 */ /* 0x000fd80003800000 */
[----:B---3--:R-:W-:Y:S05]  /*1f6a0*/  @P0 BRA `(.L_x_71) ;  /* 0x0000000000100947 */ /* 0x008fea0003800000 */
[----:B------:R-:W-:Y:S02]  /*1f6b0*/  ULDC.64 UR4, c[0x0][0x208] ;  /* 0x0000820000047ab9 */ /* 0x000fe40000000a00 */
[----:B------:R-:W3:Y:S02]  /*1f6c0*/  LDG.E.U8 R16, desc[UR4][R232.64+0x8] ;  /* 0x00000804e8107981 */ /* 0x000ee4000c1e1100 */
[----:B---3--:R-:W-:-:S05]  /*1f6d0*/  PRMT R2, R16, 0x8880, RZ ;  /* 0x0000888010027816 */ /* 0x008fca00000000ff */
[----:B------:R-:W-:-:S07]  /*1f6e0*/  IMAD R2, R2, R18, RZ ;  /* 0x0000001202027224 */ /* 0x000fce00078e02ff */
.L_x_71:
[----:B------:R-:W-:Y:S05]  /*1f6f0*/  BSYNC B1 ;  /* 0x0000000000017941 */ /* 0x000fea0003800000 */
.L_x_70:
[----:B------:R-:W3:Y:S01]  /*1f700*/  LDL.LU R7, [R1+0x3f0] ;  /* 0x0003f00001077983 */ /* 0x000ee20000300800 */
[----:B------:R-:W-:Y:S01]  /*1f710*/  ULDC.64 UR4, c[0x0][0x208] ;  /* 0x0000820000047ab9 */ /* 0x000fe20000000a00 */
[----:B------:R-:W-:Y:S01]  /*1f720*/  BSSY B1, `(.L_x_72) ;  /* 0x0000009000017945 */ /* 0x000fe20003800000 */
[----:B---3--:R-:W-:-:S05]  /*1f730*/  @!P0 IMAD R7, R7, R17, R2 ;  /* 0x0000001107078224 */ /* 0x008fca00078e0202 */
[----:B-----5:R3:W-:Y:S01]  /*1f740*/  @!P0 STG.E.U8 desc[UR4][R4.64+0x8], R7 ;  /* 0x0000080704008986 */ /* 0x0207e2000c101104 */
[----:B------:R-:W-:-:S13]  /*1f750*/  ISETP.LT.OR P0, PT, R0, 0xa, !P4 ;  /* 0x0000000a0000780c */ /* 0x000fda0006701670 */
[----:B---3--:R-:W-:Y:S05]  /*1f760*/  @P0 BRA `(.L_x_73) ;  /* 0x0000000000100947 */ /* 0x008fea0003800000 */
[----:B------:R-:W-:Y:S02]  /*1f770*/  ULDC.64 UR4, c[0x0][0x208] ;  /* 0x0000820000047ab9 */ /* 0x000fe40000000a00 */
[----:B------:R-:W3:Y:S02]  /*1f780*/  LDG.E.U8 R16, desc[UR4][R232.64+0x9] ;  /* 0x00000904e8107981 */ /* 0x000ee4000c1e1100 */
[----:B---3--:R-:W-:-:S05]  /*1f790*/  PRMT R2, R16, 0x8880, RZ ;  /* 0x0000888010027816 */ /* 0x008fca00000000ff */
[----:B------:R-:W-:-:S07]  /*1f7a0*/  IMAD R2, R2, R18, RZ ;  /* 0x0000001202027224 */ /* 0x000fce00078e02ff */
.L_x_73:
[----:B------:R-:W-:Y:S05]  /*1f7b0*/  BSYNC B1 ;  /* 0x0000000000017941 */ /* 0x000fea0003800000 */
.L_x_72:
[----:B------:R-:W3:Y:S01]  /*1f7c0*/  LDL.LU R7, [R1+0x3f4] ;  /* 0x0003f40001077983 */ /* 0x000ee20000300800 */
[----:B------:R-:W-:Y:S01]  /*1f7d0*/  ULDC.64 UR8, c[0x0][0x208] ;  /* 0x0000820000087ab9 */ /* 0x000fe20000000a00 */
[----:B------:R-:W-:Y:S02]  /*1f7e0*/  R2UR UR4, R9 ;  /* 0x00000000090472ca */ /* 0x000fe400000e0000 */
[----:B------:R4:W-:Y:S01]  /*1f7f0*/  STL.64 [R1+0x490], R10 ;  /* 0x0004900a01007387 */ /* 0x0009e20000100a00 */
[----:B---3--:R-:W-:-:S05]  /*1f800*/  @!P0 IMAD R7, R7, R17, R2 ;  /* 0x0000001107078224 */ /* 0x008fca00078e0202 */
[----:B------:R-:W-:Y:S01]  /*1f810*/  @!P0 STG.E.U8 desc[UR8][R4.64+0x9], R7 ;  /* 0x0000090704008986 */ /* 0x000fe2000c101108 */
[----:B------:R-:W-:-:S13]  /*1f820*/  ISETP.LT.OR P0, PT, R0, 0x9, !P2 ;  /* 0x000000090000780c */ /* 0x000fda0005701670 */
[----:B----4-:R-:W-:-:S04]  /*1f830*/  @!P0 IADD3 R10, P1, R4, UR4, RZ ;  /* 0x00000004040a8c10 */ /* 0x010fc8000ff3e0ff */
[----:B------:R-:W-:-:S05]  /*1f840*/  @!P0 IADD3.X R11, R5, UR61, RZ, P1, !PT ;  /* 0x0000003d050b8c10 */ /* 0x000fca0008ffe4ff */
[----:B------:R3:W-:Y:S04]  /*1f850*/  @!P0 STL.64 [R1+0x3e0], R10 ;  /* 0x0003e00a01008387 */ /* 0x0007e80000100a00 */
[----:B---3--:R3:W5:Y:S01]  /*1f860*/  LDL.LU.64 R10, [R1+0x490] ;  /* 0x00049000010a7983 */ /* 0x0087620000300a00 */
[----:B------:R-:W-:Y:S04]  /*1f870*/  BSSY B1, `(.L_x_74) ;  /* 0x0000006000017945 */ /* 0x000fe80003800000 */
[----:B------:R-:W-:Y:S05]  /*1f880*/  @P0 BRA `(.L_x_75) ;  /* 0x0000000000100947 */ /* 0x000fea0003800000 */
[----:B------:R-:W-:Y:S02]  /*1f890*/  ULDC.64 UR4, c[0x0][0x208] ;  /* 0x0000820000047ab9 */ /* 0x000fe40000000a00 */
[----:B------:R-:W4:Y:S02]  /*1f8a0*/  LDG.E.U8 R16, desc[UR4][R22.64+0x8] ;  /* 0x0000080416107981 */ /* 0x000f24000c1e1100 */
[----:B----4-:R-:W-:-:S05]  /*1f8b0*/  PRMT R2, R16, 0x8880, RZ ;  /* 0x0000888010027816 */ /* 0x010fca00000000ff */
[----:B------:R-:W-:-:S07]  /*1f8c0*/  IMAD R2, R2, R18, RZ ;  /* 0x0000001202027224 */ /* 0x000fce00078e02ff */
.L_x_75:
[----:B------:R-:W-:Y:S05]  /*1f8d0*/  BSYNC B1 ;  /* 0x0000000000017941 */ /* 0x000fea0003800000 */
.L_x_74:
[----:B------:R-:W4:Y:S04]  /*1f8e0*/  LDL.LU R7, [R1+0x3f8] ;  /* 0x0003f80001077983 */ /* 0x000f280000300800 */
[----:B------:R0:W-:Y:S04]  /*1f8f0*/  STL.64 [R1+0x498], R12 ;  /* 0x0004980c01007387 */ /* 0x0001e80000100a00 */
[----:B0-----:R-:W2:Y:S04]  /*1f900*/  LDL.64 R12, [R1+0x3e0] ;  /* 0x0003e000010c7983 */ /* 0x001ea80000100a00 */
[----:B-----5:R0:W-:Y:S04]  /*1f910*/  STL.64 [R1+0x490], R10 ;  /* 0x0004900a01007387 */ /* 0x0201e80000100a00 */
[----:B0-----:R-:W3:Y:S01]  /*1f920*/  LDL.LU.64 R10, [R1+0x448] ;  /* 0x00044800010a7983 */ /* 0x001ee20000300a00 */
[----:B------:R-:W-:Y:S01]  /*1f930*/  ULDC.64 UR8, c[0x0][0x208] ;  /* 0x0000820000087ab9 */ /* 0x000fe20000000a00 */
[----:B------:R-:W-:Y:S01]  /*1f940*/  R2UR UR4, R9 ;  /* 0x00000000090472ca */ /* 0x000fe200000e0000 */
[----:B----4-:R-:W-:-:S05]  /*1f950*/  @!P0 IMAD R7, R7, R17, R2 ;  /* 0x0000001107078224 */ /* 0x010fca00078e0202 */
[----:B--2---:R0:W-:Y:S01]  /*1f960*/  @!P0 STG.E.U8 desc[UR8][R12.64+0x8], R7 ;  /* 0x000008070c008986 */ /* 0x0041e2000c101108 */
[----:B------:R-:W-:-:S13]  /*1f970*/  ISETP.LT.OR P0, PT, R0, 0xa, !P2 ;  /* 0x0000000a0000780c */ /* 0x000fda0005701670 */
[----:B0-----:R-:W-:-:S04]  /*1f980*/  @!P0 IADD3 R12, P1, R4, UR4, RZ ;  /* 0x00000004040c8c10 */ /* 0x001fc8000ff3e0ff */
[----:B------:R-:W-:Y:S01]  /*1f990*/  @!P0 IADD3.X R13, R5, UR61, RZ, P1, !PT ;  /* 0x0000003d050d8c10 */ /* 0x000fe20008ffe4ff */
[----:B---3--:R-:W-:-:S04]  /*1f9a0*/  IMAD.WIDE.U32 R8, R3, R8, R10 ;  /* 0x0000000803087225 */ /* 0x008fc800078e000a */
[----:B------:R0:W-:Y:S04]  /*1f9b0*/  @!P0 STL.64 [R1+0x3e0], R12 ;  /* 0x0003e00c01008387 */ /* 0x0001e80000100a00 */
[----:B0-----:R0:W5:Y:S04]  /*1f9c0*/  LDL.LU.64 R12, [R1+0x498] ;  /* 0x00049800010c7983 */ /* 0x0011680000300a00 */
[----:B------:R0:W5:Y:S01]  /*1f9d0*/  LDL.LU.64 R10, [R1+0x490] ;  /* 0x00049000010a7983 */ /* 0x0001620000300a00 */
[----:B------:R-:W-:Y:S04]  /*1f9e0*/  BSSY B1, `(.L_x_76) ;  /* 0x0000006000017945 */ /* 0x000fe80003800000 */
[----:B------:R-:W-:Y:S05]  /*1f9f0*/  @P0 BRA `(.L_x_77) ;  /* 0x0000000000100947 */ /* 0x000fea0003800000 */
[----:B------:R-:W-:Y:S02]  /*1fa00*/  ULDC.64 UR4, c[0x0][0x208] ;  /* 0x0000820000047ab9 */ /* 0x000fe40000000a00 */
[----:B------:R-:W2:Y:S02]  /*1fa10*/  LDG.E.U8 R16, desc[UR4][R22.64+0x9] ;  /* 0x0000090416107981 */ /* 0x000ea4000c1e1100 */
[----:B--2---:R-:W-:-:S05]  /*1fa20*/  PRMT R2, R16, 0x8880, RZ ;  /* 0x0000888010027816 */ /* 0x004fca00000000ff */
[----:B------:R-:W-:-:S07]  /*1fa30*/  IMAD R2, R2, R18, RZ ;  /* 0x0000001202027224 */ /* 0x000fce00078e02ff */
.L_x_77:
[----:B------:R-:W-:Y:S05]  /*1fa40*/  BSYNC B1 ;  /* 0x0000000000017941 */ /* 0x000fea0003800000 */
.L_x_76:
[----:B------:R-:W2:Y:S04]  /*1fa50*/  LDL.LU R3, [R1+0x3fc] ;  /* 0x0003fc0001037983 */ /* 0x000ea80000300800 */
[----:B-----5:R3:W-:Y:S04]  /*1fa60*/  STL.64 [R1+0x498], R12 ;  /* 0x0004980c01007387 */ /* 0x0207e80000100a00 */
[----:B---3--:R-:W3:Y:S04]  /*1fa70*/  LDL.LU.64 R12, [R1+0x3e0] ;  /* 0x0003e000010c7983 */ /* 0x008ee80000300a00 */
[----:B------:R-:W4:Y:S04]  /*1fa80*/  LDL.LU R7, [R1+0x3c0] ;  /* 0x0003c00001077983 */ /* 0x000f280000300800 */
[----:B------:R0:W-:Y:S04]  /*1fa90*/  STL.64 [R1+0x490], R4 ;  /* 0x0004900401007387 */ /* 0x0001e80000100a00 */
[----:B0-----:R-:W4:Y:S01]  /*1faa0*/  LDL.LU R5, [R1+0x400] ;  /* 0x0004000001057983 */ /* 0x001f220000300800 */
[----:B------:R-:W-:Y:S01]  /*1fab0*/  ULDC.64 UR4, c[0x0][0x208] ;  /* 0x0000820000047ab9 */ /* 0x000fe20000000a00 */
[----:B------:R-:W-:Y:S01]  /*1fac0*/  ISETP.GE.AND P1, PT, R6, 0x181, PT ;  /* 0x000001810600780c */ /* 0x000fe20003f26270 */
[----:B--2---:R-:W-:-:S05]  /*1fad0*/  @!P0 IMAD R3, R3, R17, R2 ;  /* 0x0000001103038224 */ /* 0x004fca00078e0202 */
[----:B---3--:R0:W-:Y:S01]  /*1fae0*/  @!P0 STG.E.U8 desc[UR4][R12.64+0x9], R3 ;  /* 0x000009030c008986 */ /* 0x0081e2000c101104 */
[----:B------:R-:W-:-:S03]  /*1faf0*/  IADD3 R14, P0, R8, R14, RZ ;  /* 0x0000000e080e7210 */ /* 0x000fc60007f1e0ff */
[----:B0-----:R0:W5:Y:S01]  /*1fb00*/  LDL.LU.64 R12, [R1+0x498] ;  /* 0x00049800010c7983 */ /* 0x0011620000300a00 */
[----:B----4-:R-:W-:Y:S02]  /*1fb10*/  IADD3.X R15, R15, R9, R5, P0, !PT ;  /* 0x000000090f0f7210 */ /* 0x010fe400007fe405 */
[----:B------:R-:W-:-:S13]  /*1fb20*/  ISETP.LT.OR P0, PT, R0, 0x1, !P1 ;  /* 0x000000010000780c */ /* 0x000fda0004f01670 */
[----:B------:R-:W2:Y:S01]  /*1fb30*/  @!P0 LDG.E.U8 R16, desc[UR4][R14.64] ;  /* 0x000000040e108981 */ /* 0x000ea2000c1e1100 */
[----:B------:R-:W-:-:S04]  /*1fb40*/  IMAD.U32 R8, RZ, RZ, UR12 ;  /* 0x0000000cff087e24 */ /* 0x000fc8000f8e00ff */
[----:B------:R-:W-:-:S04]  /*1fb50*/  IMAD.WIDE.U32 R8, R8, 0x180, R10 ;  /* 0x0000018008087825 */ /* 0x000fc800078e000a */
[----:B------:R-:W-:Y:S01]  /*1fb60*/  @!P0 IMAD.MOV.U32 R4, RZ, RZ, R8 ;  /* 0x000000ffff048224 */ /* 0x000fe200078e0008 */
[----:B--2---:R-:W-:-:S05]  /*1fb70*/  @!P0 PRMT R3, R16, 0x8880, RZ ;  /* 0x0000888010038816 */ /* 0x004fca00000000ff */
[----:B------:R-:W-:Y:S02]  /*1fb80*/  @!P0 IMAD R2, R3, R18, RZ ;  /* 0x0000001203028224 */ /* 0x000fe400078e02ff */
[----:B------:R-:W-:Y:S02]  /*1fb90*/  IMAD.U32 R3, RZ, RZ, UR13 ;  /* 0x0000000dff037e24 */ /* 0x000fe4000f8e00ff */
[----:B------:R-:W-:Y:S02]  /*1fba0*/  @!P0 IMAD R7, R7, R17, R2 ;  /* 0x0000001107078224 */ /* 0x000fe400078e0202 */
[----:B------:R-:W-:-:S04]  /*1fbb0*/  IMAD R3, R3, 0x180, RZ ;  /* 0x0000018003037824 */ /* 0x000fc800078e02ff */
[----:B------:R-:W-:-:S05]  /*1fbc0*/  IMAD.IADD R5, R9, 0x1, R3 ;  /* 0x0000000109057824 */ /* 0x000fca00078e0203 */
[----:B------:R-:W-:Y:S04]  /*1fbd0*/  STL.64 [R1+0x3e0], R4 ;  /* 0x0003e00401007387 */ /* 0x000fe80000100a00 */
[----:B------:R2:W-:Y:S04]  /*1fbe0*/  @!P0 STG.E.U8 desc[UR4][R4.64], R7 ;  /* 0x0000000704008986 */ /* 0x0005e8000c101104 */
[----:B--2---:R0:W5:Y:S01]  /*1fbf0*/  LDL.LU.64 R4, [R1+0x490] ;  /* 0x0004900001047983 */ /* 0x0041620000300a00 */
[----:B------:R-:W-:Y:S01]  /*1fc00*/  ISETP.LT.OR P0, PT, R0, 0x2, !P1 ;  /* 0x000000020000780c */ /* 0x000fe20004f01670 */
[----:B------:R-:W-:-:S12]  /*1fc10*/  BSSY B1, `(.L_x_78) ;  /* 0x0000006000017945 */ /* 0x000fd80003800000 */
[----:B0-----:R-:W-:Y:S05]  /*1fc20*/  @P0 BRA `(.L_x_79) ;  /* 0x0000000000100947 */ /* 0x001fea0003800000 */
[----:B------:R-:W-:Y:S02]  /*1fc30*/  ULDC.64 UR4, c[0x0][0x208] ;  /* 0x0000820000047ab9 */ /* 0x000fe40000000a00 */
[----:B------:R-:W2:Y:S02]  /*1fc40*/  LDG.E.U8 R16, desc[UR4][R14.64+0x1] ;  /* 0x000001040e107981 */ /* 0x000ea4000c1e1100 */
[----:B--2---:R-:W-:-:S05]  /*1fc50*/  PRMT R2, R16, 0x8880, RZ ;  /* 0x0000888010027816 */ /* 0x004fca00000000ff */
[----:B------:R-:W-:-:S07]  /*1fc60*/  IMAD R2, R2, R18, RZ ;  /* 0x0000001202027224 */ /* 0x000fce00078e02ff */
.L_x_79:
[----:B------:R-:W-:Y:S05]  /*1fc70*/  BSYNC B1 ;  /* 0x0000000000017941 */ /* 0x000fea0003800000 */
.L_x_78:
[----:B------:R-:W2:Y:S04]  /*1fc80*/  LDL.LU R7, [R1+0x3c4] ;  /* 0x0003c40001077983 */ /* 0x000ea80000300800 */
[----:B------:R0:W-:Y:S04]  /*1fc90*/  STL.64 [R1+0x498], R10 ;  /* 0x0004980a01007387 */ /* 0x0001e80000100a00 */
[----:B0-----:R-:W3:Y:S04]  /*1fca0*/  LDL R11, [R1+0x450] ;  /* 0x00045000010b7983 */ /* 0x001ee80000100800 */
[----:B-----5:R0:W-:Y:S04]  /*1fcb0*/  STL.64 [R1+0x490], R4 ;  /* 0x0004900401007387 */ /* 0x0201e80000100a00 */
[----:B0-----:R-:W4:Y:S01]  /*1fcc0*/  LDL.64 R4, [R1+0x3e0] ;  /* 0x0003e00001047983 */ /* 0x001f220000100a00 */
[----:B------:R-:W-:Y:S01]  /*1fcd0*/  @!P0 IMAD.MOV.U32 R10, RZ, RZ, R8 ;  /* 0x000000ffff0a8224 */ /* 0x000fe200078e0008 */
[----:B------:R-:W-:Y:S01]  /*1fce0*/  ULDC.64 UR8, c[0x0][0x208] ;  /* 0x0000820000087ab9 */ /* 0x000fe20000000a00 */
[----:B--2---:R-:W-:Y:S01]  /*1fcf0*/  @!P0 IMAD R7, R7, R17, R2 ;  /* 0x0000001107078224 */ /* 0x004fe200078e0202 */
[----:B---3--:R-:W-:Y:S01]  /*1fd00*/  R2UR UR4, R11 ;  /* 0x000000000b0472ca */ /* 0x008fe200000e0000 */
[----:B----4-:R-:W-:-:S05]  /*1fd10*/  @!P0 IMAD.MOV.U32 R11, RZ, RZ, R5 ;  /* 0x000000ffff0b8224 */ /* 0x010fca00078e0005 */
[----:B------:R0:W-:Y:S01]  /*1fd20*/  @!P0 STG.E.U8 desc[UR8][R10.64+0x1], R7 ;  /* 0x000001070a008986 */ /* 0x0001e2000c101108 */
[----:B------:R-:W-:-:S04]  /*1fd30*/  ISETP.GE.AND P0, PT, R6, 0x189, PT ;  /* 0x000001890600780c */ /* 0x000fc80003f06270 */
[----:B------:R-:W-:Y:S01]  /*1fd40*/  ISETP.LT.OR P4, PT, R0, 0x1, !P0 ;  /* 0x000000010000780c */ /* 0x000fe20004781670 */
[----:B0-----:R0:W5:-:S12]  /*1fd50*/  LDL.LU.64 R10, [R1+0x498] ;  /* 0x00049800010a7983 */ /* 0x0011580000300a00 */
[----:B------:R-:W-:-:S04]  /*1fd60*/  @!P4 IADD3 R6, P5, R8, UR4, RZ ;  /* 0x000000040806cc10 */ /* 0x000fc8000ffbe0ff */
[----:B------:R-:W-:Y:S02]  /*1fd70*/  @!P4 IADD3.X R7, R5, UR61, RZ, P5, !PT ;  /* 0x0000003d0507cc10 */ /* 0x000fe4000affe4ff */
[----:B------:R0:W5:Y:S01]  /*1fd80*/  LDL.LU.64 R4, [R1+0x490] ;  /* 0x0004900001047983 */ /* 0x0001620000300a00 */
[----:B------:R-:W-:Y:S04]  /*1fd90*/  BSSY B1, `(.L_x_80) ;  /* 0x0000006000017945 */ /* 0x000fe80003800000 */
[----:B------:R-:W-:Y:S05]  /*1fda0*/  @P4 BRA `(.L_x_81) ;  /* 0x0000000000104947 */ /* 0x000fea0003800000 */
[----:B------:R-:W-:Y:S02]  /*1fdb0*/  ULDC.64 UR4, c[0x0][0x208] ;  /* 0x0000820000047ab9 */ /* 0x000fe40000000a00 */
[----:B------:R-:W2:Y:S02]  /*1fdc0*/  LDG.E.U8 R16, desc[UR4][R20.64] ;  /* 0x0000000414107981 */ /* 0x000ea4000c1e1100 */
[----:B--2---:R-:W-:-:S05]  /*1fdd0*/  PRMT R2, R16, 0x8880, RZ ;  /* 0x0000888010027816 */ /* 0x004fca00000000ff */
[----:B------:R-:W-:-:S07]  /*1fde0*/  IMAD R2, R2, R18, RZ ;  /* 0x0000001202027224 */ /* 0x000fce00078e02ff */
.L_x_81:
[----:B------:R-:W-:Y:S05]  /*1fdf0*/  BSYNC B1 ;  /* 0x0000000000017941 */ /* 0x000fea0003800000 */
.L_x_80:
[----:B-----5:R2:W-:Y:S04]  /*1fe00*/  STL [R1+0x49c], R10 ;  /* 0x00049c0a01007387 */ /* 0x0205e80000100800 */
[----:B--2---:R-:W2:Y:S04]  /*1fe10*/  LDL R10, [R1+0x450] ;  /* 0x00045000010a7983 */ /* 0x004ea80000100800 */
[----:B------:R3:W-:Y:S04]  /*1fe20*/  STL [R1+0x498], R3 ;  /* 0x0004980301007387 */ /* 0x0007e80000100800 */
[----:B---3--:R-:W3:Y:S04]  /*1fe30*/  LDL.LU R3, [R1+0x3c8] ;  /* 0x0003c80001037983 */ /* 0x008ee80000300800 */
[----:B------:R4:W-:Y:S04]  /*1fe40*/  STL.64 [R1+0x490], R4 ;  /* 0x0004900401007387 */ /* 0x0009e80000100a00 */
[----:B----4-:R-:W4:Y:S01]  /*1fe50*/  LDL.64 R4, [R1+0x3e0] ;  /* 0x0003e00001047983 */ /* 0x010f220000100a00 */
[----:B------:R-:W-:Y:S01]  /*1fe60*/  ULDC.64 UR8, c[0x0][0x208] ;  /* 0x0000820000087ab9 */ /* 0x000fe20000000a00 */
[----:B--2---:R-:W-:-:S02]  /*1fe70*/  R2UR UR4, R10 ;  /* 0x000000000a0472ca */ /* 0x004fc400000e0000 */
[----:B------:R2:W5:Y:S01]  /*1fe80*/  LDL.LU R10, [R1+0x49c] ;  /* 0x00049c00010a7983 */ /* 0x0005620000300800 */
[----:B---3--:R-:W-:-:S05]  /*1fe90*/  @!P4 IMAD R3, R3, R17, R2 ;  /* 0x000000110303c224 */ /* 0x008fca00078e0202 */
[----:B------:R3:W-:Y:S01]  /*1fea0*/  @!P4 STG.E.U8 desc[UR8][R6.64], R3 ;  /* 0x000000030600c986 */ /* 0x0007e2000c101108 */
[----:B------:R-:W-:-:S03]  /*1feb0*/  ISETP.LT.OR P4, PT, R0, 0x2, !P0 ;  /* 0x000000020000780c */ /* 0x000fc60004781670 */
[----:B---3--:R2:W5:Y:S10]  /*1fec0*/  LDL.LU R3, [R1+0x498] ;  /* 0x0004980001037983 */ /* 0x0085740000300800 */
[----:B------:R-:W-:-:S04]  /*1fed0*/  @!P4 IADD3 R6, P5, R8, UR4, RZ ;  /* 0x000000040806cc10 */ /* 0x000fc8000ffbe0ff */
[----:B----4-:R-:W-:Y:S02]  /*1fee0*/  @!P4 IADD3.X R7, R5, UR61, RZ, P5, !PT ;  /* 0x0000003d0507cc10 */ /* 0x010fe4000affe4ff */
[----:B------:R2:W5:Y:S01]  /*1fef0*/  LDL.LU.64 R4, [R1+0x490] ;  /* 0x0004900001047983 */ /* 0x0005620000300a00 */
[----:B------:R-:W-:Y:S04]  /*1ff00*/  BSSY B1, `(.L_x_82) ;  /* 0x0000006000017945 */ /* 0x000fe80003800000 */
[----:B------:R-:W-:Y:S05]  /*1ff10*/  @P4 BRA `(.L_x_83) ;  /* 0x0000000000104947 */ /* 0x000fea0003800000 */
[----:B------:R-:W-:Y:S02]  /*1ff20*/  ULDC.64 UR4, c[0x0][0x208] ;  /* 0x0000820000047ab9 */ /* 0x000fe40000000a00 */
[----:B------:R-:W3:Y:S02]  /*1ff30*/  LDG.E.U8 R16, desc[UR4][R20.64+0x1] ;  /* 0x0000010414107981 */ /* 0x000ee4000c1e1100 */
[----:B---3--:R-:W-:-:S05]  /*1ff40*/  PRMT R2, R16, 0x8880, RZ ;  /* 0x0000888010027816 */ /* 0x008fca00000000ff */
[----:B------:R-:W-:-:S07]  /*1ff50*/  IMAD R2, R2, R18, RZ ;  /* 0x0000001202027224 */ /* 0x000fce00078e02ff */
.L_x_83:
[----:B------:R-:W-:Y:S05]  /*1ff60*/  BSYNC B1 ;  /* 0x0000000000017941 */ /* 0x000fea0003800000 */
.L_x_82:
[----:B-----5:R3:W-:Y:S04]  /*1ff70*/  STL [R1+0x48c], R3 ;  /* 0x00048c0301007387 */ /* 0x0207e80000100800 */
[----:B---3--:R-:W3:Y:S01]  /*1ff80*/  LDL.LU R3, [R1+0x3cc] ;  /* 0x0003cc0001037983 */ /* 0x008ee20000300800 */
[----:B------:R-:W-:Y:S01]  /*1ff90*/  ULDC.64 UR4, c[0x0][0x208] ;  /* 0x0000820000047ab9 */ /* 0x000fe20000000a00 */
[----:B---3--:R-:W-:-:S05]  /*1ffa0*/  @!P4 IMAD R3, R3, R17, R2 ;  /* 0x000000110303c224 */ /* 0x008fca00078e0202 */
[----:B------:R3:W-:Y:S04]  /*1ffb0*/  @!P4 STG.E.U8 desc[UR4][R6.64+0x1], R3 ;  /* 0x000001030600c986 */ /* 0x0007e8000c101104 */
[----:B---3--:R3:W5:Y:S01]  /*1ffc0*/  LDL.LU R3, [R1+0x48c] ;  /* 0x00048c0001037983 */ /* 0x0087620000300800 */
[----:B------:R-:W-:Y:S01]  /*1ffd0*/  ISETP.LT.OR P4, PT, R0, 0x9, !P1 ;  /* 0x000000090000780c */ /* 0x000fe20004f81670 */
[----:B------:R-:W-:-:S12]  /*1ffe0*/  BSSY B1, `(.L_x_84) ;  /* 0x0000006000017945 */ /* 0x000fd80003800000 */
[----:B---3--:R-:W-:Y:S05]  /*1fff0*/  @P4 BRA `(.L_x_85) ;  /* 0x0000000000104947 */ /* 0x008fea0003800000 */
[----:B------:R-:W-:Y:S02]  /*20000*/  ULDC.64 UR4, c[0x0][0x208] ;  /* 0x0000820000047ab9 */ /* 0x000fe40000000a00 */
[----:B------:R-:W3:Y:S02]  /*20010*/  LDG.E.U8 R16, desc[UR4][R14.64+0x8] ;  /* 0x000008040e107981 */ /* 0x000ee4000c1e1100 */
[----:B---3--:R-:W-:-:S05]  /*20020*/  PRMT R2, R16, 0x8880, RZ ;  /* 0x0000888010027816 */ /* 0x008fca00000000ff */
[----:B------:R-:W-:-:S07]  /*20030*/  IMAD R2, R2, R18, RZ ;  /* 0x0000001202027224 */ /* 0x000fce00078e02ff */
.L_x_85:
[----:B------:R-:W-:Y:S05]  /*20040*/  BSYNC B1 ;  /* 0x0000000000017941 */ /* 0x000fea0003800000 */
.L_x_84:
[----:B------:R-:W3:Y:S04]  /*20050*/  LDL.64 R6, [R1+0x3e0] ;  /* 0x0003e00001067983 */ /* 0x000ee80000100a00 */
[----:B-----5:R4:W-:Y:S04]  /*20060*/  STL [R1+0x48c], R3 ;  /* 0x00048c0301007387 */ /* 0x0209e80000100800 */
[----:B----4-:R-:W4:Y:S01]  /*20070*/  LDL.LU R3, [R1+0x3d0] ;  /* 0x0003d00001037983 */ /* 0x010f220000300800 */
[----:B------:R-:W-:Y:S01]  /*20080*/  ULDC.64 UR4, c[0x0][0x208] ;  /* 0x0000820000047ab9 */ /* 0x000fe20000000a00 */
[----:B---3--:R-:W-:-:S02]  /*20090*/  @!P4 IMAD.MOV.U32 R6, RZ, RZ, R8 ;  /* 0x000000ffff06c224 */ /* 0x008fc400078e0008 */
[----:B----4-:R-:W-:-:S05]  /*200a0*/  @!P4 IMAD R3, R3, R17, R2 ;  /* 0x000000110303c224 */ /* 0x010fca00078e0202 */
        /* <DEDUP_REMOVED lines=9> */
.L_x_87:
[----:B------:R-:W-:Y:S05]  /*20140*/  BSYNC B1 ;  /* 0x0000000000017941 */ /* 0x000fea0003800000 */
.L_x_86:
[----:B------:R-:W3:Y:S04]  /*20150*/  LDL R7, [R1+0x450] ;  /* 0x0004500001077983 */ /* 0x000ee80000100800 */
[----:B------:R-:W4:Y:S04]  /*20160*/  LDL.LU R6, [R1+0x3d4] ;  /* 0x0003d40001067983 */ /* 0x000f280000300800 */
[----:B-----5:R-:W-:Y:S04]  /*20170*/  STL [R1+0x498], R3 ;  /* 0x0004980301007387 */ /* 0x020fe80000100800 */
[----:B------:R0:W-:Y:S04]  /*20180*/  STL.64 [R1+0x490], R4 ;  /* 0x0004900401007387 */ /* 0x0001e80000100a00 */
[----:B0-----:R-:W2:Y:S01]  /*20190*/  LDL.64 R4, [R1+0x3e0] ;  /* 0x0003e00001047983 */ /* 0x001ea20000100a00 */
[----:B------:R-:W-:Y:S01]  /*201a0*/  ULDC.64 UR8, c[0x0][0x208] ;  /* 0x0000820000087ab9 */ /* 0x000fe20000000a00 */
[----:B---3--:R-:W-:Y:S01]  /*201b0*/  R2UR UR4, R7 ;  /* 0x00000000070472ca */ /* 0x008fe200000e0000 */
[----:B----4-:R-:W-:-:S02]  /*201c0*/  @!P4 IMAD R3, R6, R17, R2 ;  /* 0x000000110603c224 */ /* 0x010fc400078e0202 */
[----:B------:R-:W-:Y:S02]  /*201d0*/  @!P4 IMAD.MOV.U32 R6, RZ, RZ, R8 ;  /* 0x000000ffff06c224 */ /* 0x000fe400078e0008 */
[----:B--2---:R-:W-:-:S05]  /*201e0*/  @!P4 IMAD.MOV.U32 R7, RZ, RZ, R5 ;  /* 0x000000ffff07c224 */ /* 0x004fca00078e0005 */
[----:B------:R0:W-:Y:S01]  /*201f0*/  @!P4 STG.E.U8 desc[UR8][R6.64+0x9], R3 ;  /* 0x000009030600c986 */ /* 0x0001e2000c101108 */
[----:B------:R-:W-:-:S03]  /*20200*/  ISETP.LT.OR P4, PT, R0, 0x9, !P0 ;  /* 0x000000090000780c */ /* 0x000fc60004781670 */
[----:B0-----:R0:W5:Y:S10]  /*20210*/  LDL.LU R3, [R1+0x498] ;  /* 0x0004980001037983 */ /* 0x0011740000300800 */
        /* <DEDUP_REMOVED lines=9> */
.L_x_89:
[----:B------:R-:W-:Y:S05]  /*202b0*/  BSYNC B1 ;  /* 0x0000000000017941 */ /* 0x000fea0003800000 */
.L_x_88:
[----:B------:R2:W-:Y:S04]  /*202c0*/  STL [R1+0x49c], R10 ;  /* 0x00049c0a01007387 */ /* 0x0005e80000100800 */
[----:B--2---:R-:W2:Y:S04]  /*202d0*/  LDL R10, [R1+0x450] ;  /* 0x00045000010a7983 */ /* 0x004ea80000100800 */
[----:B-----5:R3:W-:Y:S04]  /*202e0*/  STL [R1+0x498], R3 ;  /* 0x0004980301007387 */ /* 0x0207e80000100800 */
[----:B---3--:R-:W3:Y:S04]  /*202f0*/  LDL.LU R3, [R1+0x3d8] ;  /* 0x0003d80001037983 */ /* 0x008ee80000300800 */
[----:B------:R4:W-:Y:S04]  /*20300*/  STL.64 [R1+0x490], R4 ;  /* 0x0004900401007387 */ /* 0x0009e80000100a00 */
[----:B----4-:R-:W4:Y:S01]  /*20310*/  LDL.LU.64 R4, [R1+0x3e0] ;  /* 0x0003e00001047983 */ /* 0x010f220000300a00 */
        /* <DEDUP_REMOVED lines=16> */
.L_x_91:
[----:B------:R-:W-:Y:S05]  /*20420*/  BSYNC B1 ;  /* 0x0000000000017941 */ /* 0x000fea0003800000 */
.L_x_90:
[----:B-----5:R3:W-:Y:S04]  /*20430*/  STL [R1+0x48c], R3 ;  /* 0x00048c0301007387 */ /* 0x0207e80000100800 */
[----:B---3--:R-:W3:Y:S01]  /*20440*/  LDL.LU R3, [R1+0x3dc] ;  /* 0x0003dc0001037983 */ /* 0x008ee20000300800 */
[----:B------:R-:W-:Y:S01]  /*20450*/  ULDC.64 UR4, c[0x0][0x208] ;  /* 0x0000820000047ab9 */ /* 0x000fe20000000a00 */
[----:B------:R-:W-:Y:S01]  /*20460*/  LOP3.LUT P5, RZ, R19, 0x4, RZ, 0xc0, !PT ;  /* 0x0000000413ff7812 */ /* 0x000fe200078ac0ff */
[----:B---3--:R-:W-:-:S05]  /*20470*/  @!P4 IMAD R3, R3, R17, R2 ;  /* 0x000000110303c224 */ /* 0x008fca00078e0202 */
[----:B------:R3:W-:Y:S04]  /*20480*/  @!P4 STG.E.U8 desc[UR4][R6.64+0x9], R3 ;  /* 0x000009030600c986 */ /* 0x0007e8000c101104 */
[----:B---3--:R3:W5:Y:S01]  /*20490*/  LDL.LU R3, [R1+0x48c] ;  /* 0x00048c0001037983 */ /* 0x0087620000300800 */
[----:B------:R-:W-:Y:S01]  /*204a0*/  ISETP.LT.OR P4, PT, R0, 0x11, !P5 ;  /* 0x000000110000780c */ /* 0x000fe20006f81670 */
[----:B------:R-:W-:-:S12]  /*204b0*/  BSSY B1, `(.L_x_92) ;  /* 0x0000007000017945 */ /* 0x000fd80003800000 */
[----:B---3--:R-:W-:Y:S05]  /*204c0*/  @P4 BRA `(.L_x_93) ;  /* 0x0000000000144947 */ /* 0x008fea0003800000 */
[----:B------:R-:W3:Y:S01]  /*204d0*/  LDL.64 R6, [R1+0x440] ;  /* 0x0004400001067983 */ /* 0x000ee20000100a00 */
[----:B------:R-:W-:-:S03]  /*204e0*/  ULDC.64 UR4, c[0x0][0x208] ;  /* 0x0000820000047ab9 */ /* 0x000fc60000000a00 */
[----:B---3--:R-:W3:Y:S02]  /*204f0*/  LDG.E.U8 R16, desc[UR4][R6.64+0x10] ;  /* 0x0000100406107981 */ /* 0x008ee4000c1e1100 */
[----:B---3--:R-:W-:-:S05]  /*20500*/  PRMT R2, R16, 0x8880, RZ ;  /* 0x0000888010027816 */ /* 0x008fca00000000ff */
[----:B------:R-:W-:-:S07]  /*20510*/  IMAD R2, R2, R18, RZ ;  /* 0x0000001202027224 */ /* 0x000fce00078e02ff */
.L_x_93:
[----:B------:R-:W-:Y:S05]  /*20520*/  BSYNC B1 ;  /* 0x0000000000017941 */ /* 0x000fea0003800000 */
.L_x_92:
[----:B------:R-:W3:Y:S01]  /*20530*/  LDL.LU R6, [R1+0x3a0] ;  /* 0x0003a00001067983 */ /* 0x000ee20000300800 */
[----:B------:R-:W-:Y:S01]  /*20540*/  ULDC.64 UR4, c[0x0][0x208] ;  /* 0x0000820000047ab9 */ /* 0x000fe20000000a00 */
[----:B------:R-:W-:Y:S01]  /*20550*/  BSSY B1, `(.L_x_94) ;  /* 0x000000a000017945 */ /* 0x000fe20003800000 */
[----:B---3--:R-:W-:-:S05]  /*20560*/  @!P4 IMAD R6, R6, R17, R2 ;  /* 0x000000110606c224 */ /* 0x008fca00078e0202 */
[----:B------:R3:W-:Y:S01]  /*20570*/  @!P4 STG.E.U8 desc[UR4][R10.64+0x10], R6 ;  /* 0x000010060a00c986 */ /* 0x0007e2000c101104 */
[----:B------:R-:W-:-:S13]  /*20580*/  ISETP.LT.OR P4, PT, R0, 0x12, !P5 ;  /* 0x000000120000780c */ /* 0x000fda0006f81670 */
[----:B---3--:R-:W-:Y:S05]  /*20590*/  @P4 BRA `(.L_x_95) ;  /* 0x0000000000144947 */ /* 0x008fea0003800000 */
[----:B------:R-:W3:Y:S01]  /*205a0*/  LDL.64 R6, [R1+0x440] ;  /* 0x0004400001067983 */ /* 0x000ee20000100a00 */
[----:B------:R-:W-:-:S03]  /*205b0*/  ULDC.64 UR4, c[0x0][0x208] ;  /* 0x0000820000047ab9 */ /* 0x000fc60000000a00 */
[----:B---3--:R-:W3:Y:S02]  /*205c0*/  LDG.E.U8 R16, desc[UR4][R6.64+0x11] ;  /* 0x0000110406107981 */ /* 0x008ee4000c1e1100 */
[----:B---3--:R-:W-:-:S05]  /*205d0*/  PRMT R2, R16, 0x8880, RZ ;  /* 0x0000888010027816 */ /* 0x008fca00000000ff */
[----:B------:R-:W-:-:S07]  /*205e0*/  IMAD R2, R2, R18, RZ ;  /* 0x0000001202027224 */ /* 0x000fce00078e02ff */
.L_x_95:
[----:B------:R-:W-:Y:S05]  /*205f0*/  BSYNC B1 ;  /* 0x0000000000017941 */ /* 0x000fea0003800000 */
.L_x_94:
[----:B------:R-:W3:Y:S04]  /*20600*/  LDL R7, [R1+0x450] ;  /* 0x0004500001077983 */ /* 0x000ee80000100800 */
[----:B------:R-:W4:Y:S01]  /*20610*/  LDL.LU R6, [R1+0x3a4] ;  /* 0x0003a40001067983 */ /* 0x000f220000300800 */
[----:B------:R-:W-:Y:S01]  /*20620*/  ULDC.64 UR8, c[0x0][0x208] ;  /* 0x0000820000087ab9 */ /* 0x000fe20000000a00 */
[----:B------:R-:W-:Y:S01]  /*20630*/  BSSY B1, `(.L_x_96) ;  /* 0x000000f000017945 */ /* 0x000fe20003800000 */
[----:B---3--:R-:W-:Y:S01]  /*20640*/  R2UR UR4, R7 ;  /* 0x00000000070472ca */ /* 0x008fe200000e0000 */
[----:B----4-:R-:W-:-:S05]  /*20650*/  @!P4 IMAD R6, R6, R17, R2 ;  /* 0x000000110606c224 */ /* 0x010fca00078e0202 */
[----:B------:R3:W-:Y:S01]  /*20660*/  @!P4 STG.E.U8 desc[UR8][R10.64+0x11], R6 ;  /* 0x000011060a00c986 */ /* 0x0007e2000c101108 */
[----:B------:R-:W-:-:S13]  /*20670*/  ISETP.LT.OR P4, PT, R0, 0x11, !P6 ;  /* 0x000000110000780c */ /* 0x000fda0007781670 */
[----:B---3--:R-:W-:-:S04]  /*20680*/  @!P4 IADD3 R6, P5, R10, UR4, RZ ;  /* 0x000000040a06cc10 */ /* 0x008fc8000ffbe0ff */
[----:B------:R-:W-:Y:S01]  /*20690*/  @!P4 IADD3.X R7, R11, UR61, RZ, P5, !PT ;  /* 0x0000003d0b07cc10 */ /* 0x000fe2000affe4ff */
[----:B------:R-:W-:Y:S08]  /*206a0*/  @P4 BRA `(.L_x_97) ;  /* 0x00000000001c4947 */ /* 0x000ff00003800000 */
[----:B------:R3:W-:Y:S04]  /*206b0*/  STL.64 [R1+0x490], R4 ;  /* 0x0004900401007387 */ /* 0x0007e80000100a00 */
[----:B---3--:R-:W3:Y:S01]  /*206c0*/  LDL.64 R4, [R1+0x420] ;  /* 0x0004200001047983 */ /* 0x008ee20000100a00 */
[----:B------:R-:W-:-:S03]  /*206d0*/  ULDC.64 UR4, c[0x0][0x208] ;  /* 0x0000820000047ab9 */ /* 0x000fc60000000a00 */
[----:B---3--:R-:W3:Y:S04]  /*206e0*/  LDG.E.U8 R16, desc[UR4][R4.64+0x10] ;  /* 0x0000100404107981 */ /* 0x008ee8000c1e1100 */
[----:B------:R4:W5:Y:S01]  /*206f0*/  LDL.LU.64 R4, [R1+0x490] ;  /* 0x0004900001047983 */ /* 0x0009620000300a00 */
[----:B---3--:R-:W-:-:S05]  /*20700*/  PRMT R2, R16, 0x8880, RZ ;  /* 0x0000888010027816 */ /* 0x008fca00000000ff */
[----:B----4-:R-:W-:-:S07]  /*20710*/  IMAD R2, R2, R18, RZ ;  /* 0x0000001202027224 */ /* 0x010fce00078e02ff */
.L_x_97:
[----:B------:R-:W-:Y:S05]  /*20720*/  BSYNC B1 ;  /* 0x0000000000017941 */ /* 0x000fea0003800000 */
.L_x_96:
[----:B-----5:R3:W-:Y:S04]  /*20730*/  STL [R1+0x490], R4 ;  /* 0x0004900401007387 */ /* 0x0207e80000100800 */
[----:B---3--:R-:W3:Y:S04]  /*20740*/  LDL R4, [R1+0x450] ;  /* 0x0004500001047983 */ /* 0x008ee80000100800 */
[----:B------:R4:W-:Y:S04]  /*20750*/  STL [R1+0x48c], R3 ;  /* 0x00048c0301007387 */ /* 0x0009e80000100800 */
[----:B----4-:R-:W4:Y:S01]  /*20760*/  LDL.LU R3, [R1+0x3a8] ;  /* 0x0003a80001037983 */ /* 0x010f220000300800 */
[----:B------:R-:W-:Y:S01]  /*20770*/  ULDC.64 UR8, c[0x0][0x208] ;  /* 0x0000820000087ab9 */ /* 0x000fe20000000a00 */
[----:B---3--:R-:W-:-:S02]  /*20780*/  R2UR UR4, R4 ;  /* 0x00000000040472ca */ /* 0x008fc400000e0000 */
[----:B------:R3:W5:Y:S01]  /*20790*/  LDL.LU R4, [R1+0x490] ;  /* 0x0004900001047983 */ /* 0x0007620000300800 */
[----:B----4-:R-:W-:-:S05]  /*207a0*/  @!P4 IMAD R3, R3, R17, R2 ;  /* 0x000000110303c224 */ /* 0x010fca00078e0202 */
[----:B------:R4:W-:Y:S04]  /*207b0*/  @!P4 STG.E.U8 desc[UR8][R6.64+0x10], R3 ;  /* 0x000010030600c986 */ /* 0x0009e8000c101108 */
[----:B----4-:R3:W5:Y:S01]  /*207c0*/  LDL.LU R3, [R1+0x48c] ;  /* 0x00048c0001037983 */ /* 0x0107620000300800 */
[----:B------:R-:W-:Y:S01]  /*207d0*/  ISETP.LT.OR P4, PT, R0, 0x12, !P6 ;  /* 0x000000120000780c */ /* 0x000fe20007781670 */
[----:B------:R-:W-:-:S12]  /*207e0*/  BSSY B1, `(.L_x_98) ;  /* 0x000000b000017945 */ /* 0x000fd80003800000 */
[----:B------:R-:W-:-:S04]  /*207f0*/  @!P4 IADD3 R6, P5, R10, UR4, RZ ;  /* 0x000000040a06cc10 */ /* 0x000fc8000ffbe0ff */
[----:B------:R-:W-:Y:S01]  /*20800*/  @!P4 IADD3.X R7, R11, UR61, RZ, P5, !PT ;  /* 0x0000003d0b07cc10 */ /* 0x000fe2000affe4ff */
[----:B---3--:R-:W-:Y:S08]  /*20810*/  @P4 BRA `(.L_x_99) ;  /* 0x00000000001c4947 */ /* 0x008ff00003800000 */
[----:B-----5:R3:W-:Y:S04]  /*20820*/  STL.64 [R1+0x490], R4 ;  /* 0x0004900401007387 */ /* 0x0207e80000100a00 */
[----:B---3--:R-:W3:Y:S01]  /*20830*/  LDL.64 R4, [R1+0x420] ;  /* 0x0004200001047983 */ /* 0x008ee20000100a00 */
[----:B------:R-:W-:-:S03]  /*20840*/  ULDC.64 UR4, c[0x0][0x208] ;  /* 0x0000820000047ab9 */ /* 0x000fc60000000a00 */
[----:B---3--:R-:W3:Y:S04]  /*20850*/  LDG.E.U8 R16, desc[UR4][R4.64+0x11] ;  /* 0x0000110404107981 */ /* 0x008ee8000c1e1100 */
[----:B------:R4:W5:Y:S01]  /*20860*/  LDL.LU.64 R4, [R1+0x490] ;  /* 0x0004900001047983 */ /* 0x0009620000300a00 */
[----:B---3--:R-:W-:-:S05]  /*20870*/  PRMT R2, R16, 0x8880, RZ ;  /* 0x0000888010027816 */ /* 0x008fca00000000ff */
[----:B----4-:R-:W-:-:S07]  /*20880*/  IMAD R2, R2, R18, RZ ;  /* 0x0000001202027224 */ /* 0x010fce00078e02ff */
.L_x_99:
[----:B------:R-:W-:Y:S05]  /*20890*/  BSYNC B1 ;  /* 0x0000000000017941 */ /* 0x000fea0003800000 */
.L_x_98:
        /* <DEDUP_REMOVED lines=15> */
.L_x_101:
[----:B------:R-:W-:Y:S05]  /*20990*/  BSYNC B1 ;  /* 0x0000000000017941 */ /* 0x000fea0003800000 */
.L_x_100:
[----:B------:R-:W3:Y:S01]  /*209a0*/  LDL.LU R6, [R1+0x3b0] ;  /* 0x0003b00001067983 */ /* 0x000ee20000300800 */
[----:B------:R-:W-:Y:S01]  /*209b0*/  ISETP.LT.OR P5, PT, R0, 0x1a, !P5 ;  /* 0x0000001a0000780c */ /* 0x000fe20006fa1670 */
[----:B------:R-:W-:Y:S01]  /*209c0*/  ULDC.64 UR4, c[0x0][0x208] ;  /* 0x0000820000047ab9 */ /* 0x000fe20000000a00 */
[----:B------:R-:W-:Y:S01]  /*209d0*/  BSSY B1, `(.L_x_102) ;  /* 0x0000009000017945 */ /* 0x000fe20003800000 */
[----:B---3--:R-:W-:-:S05]  /*209e0*/  @!P4 IMAD R6, R6, R17, R2 ;  /* 0x000000110606c224 */ /* 0x008fca00078e0202 */
[----:B------:R3:W-:Y:S05]  /*209f0*/  @!P4 STG.E.U8 desc[UR4][R10.64+0x18], R6 ;  /* 0x000018060a00c986 */ /* 0x0007ea000c101104 */
[----:B------:R-:W-:Y:S05]  /*20a00*/  @P5 BRA `(.L_x_103) ;  /* 0x0000000000145947 */ /* 0x000fea0003800000 */
[----:B---3--:R-:W3:Y:S01]  /*20a10*/  LDL.64 R6, [R1+0x440] ;  /* 0x0004400001067983 */ /* 0x008ee20000100a00 */
[----:B------:R-:W-:-:S03]  /*20a20*/  ULDC.64 UR4, c[0x0][0x208] ;  /* 0x0000820000047ab9 */ /* 0x000fc60000000a00 */
[----:B---3--:R-:W3:Y:S02]  /*20a30*/  LDG.E.U8 R16, desc[UR4][R6.64+0x19] ;  /* 0x0000190406107981 */ /* 0x008ee4000c1e1100 */
[----:B---3--:R-:W-:-:S05]  /*20a40*/  PRMT R2, R16, 0x8880, RZ ;  /* 0x0000888010027816 */ /* 0x008fca00000000ff */
[----:B------:R-:W-:-:S07]  /*20a50*/  IMAD R2, R2, R18, RZ ;  /* 0x0000001202027224 */ /* 0x000fce00078e02ff */
.L_x_103:
[----:B------:R-:W-:Y:S05]  /*20a60*/  BSYNC B1 ;  /* 0x0000000000017941 */ /* 0x000fea0003800000 */
.L_x_102:
[----:B------:R4:W-:Y:S04]  /*20a70*/  STL.64 [R1+0x490], R4 ;  /* 0x0004900401007387 */ /* 0x0009e80000100a00 */
[----:B---3--:R-:W3:Y:S04]  /*20a80*/  LDL.LU R6, [R1+0x3b4] ;  /* 0x0003b40001067983 */ /* 0x008ee80000300800 */
[----:B------:R-:W2:Y:S01]  /*20a90*/  LDL R7, [R1+0x450] ;  /* 0x0004500001077983 */ /* 0x000ea20000100800 */
[----:B------:R-:W-:Y:S01]  /*20aa0*/  ISETP.LT.OR P4, PT, R0, 0x19, !P6 ;  /* 0x000000190000780c */ /* 0x000fe20007781670 */
[----:B------:R-:W-:Y:S01]  /*20ab0*/  ULDC.64 UR4, c[0x0][0x208] ;  /* 0x0000820000047ab9 */ /* 0x000fe20000000a00 */
[----:B------:R-:W-:-:S04]  /*20ac0*/  LOP3.LUT R19, R19, 0xffffffbf, RZ, 0xc0, !PT ;  /* 0xffffffbf13137812 */ /* 0x000fc800078ec0ff */
[----:B------:R-:W-:Y:S02]  /*20ad0*/  @P0 LOP3.LUT R19, R19, 0x40, RZ, 0xfc, !PT ;  /* 0x0000004013130812 */ /* 0x000fe400078efcff */
[----:B--2---:R-:W-:-:S13]  /*20ae0*/  R2UR UR6, R7 ;  /* 0x00000000070672ca */ /* 0x004fda00000e0000 */
[----:B----4-:R-:W-:-:S04]  /*20af0*/  @!P4 IADD3 R4, P0, R10, UR6, RZ ;  /* 0x000000060a04cc10 */ /* 0x010fc8000ff1e0ff */
[----:B------:R-:W-:-:S05]  /*20b00*/  @!P4 IADD3.X R5, R11, UR61, RZ, P0, !PT ;  /* 0x0000003d0b05cc10 */ /* 0x000fca00087fe4ff */
[----:B------:R2:W-:Y:S04]  /*20b10*/  @!P4 STL.64 [R1+0x3a0], R4 ;  /* 0x0003a0040100c387 */ /* 0x0005e80000100a00 */
[----:B--2---:R2:W5:Y:S01]  /*20b20*/  LDL.LU.64 R4, [R1+0x490] ;  /* 0x0004900001047983 */ /* 0x0045620000300a00 */
[----:B---3--:R-:W-:Y:S01]  /*20b30*/  @!P5 IMAD R6, R6, R17, R2 ;  /* 0x000000110606d224 */ /* 0x008fe200078e0202 */
[----:B------:R-:W-:Y:S01]  /*20b40*/  BSSY B1, `(.L_x_104) ;  /* 0x000000b000017945 */ /* 0x000fe20003800000 */
[----:B------:R-:W-:-:S03]  /*20b50*/  LOP3.LUT P0, RZ, R19, 0x40, RZ, 0xc0, !PT ;  /* 0x0000004013ff7812 */ /* 0x000fc6000780c0ff */
[----:B------:R2:W-:Y:S01]  /*20b60*/  @!P5 STG.E.U8 desc[UR4][R10.64+0x19], R6 ;  /* 0x000019060a00d986 */ /* 0x0005e2000c101104 */
[----:B------:R-:W-:Y:S09]  /*20b70*/  @P4 BRA `(.L_x_105) ;  /* 0x00000000001c4947 */ /* 0x000ff20003800000 */
[----:B-----5:R3:W-:Y:S04]  /*20b80*/  STL.64 [R1+0x490], R4 ;  /* 0x0004900401007387 */ /* 0x0207e80000100a00 */
[----:B---3--:R-:W3:Y:S01]  /*20b90*/  LDL.64 R4, [R1+0x420] ;  /* 0x0004200001047983 */ /* 0x008ee20000100a00 */
[----:B------:R-:W-:-:S03]  /*20ba0*/  ULDC.64 UR4, c[0x0][0x208] ;  /* 0x0000820000047ab9 */ /* 0x000fc60000000a00 */
[----:B---3--:R-:W3:Y:S04]  /*20bb0*/  LDG.E.U8 R16, desc[UR4][R4.64+0x18] ;  /* 0x0000180404107981 */ /* 0x008ee8000c1e1100 */
[----:B------:R4:W5:Y:S01]  /*20bc0*/  LDL.LU.64 R4, [R1+0x490] ;  /* 0x0004900001047983 */ /* 0x0009620000300a00 */
[----:B---3--:R-:W-:-:S05]  /*20bd0*/  PRMT R2, R16, 0x8880, RZ ;  /* 0x0000888010027816 */ /* 0x008fca00000000ff */
[----:B----4-:R-:W-:-:S07]  /*20be0*/  IMAD R2, R2, R18, RZ ;  /* 0x0000001202027224 */ /* 0x010fce00078e02ff */
.L_x_105:
[----:B------:R-:W-:Y:S05]  /*20bf0*/  BSYNC B1 ;  /* 0x0000000000017941 */ /* 0x000fea0003800000 */
.L_x_104:
[----:B-----5:R3:W-:Y:S04]  /*20c00*/  STL.64 [R1+0x490], R4 ;  /* 0x0004900401007387 */ /* 0x0207e80000100a00 */
[----:B---3--:R-:W3:Y:S04]  /*20c10*/  LDL.LU.64 R4, [R1+0x3a0] ;  /* 0x0003a00001047983 */ /* 0x008ee80000300a00 */
[----:B------:R4:W-:Y:S04]  /*20c20*/  STL [R1+0x48c], R3 ;  /* 0x00048c0301007387 */ /* 0x0009e80000100800 */
[----:B----4-:R-:W4:Y:S01]  /*20c30*/  LDL.LU R3, [R1+0x3b8] ;  /* 0x0003b80001037983 */ /* 0x010f220000300800 */
[----:B------:R-:W-:Y:S01]  /*20c40*/  ULDC.64 UR4, c[0x0][0x208] ;  /* 0x0000820000047ab9 */ /* 0x000fe20000000a00 */
[----:B------:R-:W-:-:S02]  /*20c50*/  R2UR UR6, R7 ;  /* 0x00000000070672ca */ /* 0x000fc400000e0000 */
[----:B------:R-:W-:Y:S02]  /*20c60*/  ISETP.LT.OR P5, PT, R0, 0x1a, !P6 ;  /* 0x0000001a0000780c */ /* 0x000fe400077a1670 */
[----:B------:R-:W-:Y:S01]  /*20c70*/  LOP3.LUT R19, R19, 0xffffffbf, RZ, 0xc0, !PT ;  /* 0xffffffbf13137812 */ /* 0x000fe200078ec0ff */
[----:B------:R-:W-:Y:S03]  /*20c80*/  BSSY B1, `(.L_x_106) ;  /* 0x0000011000017945 */ /* 0x000fe60003800000 */
[----:B------:R-:W-:-:S07]  /*20c90*/  @P0 LOP3.LUT R19, R19, 0x40, RZ, 0xfc, !PT ;  /* 0x0000004013130812 */ /* 0x000fce00078efcff */
[----:B--2---:R-:W-:-:S04]  /*20ca0*/  @!P5 IADD3 R6, P0, R10, UR6, RZ ;  /* 0x000000060a06dc10 */ /* 0x004fc8000ff1e0ff */
[----:B------:R-:W-:Y:S02]  /*20cb0*/  @!P5 IADD3.X R7, R11, UR61, RZ, P0, !PT ;  /* 0x0000003d0b07dc10 */ /* 0x000fe400087fe4ff */
[----:B------:R-:W-:Y:S01]  /*20cc0*/  LOP3.LUT P0, RZ, R19, 0x40, RZ, 0xc0, !PT ;  /* 0x0000004013ff7812 */ /* 0x000fe2000780c0ff */
[----:B----4-:R-:W-:-:S05]  /*20cd0*/  @!P4 IMAD R3, R3, R17, R2 ;  /* 0x000000110303c224 */ /* 0x010fca00078e0202 */
[----:B---3--:R2:W-:Y:S04]  /*20ce0*/  @!P4 STG.E.U8 desc[UR4][R4.64+0x18], R3 ;  /* 0x000018030400c986 */ /* 0x0085e8000c101104 */
[----:B--2---:R2:W5:Y:S04]  /*20cf0*/  LDL.LU.64 R4, [R1+0x490] ;  /* 0x0004900001047983 */ /* 0x0045680000300a00 */
[----:B------:R2:W5:Y:S01]  /*20d00*/  LDL.LU R3, [R1+0x48c] ;  /* 0x00048c0001037983 */ /* 0x0005620000300800 */
[----:B------:R-:W-:Y:S05]  /*20d10*/  @P5 BRA `(.L_x_107) ;  /* 0x00000000001c5947 */ /* 0x000fea0003800000 */
[----:B-----5:R3:W-:Y:S04]  /*20d20*/  STL.64 [R1+0x490], R4 ;  /* 0x0004900401007387 */ /* 0x0207e80000100a00 */
[----:B---3--:R-:W3:Y:S01]  /*20d30*/  LDL.64 R4, [R1+0x420] ;  /* 0x0004200001047983 */ /* 0x008ee20000100a00 */
[----:B------:R-:W-:-:S03]  /*20d40*/  ULDC.64 UR4, c[0x0][0x208] ;  /* 0x0000820000047ab9 */ /* 0x000fc60000000a00 */
[----:B---3--:R-:W3:Y:S04]  /*20d50*/  LDG.E.U8 R16, desc[UR4][R4.64+0x19] ;  /* 0x0000190404107981 */ /* 0x008ee8000c1e1100 */
[----:B------:R4:W5:Y:S01]  /*20d60*/  LDL.LU.64 R4, [R1+0x490] ;  /* 0x0004900001047983 */ /* 0x0009620000300a00 */
[----:B---3--:R-:W-:-:S05]  /*20d70*/  PRMT R2, R16, 0x8880, RZ ;  /* 0x0000888010027816 */ /* 0x008fca00000000ff */
[----:B----4-:R-:W-:-:S07]  /*20d80*/  IMAD R2, R2, R18, RZ ;  /* 0x0000001202027224 */ /* 0x010fce00078e02ff */
.L_x_107:
[----:B------:R-:W-:Y:S05]  /*20d90*/  BSYNC B1 ;  /* 0x0000000000017941 */ /* 0x000fea0003800000 */
.L_x_106:
[----:B-----5:R3:W-:Y:S04]  /*20da0*/  STL [R1+0x48c], R3 ;  /* 0x00048c0301007387 */ /* 0x0207e80000100800 */
[----:B---3--:R-:W3:Y:S01]  /*20db0*/  LDL.LU R3, [R1+0x3bc] ;  /* 0x0003bc0001037983 */ /* 0x008ee20000300800 */
[----:B------:R-:W-:Y:S01]  /*20dc0*/  ULDC.64 UR4, c[0x0][0x208] ;  /* 0x0000820000047ab9 */ /* 0x000fe20000000a00 */
[----:B---3--:R-:W-:-:S05]  /*20dd0*/  @!P5 IMAD R3, R3, R17, R2 ;  /* 0x000000110303d224 */ /* 0x008fca00078e0202 */
[----:B------:R3:W-:Y:S04]  /*20de0*/  @!P5 STG.E.U8 desc[UR4][R6.64+0x19], R3 ;  /* 0x000019030600d986 */ /* 0x0007e8000c101104 */
[----:B---3--:R3:W5:Y:S01]  /*20df0*/  LDL.LU R3, [R1+0x48c] ;  /* 0x00048c0001037983 */ /* 0x0087620000300800 */
[----:B------:R-:W-:Y:S01]  /*20e00*/  LOP3.LUT P5, RZ, R19, 0x8, RZ, 0xc0, !PT ;  /* 0x0000000813ff7812 */ /* 0x000fe200078ac0ff */
[----:B------:R-:W-:Y:S03]  /*20e10*/  BSSY B1, `(.L_x_108) ;  /* 0x0000007000017945 */ /* 0x000fe60003800000 */
[----:B------:R-:W-:-:S13]  /*20e20*/  ISETP.LT.OR P4, PT, R0, 0x11, !P5 ;  /* 0x000000110000780c */ /* 0x000fda0006f81670 */
[----:B---3--:R-:W-:Y:S05]  /*20e30*/  @P4 BRA `(.L_x_109) ;  /* 0x0000000000104947 */ /* 0x008fea0003800000 */
[----:B------:R-:W-:Y:S02]  /*20e40*/  ULDC.64 UR4, c[0x0][0x208] ;  /* 0x0000820000047ab9 */ /* 0x000fe40000000a00 */
[----:B------:R-:W3:Y:S02]  /*20e50*/  LDG.E.U8 R16, desc[UR4][R236.64+0x10] ;  /* 0x00001004ec107981 */ /* 0x000ee4000c1e1100 */
[----:B---3--:R-:W-:-:S05]  /*20e60*/  PRMT R2, R16, 0x8880, RZ ;  /* 0x0000888010027816 */ /* 0x008fca00000000ff */
[----:B------:R-:W-:-:S07]  /*20e70*/  IMAD R2, R2, R18, RZ ;  /* 0x0000001202027224 */ /* 0x000fce00078e02ff */
.L_x_109:
[----:B------:R-:W-:Y:S05]  /*20e80*/  BSYNC B1 ;  /* 0x0000000000017941 */ /* 0x000fea0003800000 */
.L_x_108:
[----:B------:R-:W3:Y:S01]  /*20e90*/  LDL.LU R6, [R1+0x380] ;  /* 0x0003800001067983 */ /* 0x000ee20000300800 */
[----:B------:R-:W-:Y:S01]  /*20ea0*/  ULDC.64 UR4, c[0x0][0x208] ;  /* 0x0000820000047ab9 */ /* 0x000fe20000000a00 */
[----:B------:R-:W-:Y:S01]  /*20eb0*/  BSSY B1, `(.L_x_110) ;  /* 0x0000009000017945 */ /* 0x000fe20003800000 */
[----:B---3--:R-:W-:-:S05]  /*20ec0*/  @!P4 IMAD R6, R6, R17, R2 ;  /* 0x000000110606c224 */ /* 0x008fca00078e0202 */
[----:B------:R3:W-:Y:S01]  /*20ed0*/  @!P4 STG.E.U8 desc[UR4][R12.64+0x10], R6 ;  /* 0x000010060c00c986 */ /* 0x0007e2000c101104 */
[----:B------:R-:W-:-:S13]  /*20ee0*/  ISETP.LT.OR P4, PT, R0, 0x12, !P5 ;  /* 0x000000120000780c */ /* 0x000fda0006f81670 */
[----:B---3--:R-:W-:Y:S05]  /*20ef0*/  @P4 BRA `(.L_x_111) ;  /* 0x0000000000104947 */ /* 0x008fea0003800000 */
[----:B------:R-:W-:Y:S02]  /*20f00*/  ULDC.64 UR4, c[0x0][0x208] ;  /* 0x0000820000047ab9 */ /* 0x000fe40000000a00 */
[----:B------:R-:W3:Y:S02]  /*20f10*/  LDG.E.U8 R16, desc[UR4][R236.64+0x11] ;  /* 0x00001104ec107981 */ /* 0x000ee4000c1e1100 */
[----:B---3--:R-:W-:-:S05]  /*20f20*/  PRMT R2, R16, 0x8880, RZ ;  /* 0x0000888010027816 */ /* 0x008fca00000000ff */
[----:B------:R-:W-:-:S07]  /*20f30*/  IMAD R2, R2, R18, RZ ;  /* 0x0000001202027224 */ /* 0x000fce00078e02ff */
.L_x_111:
[----:B------:R-:W-:Y:S05]  /*20f40*/  BSYNC B1 ;  /* 0x0000000000017941 */ /* 0x000fea0003800000 */
.L_x_110:
[----:B------:R-:W3:Y:S04]  /*20f50*/  LDL R7, [R1+0x450] ;  /* 0x0004500001077983 */ /* 0x000ee80000100800 */
[----:B------:R-:W4:Y:S01]  /*20f60*/  LDL.LU R6, [R1+0x384] ;  /* 0x0003840001067983 */ /* 0x000f220000300800 */
[----:B------:R-:W-:-:S03]  /*20f70*/  ULDC.64 UR4, c[0x0][0x208] ;  /* 0x0000820000047ab9 */ /* 0x000fc60000000a00 */
[----:B------:R-:W-:Y:S04]  /*20f80*/  STL.64 [R1+0x4b8], R36 ;  /* 0x0004b82401007387 */ /* 0x000fe80000100a00 */
[----:B------:R-:W-:Y:S04]  /*20f90*/  STL.64 [R1+0x4b0], R38 ;  /* 0x0004b02601007387 */ /* 0x000fe80000100a00 */
[----:B------:R0:W-:Y:S04]  /*20fa0*/  STL.64 [R1+0x4a8], R24 ;  /* 0x0004a81801007387 */ /* 0x0001e80000100a00 */
[----:B0-----:R-:W2:Y:S01]  /*20fb0*/  LDL.LU R24, [R1+0x388] ;  /* 0x0003880001187983 */ /* 0x001ea20000300800 */
[----:B------:R-:W-:-:S03]  /*20fc0*/  LOP3.LUT R19, R19, 0xbfffffff, RZ, 0xc0, !PT ;  /* 0xbfffffff13137812 */ /* 0x000fc600078ec0ff */
[----:B------:R0:W-:Y:S01]  /*20fd0*/  STL.64 [R1+0x4a0], R26 ;  /* 0x0004a01a01007387 */ /* 0x0001e20000100a00 */
[----:B------:R-:W-:Y:S02]  /*20fe0*/  @P0 LOP3.LUT R19, R19, 0x40000000, RZ, 0xfc, !PT ;  /* 0x4000000013130812 */ /* 0x000fe400078efcff */
[----:B---3--:R-:W-:Y:S01]  /*20ff0*/  R2UR UR6, R7 ;  /* 0x00000000070672ca */ /* 0x008fe200000e0000 */
[----:B------:R-:W-:Y:S01]  /*21000*/  STL.64 [R1+0x498], R28 ;  /* 0x0004981c01007387 */ /* 0x000fe20000100a00 */
[----:B----4-:R-:W-:Y:S01]  /*21010*/  @!P4 IMAD R6, R6, R17, R2 ;  /* 0x000000110606c224 */ /* 0x010fe200078e0202 */
[C---:B------:R-:W-:Y:S02]  /*21020*/  ISETP.LT.OR P0, PT, R0.reuse, 0x21, !P6 ;  /* 0x000000210000780c */ /* 0x040fe40007701670 */
[----:B------:R-:W-:Y:S04]  /*21030*/  STL.64 [R1+0x490], R30 ;  /* 0x0004901e01007387 */ /* 0x000fe80000100a00 */
[----:B------:R3:W-:Y:S01]  /*21040*/  @!P4 STG.E.U8 desc[UR4][R12.64+0x11], R6 ;  /* 0x000011060c00c986 */ /* 0x0007e2000c101104 */
[----:B------:R-:W-:-:S03]  /*21050*/  ISETP.LT.OR P4, PT, R0, 0x11, !P3 ;  /* 0x000000110000780c */ /* 0x000fc60005f81670 */
[----:B------:R-:W4:Y:S03]  /*21060*/  LDL.LU R25, [R1+0x38c] ;  /* 0x00038c0001197983 */ /* 0x000f260000300800 */
[----:B------:R-:W-:Y:S01]  /*21070*/  @!P0 IADD3 R38, P5, R10, UR6, RZ ;  /* 0x000000060a268c10 */ /* 0x000fe2000ffbe0ff */
[----:B0-----:R-:W4:Y:S06]  /*21080*/  LDL.LU R26, [R1+0x390] ;  /* 0x00039000011a7983 */ /* 0x001f2c0000300800 */
[----:B------:R-:W2:Y:S01]  /*21090*/  @!P4 LDG.E.U8 R16, desc[UR4][R234.64+0x10] ;  /* 0x00001004ea10c981 */ /* 0x000ea2000c1e1100 */
[----:B------:R-:W-:-:S02]  /*210a0*/  @!P0 IADD3.X R39, R11, UR61, RZ, P5, !PT ;  /* 0x0000003d0b278c10 */ /* 0x000fc4000affe4ff */
[----:B------:R-:W-:Y:S01]  /*210b0*/  ISETP.LT.OR P0, PT, R0, 0x22, !P6 ;  /* 0x000000220000780c */ /* 0x000fe20007701670 */
[----:B------:R-:W4:-:S12]  /*210c0*/  LDL.LU R27, [R1+0x394] ;  /* 0x00039400011b7983 */ /* 0x000f180000300800 */
[----:B------:R-:W-:-:S04]  /*210d0*/  @!P0 IADD3 R36, P5, R10, UR6, RZ ;  /* 0x000000060a248c10 */ /* 0x000fc8000ffbe0ff */
[----:B------:R-:W-:Y:S02]  /*210e0*/  @!P0 IADD3.X R37, R11, UR61, RZ, P5, !PT ;  /* 0x0000003d0b258c10 */ /* 0x000fe4000affe4ff */
[----:B---3--:R-:W-:Y:S02]  /*210f0*/  @!P4 IADD3 R6, P5, R12, UR6, RZ ;  /* 0x000000060c06cc10 */ /* 0x008fe4000ffbe0ff */
[----:B------:R-:W-:Y:S02]  /*21100*/  LOP3.LUT P0, RZ, R19, 0x40000000, RZ, 0xc0, !PT ;  /* 0x4000000013ff7812 */ /* 0x000fe4000780c0ff */
[----:B------:R-:W-:Y:S02]  /*21110*/  @!P4 IADD3.X R7, R13, UR61, RZ, P5, !PT ;  /* 0x0000003d0d07cc10 */ /* 0x000fe4000affe4ff */
[----:B--2---:R-:W-:-:S05]  /*21120*/  @!P4 PRMT R28, R16, 0x8880, RZ ;  /* 0x00008880101cc816 */ /* 0x004fca00000000ff */
[----:B------:R-:W-:-:S04]  /*21130*/  @!P4 IMAD R2, R28, R18, RZ ;  /* 0x000000121c02c224 */ /* 0x000fc800078e02ff */
[----:B------:R-:W-:-:S05]  /*21140*/  @!P4 IMAD R24, R24, R17, R2 ;  /* 0x000000111818c224 */ /* 0x000fca00078e0202 */
[----:B------:R0:W-:Y:S01]  /*21150*/  @!P4 STG.E.U8 desc[UR4][R6.64+0x10], R24 ;  /* 0x000010180600c986 */ /* 0x0001e2000c101104 */
[----:B------:R-:W-:-:S03]  /*21160*/  ISETP.LT.OR P4, PT, R0, 0x12, !P3 ;  /* 0x000000120000780c */ /* 0x000fc60005f81670 */
[----:B0-----:R-:W2:Y:S10]  /*21170*/  LDL.LU R24, [R1+0x398] ;  /* 0x0003980001187983 */ /* 0x001eb40000300800 */
[----:B------:R-:W3:Y:S01]  /*21180*/  @!P4 LDG.E.U8 R16, desc[UR4][R234.64+0x11] ;  /* 0x00001104ea10c981 */ /* 0x000ee2000c1e1100 */
[----:B------:R-:W-:-:S04]  /*21190*/  @!P4 IADD3 R6, P5, R12, UR6, RZ ;  /* 0x000000060c06cc10 */ /* 0x000fc8000ffbe0ff */
[----:B------:R-:W-:Y:S02]  /*211a0*/  @!P4 IADD3.X R7, R13, UR61, RZ, P5, !PT ;  /* 0x0000003d0d07cc10 */ /* 0x000fe4000affe4ff */
[----:B------:R-:W-:Y:S02]  /*211b0*/  LOP3.LUT P5, RZ, R19, 0x8, RZ, 0xc0, !PT ;  /* 0x0000000813ff7812 */ /* 0x000fe400078ac0ff */
[----:B---3--:R-:W-:-:S05]  /*211c0*/  @!P4 PRMT R28, R16, 0x8880, RZ ;  /* 0x00008880101cc816 */ /* 0x008fca00000000ff */
[----:B------:R-:W-:-:S04]  /*211d0*/  @!P4 IMAD R2, R28, R18, RZ ;  /* 0x000000121c02c224 */ /* 0x000fc800078e02ff */
[----:B----4-:R-:W-:-:S05]  /*211e0*/  @!P4 IMAD R25, R25, R17, R2 ;  /* 0x000000111919c224 */ /* 0x010fca00078e0202 */
[----:B------:R0:W-:Y:S01]  /*211f0*/  @!P4 STG.E.U8 desc[UR4][R6.64+0x11], R25 ;  /* 0x000011190600c986 */ /* 0x0001e2000c101104 */
[----:B------:R-:W-:-:S03]  /*21200*/  ISETP.LT.OR P4, PT, R0, 0x19, !P5 ;  /* 0x000000190000780c */ /* 0x000fc60006f81670 */
[----:B0-----:R-:W3:Y:S10]  /*21210*/  LDL.LU R25, [R1+0x39c] ;  /* 0x00039c0001197983 */ /* 0x001ef40000300800 */
[----:B------:R-:W4:Y:S01]  /*21220*/  @!P4 LDG.E.U8 R16, desc[UR4][R236.64+0x18] ;  /* 0x00001804ec10c981 */ /* 0x000f22000c1e1100 */
[----:B------:R-:W-:-:S03]  /*21230*/  LOP3.LUT R19, R19, 0xefffffff, RZ, 0xc0, !PT ;  /* 0xefffffff13137812 */ /* 0x000fc600078ec0ff */
[----:B------:R-:W3:Y:S01]  /*21240*/  LDL.LU R28, [R1+0x360] ;  /* 0x00036000011c7983 */ /* 0x000ee20000300800 */
[----:B----4-:R-:W-:-:S05]  /*21250*/  @!P4 PRMT R6, R16, 0x8880, RZ ;  /* 0x000088801006c816 */ /* 0x010fca00000000ff */
[----:B------:R-:W-:-:S04]  /*21260*/  @!P4 IMAD R2, R6, R18, RZ ;  /* 0x000000120602c224 */ /* 0x000fc800078e02ff */
[----:B------:R-:W-:-:S05]  /*21270*/  @!P4 IMAD R6, R26, R17, R2 ;  /* 0x000000111a06c224 */ /* 0x000fca00078e0202 */
[----:B------:R0:W-:Y:S01]  /*21280*/  @!P4 STG.E.U8 desc[UR4][R12.64+0x18], R6 ;  /* 0x000018060c00c986 */ /* 0x0001e2000c101104 */
[----:B------:R-:W-:-:S13]  /*21290*/  ISETP.LT.OR P4, PT, R0, 0x1a, !P5 ;  /* 0x0000001a0000780c */ /* 0x000fda0006f81670 */
[----:B------:R-:W0:Y:S02]  /*212a0*/  @!P4 LDG.E.U8 R16, desc[UR4][R236.64+0x19] ;  /* 0x00001904ec10c981 */ /* 0x000e24000c1e1100 */
[----:B0-----:R-:W-:-:S05]  /*212b0*/  @!P4 PRMT R6, R16, 0x8880, RZ ;  /* 0x000088801006c816 */ /* 0x001fca00000000ff */
[----:B------:R-:W-:-:S04]  /*212c0*/  @!P4 IMAD R2, R6, R18, RZ ;  /* 0x000000120602c224 */ /* 0x000fc800078e02ff */
[----:B------:R-:W-:-:S05]  /*212d0*/  @!P4 IMAD R6, R27, R17, R2 ;  /* 0x000000111b06c224 */ /* 0x000fca00078e0202 */
[----:B------:R0:W-:Y:S01]  /*212e0*/  @!P4 STG.E.U8 desc[UR4][R12.64+0x19], R6 ;  /* 0x000019060c00c986 */ /* 0x0001e2000c101104 */
[----:B------:R-:W-:-:S13]  /*212f0*/  ISETP.LT.OR P4, PT, R0, 0x19, !P3 ;  /* 0x000000190000780c */ /* 0x000fda0005f81670 */
[----:B------:R-:W4:Y:S01]  /*21300*/  @!P4 LDG.E.U8 R16, desc[UR4][R234.64+0x18] ;  /* 0x00001804ea10c981 */ /* 0x000f22000c1e1100 */
[----:B0-----:R-:W-:-:S04]  /*21310*/  @!P4 IADD3 R6, P5, R12, UR6, RZ ;  /* 0x000000060c06cc10 */ /* 0x001fc8000ffbe0ff */
[----:B------:R-:W-:Y:S02]  /*21320*/  @!P4 IADD3.X R7, R13, UR61, RZ, P5, !PT ;  /* 0x0000003d0d07cc10 */ /* 0x000fe4000affe4ff */
[----:B----4-:R-:W-:-:S05]  /*21330*/  @!P4 PRMT R26, R16, 0x8880, RZ ;  /* 0x00008880101ac816 */ /* 0x010fca00000000ff */
[----:B------:R-:W-:Y:S01]  /*21340*/  @!P4 IMAD R2, R26, R18, RZ ;  /* 0x000000121a02c224 */ /* 0x000fe200078e02ff */
[----:B------:R-:W-:Y:S01]  /*21350*/  @P3 LOP3.LUT R19, R19, 0x10000000, RZ, 0xfc, !PT ;  /* 0x1000000013133812 */ /* 0x000fe200078efcff */
[----:B------:R-:W4:Y:S02]  /*21360*/  LDL.LU R26, [R1+0x364] ;  /* 0x00036400011a7983 */ /* 0x000f240000300800 */
[----:B--2---:R-:W-:Y:S02]  /*21370*/  @!P4 IMAD R24, R24, R17, R2 ;  /* 0x000000111818c224 */ /* 0x004fe400078e0202 */
[----:B------:R-:W2:Y:S04]  /*21380*/  LDL.LU R27, [R1+0x368] ;  /* 0x00036800011b7983 */ /* 0x000ea80000300800 */
[----:B------:R0:W-:Y:S01]  /*21390*/  @!P4 STG.E.U8 desc[UR4][R6.64+0x18], R24 ;  /* 0x000018180600c986 */ /* 0x0001e2000c101104 */
[----:B------:R-:W-:-:S13]  /*213a0*/  ISETP.LT.OR P4, PT, R0, 0x1a, !P3 ;  /* 0x0000001a0000780c */ /* 0x000fda0005f81670 */
[----:B------:R-:W3:Y:S01]  /*213b0*/  @!P4 LDG.E.U8 R16, desc[UR4][R234.64+0x19] ;  /* 0x00001904ea10c981 */ /* 0x000ee2000c1e1100 */
[----:B0-----:R-:W-:Y:S02]  /*213c0*/  @!P4 IADD3 R6, P5, R12, UR6, RZ ;  /* 0x000000060c06cc10 */ /* 0x001fe4000ffbe0ff */
[----:B------:R-:W-:Y:S02]  /*213d0*/  LOP3.LUT P3, RZ, R19, 0x2, RZ, 0xc0, !PT ;  /* 0x0000000213ff7812 */ /* 0x000fe4000786c0ff */
[----:B------:R-:W-:Y:S02]  /*213e0*/  @!P4 IADD3.X R7, R13, UR61, RZ, P5, !PT ;  /* 0x0000003d0d07cc10 */ /* 0x000fe4000affe4ff */
[----:B---3--:R-:W-:-:S05]  /*213f0*/  @!P4 PRMT R24, R16, 0x8880, RZ ;  /* 0x000088801018c816 */ /* 0x008fca00000000ff */
[----:B------:R-:W-:-:S04]  /*21400*/  @!P4 IMAD R2, R24, R18, RZ ;  /* 0x000000121802c224 */ /* 0x000fc800078e02ff */
[----:B------:R-:W-:-:S05]  /*21410*/  @!P4 IMAD R24, R25, R17, R2 ;  /* 0x000000111918c224 */ /* 0x000fca00078e0202 */
[----:B------:R0:W-:Y:S01]  /*21420*/  @!P4 STG.E.U8 desc[UR4][R6.64+0x19], R24 ;  /* 0x000019180600c986 */ /* 0x0001e2000c101104 */
[----:B------:R-:W-:-:S03]  /*21430*/  ISETP.LT.OR P4, PT, R0, 0x11, !P3 ;  /* 0x000000110000780c */ /* 0x000fc60005f81670 */
[----:B0-----:R-:W3:Y:S10]  /*21440*/  LDL.LU R24, [R1+0x36c] ;  /* 0x00036c0001187983 */ /* 0x001ef40000300800 */
[----:B------:R-:W4:Y:S04]  /*21450*/  @!P4 LDG.E.U8 R16, desc[UR4][R232.64+0x10] ;  /* 0x00001004e810c981 */ /* 0x000f28000c1e1100 */
[----:B------:R-:W3:Y:S04]  /*21460*/  LDL.LU R29, [R1+0x370] ;  /* 0x00037000011d7983 */ /* 0x000ee80000300800 */
        /* <DEDUP_REMOVED lines=16> */
[----:B------:R-:W-:-:S04]  /*21570*/  @!P4 IMAD R2, R26, R18, RZ ;  /* 0x000000121a02c224 */ /* 0x000fc800078e02ff */
[----:B--2---:R-:W-:-:S05]  /*21580*/  @!P4 IMAD R26, R27, R17, R2 ;  /* 0x000000111b1ac224 */ /* 0x004fca00078e0202 */
[----:B------:R0:W-:Y:S01]  /*21590*/  @!P4 STG.E.U8 desc[UR4][R6.64+0x10], R26 ;  /* 0x0000101a0600c986 */ /* 0x0001e2000c101104 */
[----:B------:R-:W-:-:S03]  /*215a0*/  ISETP.LT.OR P4, PT, R0, 0x12, !P2 ;  /* 0x000000120000780c */ /* 0x000fc60005781670 */
[----:B0-----:R-:W2:Y:S10]  /*215b0*/  LDL.LU R26, [R1+0x378] ;  /* 0x00037800011a7983 */ /* 0x001eb40000300800 */
[----:B------:R-:W4:Y:S01]  /*215c0*/  @!P4 LDG.E.U8 R16, desc[UR4][R22.64+0x11] ;  /* 0x000011041610c981 */ /* 0x000f22000c1e1100 */
[----:B------:R-:W-:-:S04]  /*215d0*/  @!P4 IADD3 R6, P5, R4, UR6, RZ ;  /* 0x000000060406cc10 */ /* 0x000fc8000ffbe0ff */
[----:B------:R-:W-:Y:S02]  /*215e0*/  @!P4 IADD3.X R7, R5, UR61, RZ, P5, !PT ;  /* 0x0000003d0507cc10 */ /* 0x000fe4000affe4ff */
[----:B----4-:R-:W-:-:S05]  /*215f0*/  @!P4 PRMT R27, R16, 0x8880, RZ ;  /* 0x00008880101bc816 */ /* 0x010fca00000000ff */
[----:B------:R-:W-:-:S04]  /*21600*/  @!P4 IMAD R2, R27, R18, RZ ;  /* 0x000000121b02c224 */ /* 0x000fc800078e02ff */
[----:B---3--:R-:W-:-:S05]  /*21610*/  @!P4 IMAD R24, R24, R17, R2 ;  /* 0x000000111818c224 */ /* 0x008fca00078e0202 */
[----:B------:R0:W-:Y:S01]  /*21620*/  @!P4 STG.E.U8 desc[UR4][R6.64+0x11], R24 ;  /* 0x000011180600c986 */ /* 0x0001e2000c101104 */
[----:B------:R-:W-:-:S03]  /*21630*/  ISETP.LT.OR P4, PT, R0, 0x19, !P3 ;  /* 0x000000190000780c */ /* 0x000fc60005f81670 */
[----:B0-----:R-:W3:Y:S10]  /*21640*/  LDL.LU R24, [R1+0x37c] ;  /* 0x00037c0001187983 */ /* 0x001ef40000300800 */
[----:B------:R-:W4:Y:S04]  /*21650*/  @!P4 LDG.E.U8 R16, desc[UR4][R232.64+0x18] ;  /* 0x00001804e810c981 */ /* 0x000f28000c1e1100 */
        /* <DEDUP_REMOVED lines=16> */
[----:B------:R-:W-:Y:S02]  /*21760*/  @!P4 IMAD R2, R25, R18, RZ ;  /* 0x000000121902c224 */ /* 0x000fe400078e02ff */
[----:B------:R-:W4:Y:S02]  /*21770*/  LDL.LU R25, [R1+0x344] ;  /* 0x0003440001197983 */ /* 0x000f240000300800 */
[----:B--2---:R-:W-:Y:S02]  /*21780*/  @!P4 IMAD R26, R26, R17, R2 ;  /* 0x000000111a1ac224 */ /* 0x004fe400078e0202 */
[----:B------:R-:W2:Y:S04]  /*21790*/  LDL.LU R28, [R1+0x348] ;  /* 0x00034800011c7983 */ /* 0x000ea80000300800 */
[----:B------:R0:W-:Y:S01]  /*217a0*/  @!P4 STG.E.U8 desc[UR4][R6.64+0x18], R26 ;  /* 0x0000181a0600c986 */ /* 0x0001e2000c101104 */
[----:B------:R-:W-:-:S03]  /*217b0*/  ISETP.LT.OR P4, PT, R0, 0x1a, !P2 ;  /* 0x0000001a0000780c */ /* 0x000fc60005781670 */
[----:B------:R-:W2:Y:S10]  /*217c0*/  LDL.LU R29, [R1+0x34c] ;  /* 0x00034c00011d7983 */ /* 0x000eb40000300800 */
[----:B------:R-:W3:Y:S01]  /*217d0*/  @!P4 LDG.E.U8 R16, desc[UR4][R22.64+0x19] ;  /* 0x000019041610c981 */ /* 0x000ee2000c1e1100 */
[----:B0-----:R-:W-:-:S04]  /*217e0*/  @!P4 IADD3 R6, P5, R4, UR6, RZ ;  /* 0x000000060406cc10 */ /* 0x001fc8000ffbe0ff */
[----:B------:R-:W-:Y:S02]  /*217f0*/  @!P4 IADD3.X R7, R5, UR61, RZ, P5, !PT ;  /* 0x0000003d0507cc10 */ /* 0x000fe4000affe4ff */
[----:B---3--:R-:W-:-:S05]  /*21800*/  @!P4 PRMT R26, R16, 0x8880, RZ ;  /* 0x00008880101ac816 */ /* 0x008fca00000000ff */
[----:B------:R-:W-:-:S04]  /*21810*/  @!P4 IMAD R2, R26, R18, RZ ;  /* 0x000000121a02c224 */ /* 0x000fc800078e02ff */
[----:B------:R-:W-:-:S05]  /*21820*/  @!P4 IMAD R24, R24, R17, R2 ;  /* 0x000000111818c224 */ /* 0x000fca00078e0202 */
[----:B------:R0:W-:Y:S01]  /*21830*/  @!P4 STG.E.U8 desc[UR4][R6.64+0x19], R24 ;  /* 0x000019180600c986 */ /* 0x0001e2000c101104 */
[----:B------:R-:W-:-:S03]  /*21840*/  ISETP.LT.OR P4, PT, R0, 0x11, !P1 ;  /* 0x000000110000780c */ /* 0x000fc60004f81670 */
[----:B0-----:R-:W3:Y:S10]  /*21850*/  LDL.LU R24, [R1+0x350] ;  /* 0x0003500001187983 */ /* 0x001ef40000300800 */
[----:B------:R-:W4:Y:S01]  /*21860*/  @!P4 LDG.E.U8 R16, desc[UR4][R14.64+0x10] ;  /* 0x000010040e10c981 */ /* 0x000f22000c1e1100 */
[----:B-----5:R-:W-:Y:S01]  /*21870*/  IMAD.IADD R7, R3, 0x1, R9 ;  /* 0x0000000103077824 */ /* 0x020fe200078e0209 */
[----:B----4-:R-:W-:-:S05]  /*21880*/  @!P4 PRMT R6, R16, 0x8880, RZ ;  /* 0x000088801006c816 */ /* 0x010fca00000000ff */
[----:B------:R-:W-:Y:S02]  /*21890*/  @!P4 IMAD R2, R6, R18, RZ ;  /* 0x000000120602c224 */ /* 0x000fe400078e02ff */
[----:B------:R-:W-:Y:S02]  /*218a0*/  @!P4 IMAD.MOV.U32 R6, RZ, RZ, R8 ;  /* 0x000000ffff06c224 */ /* 0x000fe400078e0008 */
[----:B------:R-:W-:-:S05]  /*218b0*/  @!P4 IMAD R3, R27, R17, R2 ;  /* 0x000000111b03c224 */ /* 0x000fca00078e0202 */
[----:B------:R0:W-:Y:S01]  /*218c0*/  @!P4 STG.E.U8 desc[UR4][R6.64+0x10], R3 ;  /* 0x000010030600c986 */ /* 0x0001e2000c101104 */
[----:B------:R-:W-:-:S13]  /*218d0*/  ISETP.LT.OR P4, PT, R0, 0x12, !P1 ;  /* 0x000000120000780c */ /* 0x000fda0004f81670 */
[----:B------:R-:W0:Y:S01]  /*218e0*/  @!P4 LDG.E.U8 R16, desc[UR4][R14.64+0x11] ;  /* 0x000011040e10c981 */ /* 0x000e22000c1e1100 */
[----:B------:R-:W-:Y:S02]  /*218f0*/  @!P4 IMAD.MOV.U32 R26, RZ, RZ, R8 ;  /* 0x000000ffff1ac224 */ /* 0x000fe400078e0008 */
[----:B------:R-:W-:Y:S01]  /*21900*/  @!P4 IMAD.MOV.U32 R27, RZ, RZ, R7 ;  /* 0x000000ffff1bc224 */ /* 0x000fe200078e0007 */
[----:B0-----:R-:W-:-:S05]  /*21910*/  @!P4 PRMT R3, R16, 0x8880, RZ ;  /* 0x000088801003c816 */ /* 0x001fca00000000ff */
[----:B------:R-:W-:-:S04]  /*21920*/  @!P4 IMAD R2, R3, R18, RZ ;  /* 0x000000120302c224 */ /* 0x000fc800078e02ff */
[----:B------:R-:W-:Y:S02]  /*21930*/  @!P4 IMAD R3, R25, R17, R2 ;  /* 0x000000111903c224 */ /* 0x000fe400078e0202 */
[----:B------:R-:W4:Y:S04]  /*21940*/  LDL.LU R25, [R1+0x354] ;  /* 0x0003540001197983 */ /* 0x000f280000300800 */
[----:B------:R0:W-:Y:S01]  /*21950*/  @!P4 STG.E.U8 desc[UR4][R26.64+0x11], R3 ;  /* 0x000011031a00c986 */ /* 0x0001e2000c101104 */
[----:B------:R-:W-:-:S13]  /*21960*/  ISETP.LT.OR P4, PT, R0, 0x11, !P0 ;  /* 0x000000110000780c */ /* 0x000fda0004781670 */
[----:B------:R-:W2:Y:S01]  /*21970*/  @!P4 LDG.E.U8 R16, desc[UR4][R20.64+0x10] ;  /* 0x000010041410c981 */ /* 0x000ea2000c1e1100 */
[----:B0-----:R-:W-:-:S04]  /*21980*/  @!P4 IADD3 R26, P5, R8, UR6, RZ ;  /* 0x00000006081acc10 */ /* 0x001fc8000ffbe0ff */
[----:B------:R-:W-:Y:S02]  /*21990*/  @!P4 IADD3.X R27, R7, UR61, RZ, P5, !PT ;  /* 0x0000003d071bcc10 */ /* 0x000fe4000affe4ff */
[----:B--2---:R-:W-:-:S05]  /*219a0*/  @!P4 PRMT R3, R16, 0x8880, RZ ;  /* 0x000088801003c816 */ /* 0x004fca00000000ff */
[----:B------:R-:W-:-:S04]  /*219b0*/  @!P4 IMAD R2, R3, R18, RZ ;  /* 0x000000120302c224 */ /* 0x000fc800078e02ff */
[----:B------:R-:W-:-:S05]  /*219c0*/  @!P4 IMAD R3, R28, R17, R2 ;  /* 0x000000111c03c224 */ /* 0x000fca00078e0202 */
        /* <DEDUP_REMOVED lines=11> */
[----:B0-----:R-:W-:Y:S02]  /*21a80*/  @!P4 IMAD.MOV.U32 R26, RZ, RZ, R8 ;  /* 0x000000ffff1ac224 */ /* 0x001fe400078e0008 */
[----:B------:R-:W-:Y:S01]  /*21a90*/  @!P4 IMAD.MOV.U32 R27, RZ, RZ, R7 ;  /* 0x000000ffff1bc224 */ /* 0x000fe200078e0007 */
[----:B--2---:R-:W-:-:S05]  /*21aa0*/  @!P4 PRMT R3, R16, 0x8880, RZ ;  /* 0x000088801003c816 */ /* 0x004fca00000000ff */
[----:B------:R-:W-:-:S04]  /*21ab0*/  @!P4 IMAD R2, R3, R18, RZ ;  /* 0x000000120302c224 */ /* 0x000fc800078e02ff */
[----:B---3--:R-:W-:Y:S02]  /*21ac0*/  @!P4 IMAD R3, R24, R17, R2 ;  /* 0x000000111803c224 */ /* 0x008fe400078e0202 */
[----:B------:R-:W2:Y:S04]  /*21ad0*/  LDL.LU R24, [R1+0x320] ;  /* 0x0003200001187983 */ /* 0x000ea80000300800 */
[----:B------:R0:W-:Y:S01]  /*21ae0*/  @!P4 STG.E.U8 desc[UR4][R26.64+0x18], R3 ;  /* 0x000018031a00c986 */ /* 0x0001e2000c101104 */
[----:B------:R-:W-:-:S03]  /*21af0*/  ISETP.LT.OR P4, PT, R0, 0x1a, !P1 ;  /* 0x0000001a0000780c */ /* 0x000fc60004f81670 */
[----:B------:R-:W3:Y:S10]  /*21b00*/  LDL.LU.64 R28, [R1+0x440] ;  /* 0x00044000011c7983 */ /* 0x000ef40000300a00 */
[----:B------:R-:W4:Y:S01]  /*21b10*/  @!P4 LDG.E.U8 R16, desc[UR4][R14.64+0x19] ;  /* 0x000019040e10c981 */ /* 0x000f22000c1e1100 */
[----:B0-----:R-:W-:-:S02]  /*21b20*/  @!P4 IMAD.MOV.U32 R26, RZ, RZ, R8 ;  /* 0x000000ffff1ac224 */ /* 0x001fc400078e0008 */
[----:B------:R-:W-:Y:S01]  /*21b30*/  @!P4 IMAD.MOV.U32 R27, RZ, RZ, R7 ;  /* 0x000000ffff1bc224 */ /* 0x000fe200078e0007 */
[----:B----4-:R-:W-:-:S05]  /*21b40*/  @!P4 PRMT R3, R16, 0x8880, RZ ;  /* 0x000088801003c816 */ /* 0x010fca00000000ff */
[----:B------:R-:W-:-:S04]  /*21b50*/  @!P4 IMAD R2, R3, R18, RZ ;  /* 0x000000120302c224 */ /* 0x000fc800078e02ff */
[----:B------:R-:W-:Y:S02]  /*21b60*/  @!P4 IMAD R3, R25, R17, R2 ;  /* 0x000000111903c224 */ /* 0x000fe400078e0202 */
[----:B------:R-:W4:Y:S04]  /*21b70*/  LDL.LU R25, [R1+0x324] ;  /* 0x0003240001197983 */ /* 0x000f280000300800 */
[----:B------:R0:W-:Y:S01]  /*21b80*/  @!P4 STG.E.U8 desc[UR4][R26.64+0x19], R3 ;  /* 0x000019031a00c986 */ /* 0x0001e2000c101104 */
[----:B------:R-:W-:-:S03]  /*21b90*/  ISETP.LT.OR P4, PT, R0, 0x19, !P0 ;  /* 0x000000190000780c */ /* 0x000fc60004781670 */
[----:B------:R-:W4:Y:S10]  /*21ba0*/  LDL.LU.64 R30, [R1+0x420] ;  /* 0x00042000011e7983 */ /* 0x000f340000300a00 */
[----:B------:R-:W0:Y:S02]  /*21bb0*/  @!P4 LDG.E.U8 R16, desc[UR4][R20.64+0x18] ;  /* 0x000018041410c981 */ /* 0x000e24000c1e1100 */
[----:B0-----:R-:W-:-:S05]  /*21bc0*/  @!P4 PRMT R3, R16, 0x8880, RZ ;  /* 0x000088801003c816 */ /* 0x001fca00000000ff */
[----:B------:R-:W-:Y:S02]  /*21bd0*/  @!P4 IMAD R2, R3, R18, RZ ;  /* 0x000000120302c224 */ /* 0x000fe400078e02ff */
[----:B------:R-:W2:Y:S01]  /*21be0*/  LDL.LU R3, [R1+0x358] ;  /* 0x0003580001037983 */ /* 0x000ea20000300800 */
[----:B------:R-:W-:-:S04]  /*21bf0*/  @!P4 IADD3 R26, P5, R8, UR6, RZ ;  /* 0x00000006081acc10 */ /* 0x000fc8000ffbe0ff */
[----:B------:R-:W-:Y:S01]  /*21c00*/  @!P4 IADD3.X R27, R7, UR61, RZ, P5, !PT ;  /* 0x0000003d071bcc10 */ /* 0x000fe2000affe4ff */
[----:B--2---:R-:W-:-:S05]  /*21c10*/  @!P4 IMAD R3, R3, R17, R2 ;  /* 0x000000110303c224 */ /* 0x004fca00078e0202 */
[----:B------:R0:W-:Y:S01]  /*21c20*/  @!P4 STG.E.U8 desc[UR4][R26.64+0x18], R3 ;  /* 0x000018031a00c986 */ /* 0x0001e2000c101104 */
[----:B------:R-:W-:-:S13]  /*21c30*/  ISETP.LT.OR P4, PT, R0, 0x1a, !P0 ;  /* 0x0000001a0000780c */ /* 0x000fda0004781670 */
[----:B------:R-:W0:Y:S02]  /*21c40*/  @!P4 LDG.E.U8 R16, desc[UR4][R20.64+0x19] ;  /* 0x000019041410c981 */ /* 0x000e24000c1e1100 */
[----:B0-----:R-:W-:-:S05]  /*21c50*/  @!P4 PRMT R3, R16, 0x8880, RZ ;  /* 0x000088801003c816 */ /* 0x001fca00000000ff */
[----:B------:R-:W-:Y:S02]  /*21c60*/  @!P4 IMAD R2, R3, R18, RZ ;  /* 0x000000120302c224 */ /* 0x000fe400078e02ff */
[----:B------:R-:W2:Y:S01]  /*21c70*/  LDL.LU R3, [R1+0x35c] ;  /* 0x00035c0001037983 */ /* 0x000ea20000300800 */
[----:B------:R-:W-:Y:S02]  /*21c80*/  @!P4 IADD3 R26, P5, R8, UR6, RZ ;  /* 0x00000006081acc10 */ /* 0x000fe4000ffbe0ff */
[----:B------:R-:W-:Y:S02]  /*21c90*/  LOP3.LUT P3, RZ, R19, 0x4, RZ, 0xc0, !PT ;  /* 0x0000000413ff7812 */ /* 0x000fe4000786c0ff */
[----:B------:R-:W-:Y:S01]  /*21ca0*/  @!P4 IADD3.X R27, R7, UR61, RZ, P5, !PT ;  /* 0x0000003d071bcc10 */ /* 0x000fe2000affe4ff */
[----:B--2---:R-:W-:-:S05]  /*21cb0*/  @!P4 IMAD R3, R3, R17, R2 ;  /* 0x000000110303c224 */ /* 0x004fca00078e0202 */
[----:B------:R0:W-:Y:S01]  /*21cc0*/  @!P4 STG.E.U8 desc[UR4][R26.64+0x19], R3 ;  /* 0x000019031a00c986 */ /* 0x0001e2000c101104 */
[----:B------:R-:W-:Y:S02]  /*21cd0*/  ISETP.LT.OR P4, PT, R0, 0x21, !P3 ;  /* 0x000000210000780c */ /* 0x000fe40005f81670 */
[----:B------:R-:W-:Y:S01]  /*21ce0*/  LOP3.LUT R19, R19, 0xf7ffffff, RZ, 0xc0, !PT ;  /* 0xf7ffffff13137812 */ /* 0x000fe200078ec0ff */
[----:B0-----:R-:W2:Y:S10]  /*21cf0*/  LDL.LU R26, [R1+0x330] ;  /* 0x00033000011a7983 */ /* 0x001eb40000300800 */
[----:B---3--:R-:W3:Y:S01]  /*21d00*/  @!P4 LDG.E.U8 R16, desc[UR4][R28.64+0x20] ;  /* 0x000020041c10c981 */ /* 0x008ee2000c1e1100 */
[----:B------:R-:W-:-:S03]  /*21d10*/  @P2 LOP3.LUT R19, R19, 0x8000000, RZ, 0xfc, !PT ;  /* 0x0800000013132812 */ /* 0x000fc600078efcff */
[----:B------:R-:W2:Y:S01]  /*21d20*/  LDL.LU R27, [R1+0x334] ;  /* 0x00033400011b7983 */ /* 0x000ea20000300800 */
[----:B---3--:R-:W-:-:S05]  /*21d30*/  @!P4 PRMT R3, R16, 0x8880, RZ ;  /* 0x000088801003c816 */ /* 0x008fca00000000ff */
[----:B------:R-:W-:-:S04]  /*21d40*/  @!P4 IMAD R2, R3, R18, RZ ;  /* 0x000000120302c224 */ /* 0x000fc800078e02ff */
[----:B------:R-:W-:-:S05]  /*21d50*/  @!P4 IMAD R3, R24, R17, R2 ;  /* 0x000000111803c224 */ /* 0x000fca00078e0202 */
[----:B------:R0:W-:Y:S01]  /*21d60*/  @!P4 STG.E.U8 desc[UR4][R10.64+0x20], R3 ;  /* 0x000020030a00c986 */ /* 0x0001e2000c101104 */
[----:B------:R-:W-:-:S13]  /*21d70*/  ISETP.LT.OR P4, PT, R0, 0x22, !P3 ;  /* 0x000000220000780c */ /* 0x000fda0005f81670 */
[----:B------:R-:W0:Y:S01]  /*21d80*/  @!P4 LDG.E.U8 R16, desc[UR4][R28.64+0x21] ;  /* 0x000021041c10c981 */ /* 0x000e22000c1e1100 */
[----:B------:R-:W-:Y:S02]  /*21d90*/  ISETP.LT.OR P2, PT, R0, 0x21, !P6 ;  /* 0x000000210000780c */ /* 0x000fe40007741670 */
[----:B0-----:R-:W-:-:S05]  /*21da0*/  @!P4 PRMT R3, R16, 0x8880, RZ ;  /* 0x000088801003c816 */ /* 0x001fca00000000ff */
[----:B------:R-:W-:-:S04]  /*21db0*/  @!P4 IMAD R2, R3, R18, RZ ;  /* 0x000000120302c224 */ /* 0x000fc800078e02ff */
[----:B----4-:R-:W-:-:S05]  /*21dc0*/  @!P4 IMAD R3, R25, R17, R2 ;  /* 0x000000111903c224 */ /* 0x010fca00078e0202 */
[----:B------:R0:W-:Y:S04]  /*21dd0*/  @!P4 STG.E.U8 desc[UR4][R10.64+0x21], R3 ;  /* 0x000021030a00c986 */ /* 0x0001e8000c101104 */
[----:B------:R-:W0:Y:S02]  /*21de0*/  @!P2 LDG.E.U8 R16, desc[UR4][R30.64+0x20] ;  /* 0x000020041e10a981 */ /* 0x000e24000c1e1100 */
[----:B0-----:R-:W-:-:S05]  /*21df0*/  @!P2 PRMT R3, R16, 0x8880, RZ ;  /* 0x000088801003a816 */ /* 0x001fca00000000ff */
[----:B------:R-:W-:Y:S02]  /*21e00*/  @!P2 IMAD R2, R3, R18, RZ ;  /* 0x000000120302a224 */ /* 0x000fe400078e02ff */
[----:B------:R-:W3:Y:S02]  /*21e10*/  LDL.LU R3, [R1+0x328] ;  /* 0x0003280001037983 */ /* 0x000ee40000300800 */
[----:B---3--:R-:W-:-:S05]  /*21e20*/  @!P2 IMAD R3, R3, R17, R2 ;  /* 0x000000110303a224 */ /* 0x008fca00078e0202 */
[----:B------:R0:W-:Y:S01]  /*21e30*/  @!P2 STG.E.U8 desc[UR4][R38.64+0x20], R3 ;  /* 0x000020032600a986 */ /* 0x0001e2000c101104 */
[----:B------:R-:W-:-:S13]  /*21e40*/  ISETP.LT.OR P2, PT, R0, 0x22, !P6 ;  /* 0x000000220000780c */ /* 0x000fda0007741670 */
[----:B------:R-:W0:Y:S01]  /*21e50*/  @!P2 LDG.E.U8 R16, desc[UR4][R30.64+0x21] ;  /* 0x000021041e10a981 */ /* 0x000e22000c1e1100 */
[----:B------:R-:W-:-:S13]  /*21e60*/  ISETP.LT.OR P5, PT, R0, 0x29, !P6 ;  /* 0x000000290000780c */ /* 0x000fda00077a1670 */
[----:B------:R-:W-:-:S04]  /*21e70*/  @!P5 IADD3 R24, P4, R10, UR6, RZ ;  /* 0x000000060a18dc10 */ /* 0x000fc8000ff9e0ff */
[----:B------:R-:W-:Y:S02]  /*21e80*/  @!P5 IADD3.X R25, R11, UR61, RZ, P4, !PT ;  /* 0x0000003d0b19dc10 */ /* 0x000fe4000a7fe4ff */
[----:B0-----:R-:W-:-:S05]  /*21e90*/  @!P2 PRMT R3, R16, 0x8880, RZ ;  /* 0x000088801003a816 */ /* 0x001fca00000000ff */
[----:B------:R-:W-:Y:S02]  /*21ea0*/  @!P2 IMAD R2, R3, R18, RZ ;  /* 0x000000120302a224 */ /* 0x000fe400078e02ff */
[----:B------:R-:W3:Y:S01]  /*21eb0*/  LDL.LU R3, [R1+0x32c] ;  /* 0x00032c0001037983 */ /* 0x000ee20000300800 */
[----:B------:R-:W-:Y:S02]  /*21ec0*/  ISETP.LT.OR P4, PT, R0, 0x2a, !P6 ;  /* 0x0000002a0000780c */ /* 0x000fe40007781670 */
[----:B------:R-:W-:-:S04]  /*21ed0*/  LOP3.LUT R19, R19, 0xdfffffff, RZ, 0xc0, !PT ;  /* 0xdfffffff13137812 */ /* 0x000fc800078ec0ff */
[----:B------:R-:W-:-:S07]  /*21ee0*/  @P1 LOP3.LUT R19, R19, 0x20000000, RZ, 0xfc, !PT ;  /* 0x2000000013131812 */ /* 0x000fce00078efcff */
[----:B------:R-:W-:-:S04]  /*21ef0*/  @!P4 IADD3 R38, P1, R10, UR6, RZ ;  /* 0x000000060a26cc10 */ /* 0x000fc8000ff3e0ff */
[----:B------:R-:W-:Y:S02]  /*21f00*/  @!P4 IADD3.X R39, R11, UR61, RZ, P1, !PT ;  /* 0x0000003d0b27cc10 */ /* 0x000fe40008ffe4ff */
[----:B------:R-:W-:Y:S01]  /*21f10*/  ISETP.LT.OR P1, PT, R0, 0x29, !P3 ;  /* 0x000000290000780c */ /* 0x000fe20005f21670 */
[----:B---3--:R-:W-:-:S05]  /*21f20*/  @!P2 IMAD R3, R3, R17, R2 ;  /* 0x000000110303a224 */ /* 0x008fca00078e0202 */
[----:B------:R0:W-:Y:S07]  /*21f30*/  @!P2 STG.E.U8 desc[UR4][R36.64+0x21], R3 ;  /* 0x000021032400a986 */ /* 0x0001ee000c101104 */
[----:B------:R-:W3:Y:S04]  /*21f40*/  @!P1 LDG.E.U8 R16, desc[UR4][R28.64+0x28] ;  /* 0x000028041c109981 */ /* 0x000ee8000c1e1100 */
[----:B0-----:R-:W4:Y:S04]  /*21f50*/  LDL.LU R36, [R1+0x300] ;  /* 0x0003000001247983 */ /* 0x001f280000300800 */
[----:B------:R-:W4:Y:S01]  /*21f60*/  LDL.LU R37, [R1+0x304] ;  /* 0x0003040001257983 */ /* 0x000f220000300800 */
[----:B---3--:R-:W-:-:S05]  /*21f70*/  @!P1 PRMT R3, R16, 0x8880, RZ ;  /* 0x0000888010039816 */ /* 0x008fca00000000ff */
[----:B------:R-:W-:-:S04]  /*21f80*/  @!P1 IMAD R2, R3, R18, RZ ;  /* 0x0000001203029224 */ /* 0x000fc800078e02ff */
[----:B--2---:R-:W-:-:S05]  /*21f90*/  @!P1 IMAD R3, R26, R17, R2 ;  /* 0x000000111a039224 */ /* 0x004fca00078e0202 */
[----:B------:R0:W-:Y:S01]  /*21fa0*/  @!P1 STG.E.U8 desc[UR4][R10.64+0x28], R3 ;  /* 0x000028030a009986 */ /* 0x0001e2000c101104 */
[----:B------:R-:W-:-:S13]  /*21fb0*/  ISETP.LT.OR P1, PT, R0, 0x2a, !P3 ;  /* 0x0000002a0000780c */ /* 0x000fda0005f21670 */
[----:B------:R-:W0:Y:S02]  /*21fc0*/  @!P1 LDG.E.U8 R16, desc[UR4][R28.64+0x29] ;  /* 0x000029041c109981 */ /* 0x000e24000c1e1100 */
[----:B0-----:R-:W-:-:S05]  /*21fd0*/  @!P1 PRMT R3, R16, 0x8880, RZ ;  /* 0x0000888010039816 */ /* 0x001fca00000000ff */
[----:B------:R-:W-:-:S04]  /*21fe0*/  @!P1 IMAD R2, R3, R18, RZ ;  /* 0x0000001203029224 */ /* 0x000fc800078e02ff */
[----:B------:R-:W-:-:S05]  /*21ff0*/  @!P1 IMAD R3, R27, R17, R2 ;  /* 0x000000111b039224 */ /* 0x000fca00078e0202 */
[----:B------:R0:W-:Y:S04]  /*22000*/  @!P1 STG.E.U8 desc[UR4][R10.64+0x29], R3 ;  /* 0x000029030a009986 */ /* 0x0001e8000c101104 */
[----:B------:R-:W0:Y:S02]  /*22010*/  @!P5 LDG.E.U8 R16, desc[UR4][R30.64+0x28] ;  /* 0x000028041e10d981 */ /* 0x000e24000c1e1100 */
[----:B0-----:R-:W-:-:S05]  /*22020*/  @!P5 PRMT R3, R16, 0x8880, RZ ;  /* 0x000088801003d816 */ /* 0x001fca00000000ff */
[----:B------:R-:W-:Y:S02]  /*22030*/  @!P5 IMAD R2, R3, R18, RZ ;  /* 0x000000120302d224 */ /* 0x000fe400078e02ff */
[----:B------:R-:W2:Y:S02]  /*22040*/  LDL.LU R3, [R1+0x338] ;  /* 0x0003380001037983 */ /* 0x000ea40000300800 */
[----:B--2---:R-:W-:-:S05]  /*22050*/  @!P5 IMAD R3, R3, R17, R2 ;  /* 0x000000110303d224 */ /* 0x004fca00078e0202 */
[----:B------:R0:W-:Y:S04]  /*22060*/  @!P5 STG.E.U8 desc[UR4][R24.64+0x28], R3 ;  /* 0x000028031800d986 */ /* 0x0001e8000c101104 */
[----:B------:R-:W0:Y:S02]  /*22070*/  @!P4 LDG.E.U8 R16, desc[UR4][R30.64+0x29] ;  /* 0x000029041e10c981 */ /* 0x000e24000c1e1100 */
[----:B0-----:R-:W-:-:S05]  /*22080*/  @!P4 PRMT R3, R16, 0x8880, RZ ;  /* 0x000088801003c816 */ /* 0x001fca00000000ff */
[----:B------:R-:W-:Y:S02]  /*22090*/  @!P4 IMAD R2, R3, R18, RZ ;  /* 0x000000120302c224 */ /* 0x000fe400078e02ff */
[----:B------:R-:W2:Y:S01]  /*220a0*/  LDL.LU R3, [R1+0x33c] ;  /* 0x00033c0001037983 */ /* 0x000ea20000300800 */
[----:B------:R-:W-:Y:S01]  /*220b0*/  LOP3.LUT P2, RZ, R19, 0x8, RZ, 0xc0, !PT ;  /* 0x0000000813ff7812 */ /* 0x000fe2000784c0ff */
[----:B--2---:R-:W-:-:S05]  /*220c0*/  @!P4 IMAD R3, R3, R17, R2 ;  /* 0x000000110303c224 */ /* 0x004fca00078e0202 */
[----:B------:R0:W-:Y:S01]  /*220d0*/  @!P4 STG.E.U8 desc[UR4][R38.64+0x29], R3 ;  /* 0x000029032600c986 */ /* 0x0001e2000c101104 */
[C---:B------:R-:W-:Y:S02]  /*220e0*/  ISETP.LT.OR P4, PT, R0.reuse, 0x21, !P2 ;  /* 0x000000210000780c */ /* 0x040fe40005781670 */
[----:B------:R-:W-:Y:S01]  /*220f0*/  ISETP.LT.OR P1, PT, R0, 0x31, !P6 ;  /* 0x000000310000780c */ /* 0x000fe20007721670 */
[----:B0-----:R-:W2:Y:S10]  /*22100*/  LDL.LU R38, [R1+0x310] ;  /* 0x0003100001267983 */ /* 0x001eb40000300800 */
[----:B------:R-:W3:Y:S02]  /*22110*/  @!P4 LDG.E.U8 R16, desc[UR4][R236.64+0x20] ;  /* 0x00002004ec10c981 */ /* 0x000ee4000c1e1100 */
[----:B------:R-:W-:-:S02]  /*22120*/  @!P1 IADD3 R26, P3, R10, UR6, RZ ;  /* 0x000000060a1a9c10 */ /* 0x000fc4000ff7e0ff */
[----:B------:R-:W2:Y:S01]  /*22130*/  LDL.LU R39, [R1+0x314] ;  /* 0x0003140001277983 */ /* 0x000ea20000300800 */
[----:B---3--:R-:W-:-:S05]  /*22140*/  @!P4 PRMT R3, R16, 0x8880, RZ ;  /* 0x000088801003c816 */ /* 0x008fca00000000ff */
[----:B------:R-:W-:-:S04]  /*22150*/  @!P4 IMAD R2, R3, R18, RZ ;  /* 0x000000120302c224 */ /* 0x000fc800078e02ff */
[----:B----4-:R-:W-:-:S05]  /*22160*/  @!P4 IMAD R3, R36, R17, R2 ;  /* 0x000000112403c224 */ /* 0x010fca00078e0202 */
[----:B------:R0:W-:Y:S01]  /*22170*/  @!P4 STG.E.U8 desc[UR4][R12.64+0x20], R3 ;  /* 0x000020030c00c986 */ /* 0x0001e2000c101104 */
[----:B------:R-:W-:-:S13]  /*22180*/  ISETP.LT.OR P4, PT, R0, 0x22, !P2 ;  /* 0x000000220000780c */ /* 0x000fda0005781670 */
[----:B------:R-:W0:Y:S01]  /*22190*/  @!P4 LDG.E.U8 R16, desc[UR4][R236.64+0x21] ;  /* 0x00002104ec10c981 */ /* 0x000e22000c1e1100 */
[----:B------:R-:W-:Y:S02]  /*221a0*/  @!P1 IADD3.X R27, R11, UR61, RZ, P3, !PT ;  /* 0x0000003d0b1b9c10 */ /* 0x000fe40009ffe4ff */
[----:B------:R-:W-:-:S13]  /*221b0*/  ISETP.LT.OR P3, PT, R0, 0x32, !P6 ;  /* 0x000000320000780c */ /* 0x000fda0007761670 */
[----:B------:R-:W-:-:S04]  /*221c0*/  @!P3 IADD3 R24, P5, R10, UR6, RZ ;  /* 0x000000060a18bc10 */ /* 0x000fc8000ffbe0ff */
[----:B------:R-:W-:Y:S02]  /*221d0*/  @!P3 IADD3.X R25, R11, UR61, RZ, P5, !PT ;  /* 0x0000003d0b19bc10 */ /* 0x000fe4000affe4ff */
[----:B------:R-:W-:Y:S02]  /*221e0*/  LOP3.LUT P3, RZ, R19, 0x10000000, RZ, 0xc0, !PT ;  /* 0x1000000013ff7812 */ /* 0x000fe4000786c0ff */
[----:B0-----:R-:W-:-:S05]  /*221f0*/  @!P4 PRMT R3, R16, 0x8880, RZ ;  /* 0x000088801003c816 */ /* 0x001fca00000000ff */
[----:B------:R-:W-:-:S04]  /*22200*/  @!P4 IMAD R2, R3, R18, RZ ;  /* 0x000000120302c224 */ /* 0x000fc800078e02ff */
[----:B------:R-:W-:-:S05]  /*22210*/  @!P4 IMAD R3, R37, R17, R2 ;  /* 0x000000112503c224 */ /* 0x000fca00078e0202 */
[----:B------:R0:W-:Y:S01]  /*22220*/  @!P4 STG.E.U8 desc[UR4][R12.64+0x21], R3 ;  /* 0x000021030c00c986 */ /* 0x0001e2000c101104 */
[----:B------:R-:W-:-:S13]  /*22230*/  ISETP.LT.OR P4, PT, R0, 0x21, !P3 ;  /* 0x000000210000780c */ /* 0x000fda0005f81670 */
[----:B------:R-:W0:Y:S02]  /*22240*/  @!P4 LDG.E.U8 R16, desc[UR4][R234.64+0x20] ;  /* 0x00002004ea10c981 */ /* 0x000e24000c1e1100 */
[----:B0-----:R-:W-:-:S05]  /*22250*/  @!P4 PRMT R3, R16, 0x8880, RZ ;  /* 0x000088801003c816 */ /* 0x001fca00000000ff */
[----:B------:R-:W-:Y:S02]  /*22260*/  @!P4 IMAD R2, R3, R18, RZ ;  /* 0x000000120302c224 */ /* 0x000fe400078e02ff */
[----:B------:R-:W3:Y:S01]  /*22270*/  LDL.LU R3, [R1+0x308] ;  /* 0x0003080001037983 */ /* 0x000ee20000300800 */
[----:B------:R-:W-:-:S04]  /*22280*/  @!P4 IADD3 R36, P5, R12, UR6, RZ ;  /* 0x000000060c24cc10 */ /* 0x000fc8000ffbe0ff */
[----:B------:R-:W-:Y:S01]  /*22290*/  @!P4 IADD3.X R37, R13, UR61, RZ, P5, !PT ;  /* 0x0000003d0d25cc10 */ /* 0x000fe2000affe4ff */
[----:B---3--:R-:W-:-:S05]  /*222a0*/  @!P4 IMAD R3, R3, R17, R2 ;  /* 0x000000110303c224 */ /* 0x008fca00078e0202 */
        /* <DEDUP_REMOVED lines=34> */
[----:B------:R-:W0:Y:S01]  /*224d0*/  @!P4 LDG.E.U8 R16, desc[UR4][R234.64+0x29] ;  /* 0x00002904ea10c981 */ /* 0x000e22000c1e1100 */
[----:B------:R-:W-:Y:S02]  /*224e0*/  LOP3.LUT P1, RZ, R19, 0x20000000, RZ, 0xc0, !PT ;  /* 0x2000000013ff7812 */ /* 0x000fe4000782c0ff */
[----:B0-----:R-:W-:-:S05]  /*224f0*/  @!P4 PRMT R3, R16, 0x8880, RZ ;  /* 0x000088801003c816 */ /* 0x001fca00000000ff */
[----:B------:R-:W-:Y:S02]  /*22500*/  @!P4 IMAD R2, R3, R18, RZ ;  /* 0x000000120302c224 */ /* 0x000fe400078e02ff */
[----:B------:R-:W2:Y:S01]  /*22510*/  LDL.LU R3, [R1+0x31c] ;  /* 0x00031c0001037983 */ /* 0x000ea20000300800 */
[C---:B------:R-:W-:Y:S02]  /*22520*/  LOP3.LUT P2, RZ, R19.reuse, 0x8000000, RZ, 0xc0, !PT ;  /* 0x0800000013ff7812 */ /* 0x040fe4000784c0ff */
[----:B------:R-:W-:Y:S02]  /*22530*/  LOP3.LUT R19, R19, 0xfdffffff, RZ, 0xc0, !PT ;  /* 0xfdffffff13137812 */ /* 0x000fe400078ec0ff */
[----:B------:R-:W-:Y:S02]  /*22540*/  @!P4 IADD3 R38, P5, R12, UR6, RZ ;  /* 0x000000060c26cc10 */ /* 0x000fe4000ffbe0ff */
[----:B------:R-:W-:Y:S02]  /*22550*/  @P3 LOP3.LUT R19, R19, 0x2000000, RZ, 0xfc, !PT ;  /* 0x0200000013133812 */ /* 0x000fe400078efcff */
[----:B------:R-:W-:-:S02]  /*22560*/  @!P4 IADD3.X R39, R13, UR61, RZ, P5, !PT ;  /* 0x0000003d0d27cc10 */ /* 0x000fc4000affe4ff */
[----:B------:R-:W-:Y:S01]  /*22570*/  LOP3.LUT P3, RZ, R19, 0x2, RZ, 0xc0, !PT ;  /* 0x0000000213ff7812 */ /* 0x000fe2000786c0ff */
[----:B--2---:R-:W-:-:S05]  /*22580*/  @!P4 IMAD R3, R3, R17, R2 ;  /* 0x000000110303c224 */ /* 0x004fca00078e0202 */
[----:B------:R0:W-:Y:S01]  /*22590*/  @!P4 STG.E.U8 desc[UR4][R38.64+0x29], R3 ;  /* 0x000029032600c986 */ /* 0x0001e2000c101104 */
[----:B------:R-:W-:-:S03]  /*225a0*/  ISETP.LT.OR P4, PT, R0, 0x21, !P3 ;  /* 0x000000210000780c */ /* 0x000fc60005f81670 */
[----:B0-----:R-:W2:Y:S10]  /*225b0*/  LDL.LU R38, [R1+0x2f0] ;  /* 0x0002f00001267983 */ /* 0x001eb40000300800 */
[----:B------:R-:W4:Y:S04]  /*225c0*/  @!P4 LDG.E.U8 R16, desc[UR4][R232.64+0x20] ;  /* 0x00002004e810c981 */ /* 0x000f28000c1e1100 */
[----:B------:R-:W2:Y:S01]  /*225d0*/  LDL.LU R39, [R1+0x2f4] ;  /* 0x0002f40001277983 */ /* 0x000ea20000300800 */
[----:B----4-:R-:W-:-:S05]  /*225e0*/  @!P4 PRMT R3, R16, 0x8880, RZ ;  /* 0x000088801003c816 */ /* 0x010fca00000000ff */
[----:B------:R-:W-:-:S04]  /*225f0*/  @!P4 IMAD R2, R3, R18, RZ ;  /* 0x000000120302c224 */ /* 0x000fc800078e02ff */
[----:B---3--:R-:W-:-:S05]  /*22600*/  @!P4 IMAD R3, R36, R17, R2 ;  /* 0x000000112403c224 */ /* 0x008fca00078e0202 */
        /* <DEDUP_REMOVED lines=66> */
[----:B------:R-:W-:-:S13]  /*22a30*/  ISETP.LT.OR P4, PT, R0, 0x22, !P1 ;  /* 0x000000220000780c */ /* 0x000fda0004f81670 */
[----:B------:R-:W3:Y:S01]  /*22a40*/  @!P4 LDG.E.U8 R16, desc[UR4][R14.64+0x21] ;  /* 0x000021040e10c981 */ /* 0x000ee2000c1e1100 */
[----:B0-----:R-:W-:Y:S02]  /*22a50*/  @!P4 IMAD.MOV.U32 R38, RZ, RZ, R8 ;  /* 0x000000ffff26c224 */ /* 0x001fe400078e0008 */
[----:B------:R-:W-:Y:S01]  /*22a60*/  @!P4 IMAD.MOV.U32 R39, RZ, RZ, R7 ;  /* 0x000000ffff27c224 */ /* 0x000fe200078e0007 */
[----:B---3--:R-:W-:-:S05]  /*22a70*/  @!P4 PRMT R3, R16, 0x8880, RZ ;  /* 0x000088801003c816 */ /* 0x008fca00000000ff */
[----:B------:R-:W-:-:S04]  /*22a80*/  @!P4 IMAD R2, R3, R18, RZ ;  /* 0x000000120302c224 */ /* 0x000fc800078e02ff */
[----:B------:R-:W-:Y:S02]  /*22a90*/  @!P4 IMAD R3, R37, R17, R2 ;  /* 0x000000112503c224 */ /* 0x000fe400078e0202 */
[----:B------:R-:W3:Y:S04]  /*22aa0*/  LDL.LU R37, [R1+0x2d4] ;  /* 0x0002d40001257983 */ /* 0x000ee80000300800 */
[----:B------:R0:W-:Y:S01]  /*22ab0*/  @!P4 STG.E.U8 desc[UR4][R38.64+0x21], R3 ;  /* 0x000021032600c986 */ /* 0x0001e2000c101104 */
[----:B------:R-:W-:-:S13]  /*22ac0*/  ISETP.LT.OR P4, PT, R0, 0x21, !P0 ;  /* 0x000000210000780c */ /* 0x000fda0004781670 */
[----:B------:R-:W0:Y:S02]  /*22ad0*/  @!P4 LDG.E.U8 R16, desc[UR4][R20.64+0x20] ;  /* 0x000020041410c981 */ /* 0x000e24000c1e1100 */
[----:B0-----:R-:W-:-:S05]  /*22ae0*/  @!P4 PRMT R3, R16, 0x8880, RZ ;  /* 0x000088801003c816 */ /* 0x001fca00000000ff */
[----:B------:R-:W-:Y:S02]  /*22af0*/  @!P4 IMAD R2, R3, R18, RZ ;  /* 0x000000120302c224 */ /* 0x000fe400078e02ff */
[----:B------:R-:W4:Y:S01]  /*22b00*/  LDL.LU R3, [R1+0x2c8] ;  /* 0x0002c80001037983 */ /* 0x000f220000300800 */
[----:B------:R-:W-:-:S04]  /*22b10*/  @!P4 IADD3 R38, P5, R8, UR6, RZ ;  /* 0x000000060826cc10 */ /* 0x000fc8000ffbe0ff */
[----:B------:R-:W-:Y:S01]  /*22b20*/  @!P4 IADD3.X R39, R7, UR61, RZ, P5, !PT ;  /* 0x0000003d0727cc10 */ /* 0x000fe2000affe4ff */
[----:B----4-:R-:W-:-:S05]  /*22b30*/  @!P4 IMAD R3, R3, R17, R2 ;  /* 0x000000110303c224 */ /* 0x010fca00078e0202 */
        /* <DEDUP_REMOVED lines=11> */
[----:B------:R-:W4:Y:S01]  /*22bf0*/  @!P4 LDG.E.U8 R16, desc[UR4][R14.64+0x28] ;  /* 0x000028040e10c981 */ /* 0x000f22000c1e1100 */
[----:B0-----:R-:W-:Y:S02]  /*22c00*/  @!P4 IMAD.MOV.U32 R38, RZ, RZ, R8 ;  /* 0x000000ffff26c224 */ /* 0x001fe400078e0008 */
[----:B------:R-:W-:Y:S01]  /*22c10*/  @!P4 IMAD.MOV.U32 R39, RZ, RZ, R7 ;  /* 0x000000ffff27c224 */ /* 0x000fe200078e0007 */
[----:B----4-:R-:W-:-:S05]  /*22c20*/  @!P4 PRMT R3, R16, 0x8880, RZ ;  /* 0x000088801003c816 */ /* 0x010fca00000000ff */
[----:B------:R-:W-:-:S04]  /*22c30*/  @!P4 IMAD R2, R3, R18, RZ ;  /* 0x000000120302c224 */ /* 0x000fc800078e02ff */
[----:B--2---:R-:W-:Y:S02]  /*22c40*/  @!P4 IMAD R3, R36, R17, R2 ;  /* 0x000000112403c224 */ /* 0x004fe400078e0202 */
[----:B------:R-:W2:Y:S04]  /*22c50*/  LDL.LU R36, [R1+0x2a0] ;  /* 0x0002a00001247983 */ /* 0x000ea80000300800 */
[----:B------:R0:W-:Y:S01]  /*22c60*/  @!P4 STG.E.U8 desc[UR4][R38.64+0x28], R3 ;  /* 0x000028032600c986 */ /* 0x0001e2000c101104 */
[----:B------:R-:W-:-:S13]  /*22c70*/  ISETP.LT.OR P4, PT, R0, 0x2a, !P1 ;  /* 0x0000002a0000780c */ /* 0x000fda0004f81670 */
[----:B------:R-:W4:Y:S01]  /*22c80*/  @!P4 LDG.E.U8 R16, desc[UR4][R14.64+0x29] ;  /* 0x000029040e10c981 */ /* 0x000f22000c1e1100 */
[----:B0-----:R-:W-:Y:S02]  /*22c90*/  @!P4 IMAD.MOV.U32 R38, RZ, RZ, R8 ;  /* 0x000000ffff26c224 */ /* 0x001fe400078e0008 */
[----:B------:R-:W-:Y:S01]  /*22ca0*/  @!P4 IMAD.MOV.U32 R39, RZ, RZ, R7 ;  /* 0x000000ffff27c224 */ /* 0x000fe200078e0007 */
[----:B----4-:R-:W-:-:S05]  /*22cb0*/  @!P4 PRMT R3, R16, 0x8880, RZ ;  /* 0x000088801003c816 */ /* 0x010fca00000000ff */
[----:B------:R-:W-:-:S04]  /*22cc0*/  @!P4 IMAD R2, R3, R18, RZ ;  /* 0x000000120302c224 */ /* 0x000fc800078e02ff */
[----:B---3--:R-:W-:Y:S02]  /*22cd0*/  @!P4 IMAD R3, R37, R17, R2 ;  /* 0x000000112503c224 */ /* 0x008fe400078e0202 */
        /* <DEDUP_REMOVED lines=16> */
[----:B------:R-:W-:Y:S02]  /*22de0*/  @!P4 IADD3 R38, P5, R8, UR6, RZ ;  /* 0x000000060826cc10 */ /* 0x000fe4000ffbe0ff */
[----:B------:R-:W-:Y:S02]  /*22df0*/  LOP3.LUT P3, RZ, R19, 0x4, RZ, 0xc0, !PT ;  /* 0x0000000413ff7812 */ /* 0x000fe4000786c0ff */
[----:B------:R-:W-:Y:S01]  /*22e00*/  @!P4 IADD3.X R39, R7, UR61, RZ, P5, !PT ;  /* 0x0000003d0727cc10 */ /* 0x000fe2000affe4ff */
[----:B----4-:R-:W-:-:S05]  /*22e10*/  @!P4 IMAD R3, R3, R17, R2 ;  /* 0x000000110303c224 */ /* 0x010fca00078e0202 */
[----:B------:R0:W-:Y:S01]  /*22e20*/  @!P4 STG.E.U8 desc[UR4][R38.64+0x29], R3 ;  /* 0x000029032600c986 */ /* 0x0001e2000c101104 */
[----:B------:R-:W-:Y:S02]  /*22e30*/  ISETP.LT.OR P4, PT, R0, 0x31, !P3 ;  /* 0x000000310000780c */ /* 0x000fe40005f81670 */
[----:B------:R-:W-:Y:S01]  /*22e40*/  LOP3.LUT R19, R19, 0xfeffffff, RZ, 0xc0, !PT ;  /* 0xfeffffff13137812 */ /* 0x000fe200078ec0ff */
[----:B0-----:R-:W4:Y:S10]  /*22e50*/  LDL.LU R38, [R1+0x2b0] ;  /* 0x0002b00001267983 */ /* 0x001f340000300800 */
[----:B------:R-:W2:Y:S01]  /*22e60*/  @!P4 LDG.E.U8 R16, desc[UR4][R28.64+0x30] ;  /* 0x000030041c10c981 */ /* 0x000ea2000c1e1100 */
[----:B------:R-:W-:-:S03]  /*22e70*/  @P2 LOP3.LUT R19, R19, 0x1000000, RZ, 0xfc, !PT ;  /* 0x0100000013132812 */ /* 0x000fc600078efcff */
[----:B------:R-:W4:Y:S01]  /*22e80*/  LDL.LU R39, [R1+0x2b4] ;  /* 0x0002b40001277983 */ /* 0x000f220000300800 */
[----:B--2---:R-:W-:-:S05]  /*22e90*/  @!P4 PRMT R3, R16, 0x8880, RZ ;  /* 0x000088801003c816 */ /* 0x004fca00000000ff */
        /* <DEDUP_REMOVED lines=8> */
[----:B---3--:R-:W-:-:S05]  /*22f20*/  @!P4 IMAD R3, R37, R17, R2 ;  /* 0x000000112503c224 */ /* 0x008fca00078e0202 */
[----:B------:R0:W-:Y:S04]  /*22f30*/  @!P4 STG.E.U8 desc[UR4][R10.64+0x31], R3 ;  /* 0x000031030a00c986 */ /* 0x0001e8000c101104 */
[----:B------:R-:W0:Y:S02]  /*22f40*/  @!P2 LDG.E.U8 R16, desc[UR4][R30.64+0x30] ;  /* 0x000030041e10a981 */ /* 0x000e24000c1e1100 */
[----:B0-----:R-:W-:-:S05]  /*22f50*/  @!P2 PRMT R3, R16, 0x8880, RZ ;  /* 0x000088801003a816 */ /* 0x001fca00000000ff */
[----:B------:R-:W-:Y:S02]  /*22f60*/  @!P2 IMAD R2, R3, R18, RZ ;  /* 0x000000120302a224 */ /* 0x000fe400078e02ff */
[----:B------:R-:W2:Y:S02]  /*22f70*/  LDL.LU R3, [R1+0x2a8] ;  /* 0x0002a80001037983 */ /* 0x000ea40000300800 */
[----:B--2---:R-:W-:-:S05]  /*22f80*/  @!P2 IMAD R3, R3, R17, R2 ;  /* 0x000000110303a224 */ /* 0x004fca00078e0202 */
        /* <DEDUP_REMOVED lines=8> */
[----:B------:R-:W2:Y:S01]  /*23010*/  LDL.LU R3, [R1+0x2ac] ;  /* 0x0002ac0001037983 */ /* 0x000ea20000300800 */
[----:B------:R-:W-:Y:S02]  /*23020*/  ISETP.LT.OR P4, PT, R0, 0x3a, !P6 ;  /* 0x0000003a0000780c */ /* 0x000fe40007781670 */
[----:B------:R-:W-:-:S04]  /*23030*/  LOP3.LUT R19, R19, 0xfbffffff, RZ, 0xc0, !PT ;  /* 0xfbffffff13137812 */ /* 0x000fc800078ec0ff */
[----:B------:R-:W-:-:S07]  /*23040*/  @P1 LOP3.LUT R19, R19, 0x4000000, RZ, 0xfc, !PT ;  /* 0x0400000013131812 */ /* 0x000fce00078efcff */
[----:B------:R-:W-:-:S04]  /*23050*/  @!P4 IADD3 R26, P1, R10, UR6, RZ ;  /* 0x000000060a1acc10 */ /* 0x000fc8000ff3e0ff */
[----:B------:R-:W-:Y:S02]  /*23060*/  @!P4 IADD3.X R27, R11, UR61, RZ, P1, !PT ;  /* 0x0000003d0b1bcc10 */ /* 0x000fe40008ffe4ff */
[----:B------:R-:W-:Y:S01]  /*23070*/  ISETP.LT.OR P1, PT, R0, 0x39, !P3 ;  /* 0x000000390000780c */ /* 0x000fe20005f21670 */
[----:B--2---:R-:W-:-:S05]  /*23080*/  @!P2 IMAD R3, R3, R17, R2 ;  /* 0x000000110303a224 */ /* 0x004fca00078e0202 */
[----:B------:R0:W-:Y:S07]  /*23090*/  @!P2 STG.E.U8 desc[UR4][R24.64+0x31], R3 ;  /* 0x000031031800a986 */ /* 0x0001ee000c101104 */
[----:B------:R-:W2:Y:S04]  /*230a0*/  @!P1 LDG.E.U8 R16, desc[UR4][R28.64+0x38] ;  /* 0x000038041c109981 */ /* 0x000ea8000c1e1100 */
[----:B0-----:R-:W3:Y:S04]  /*230b0*/  LDL.LU R24, [R1+0x280] ;  /* 0x0002800001187983 */ /* 0x001ee80000300800 */
[----:B------:R-:W3:Y:S01]  /*230c0*/  LDL.LU R25, [R1+0x284] ;  /* 0x0002840001197983 */ /* 0x000ee20000300800 */
[----:B--2---:R-:W-:-:S05]  /*230d0*/  @!P1 PRMT R3, R16, 0x8880, RZ ;  /* 0x0000888010039816 */ /* 0x004fca00000000ff */
[----:B------:R-:W-:-:S04]  /*230e0*/  @!P1 IMAD R2, R3, R18, RZ ;  /* 0x0000001203029224 */ /* 0x000fc800078e02ff */
[----:B----4-:R-:W-:-:S05]  /*230f0*/  @!P1 IMAD R3, R38, R17, R2 ;  /* 0x0000001126039224 */ /* 0x010fca00078e0202 */
        /* <DEDUP_REMOVED lines=23> */
[----:B------:R-:W4:Y:S02]  /*23270*/  @!P4 LDG.E.U8 R16, desc[UR4][R236.64+0x30] ;  /* 0x00003004ec10c981 */ /* 0x000f24000c1e1100 */
[----:B------:R-:W-:-:S02]  /*23280*/  @!P1 IADD3 R38, P3, R10, UR6, RZ ;  /* 0x000000060a269c10 */ /* 0x000fc4000ff7e0ff */
[----:B------:R-:W2:Y:S01]  /*23290*/  LDL.LU R27, [R1+0x294] ;  /* 0x00029400011b7983 */ /* 0x000ea20000300800 */
[----:B----4-:R-:W-:-:S05]  /*232a0*/  @!P4 PRMT R3, R16, 0x8880, RZ ;  /* 0x000088801003c816 */ /* 0x010fca00000000ff */
[----:B------:R-:W-:-:S04]  /*232b0*/  @!P4 IMAD R2, R3, R18, RZ ;  /* 0x000000120302c224 */ /* 0x000fc800078e02ff */
[----:B---3--:R-:W-:-:S05]  /*232c0*/  @!P4 IMAD R3, R24, R17, R2 ;  /* 0x000000111803c224 */ /* 0x008fca00078e0202 */
        /* <DEDUP_REMOVED lines=1285> */
[----:B--2---:R-:W-:-:S05]  /*28320*/  @!P4 IMAD R3, R24, R17, R2 ;  /* 0x000000111803c224 */ /* 0x004fca00078e0202 */
[----:B------:R0:W-:Y:S01]  /*28330*/  @!P4 STG.E.U8 desc[UR4][R26.64+0x78], R3 ;  /* 0x000078031a00c986 */ /* 0x0001e2000c101104 */
[----:B------:R-:W-:-:S03]  /*28340*/  ISETP.LT.OR P4, PT, R0, 0x7a, !P1 ;  /* 0x0000007a0000780c */ /* 0x000fc60004f81670 */
[----:B0-----:R-:W2:Y:S10]  /*28350*/  LDL.LU R26, [R1+0x20] ;  /* 0x00002000011a7983 */ /* 0x001eb40000300800 */
[----:B------:R-:W4:Y:S01]  /*28360*/  @!P4 LDG.E.U8 R16, desc[UR4][R14.64+0x79] ;  /* 0x000079040e10c981 */ /* 0x000f22000c1e1100 */
[----:B------:R-:W-:-:S03]  /*28370*/  @!P4 IMAD.MOV.U32 R24, RZ, RZ, R8 ;  /* 0x000000ffff18c224 */ /* 0x000fc600078e0008 */
[----:B------:R-:W2:Y:S01]  /*28380*/  LDL.LU R27, [R1+0x24] ;  /* 0x00002400011b7983 */ /* 0x000ea20000300800 */
[----:B----4-:R-:W-:-:S05]  /*28390*/  @!P4 PRMT R3, R16, 0x8880, RZ ;  /* 0x000088801003c816 */ /* 0x010fca00000000ff */
[----:B------:R-:W-:-:S04]  /*283a0*/  @!P4 IMAD R2, R3, R18, RZ ;  /* 0x000000120302c224 */ /* 0x000fc800078e02ff */
[----:B---3--:R-:W-:Y:S02]  /*283b0*/  @!P4 IMAD R3, R25, R17, R2 ;  /* 0x000000111903c224 */ /* 0x008fe400078e0202 */
[----:B------:R-:W-:-:S05]  /*283c0*/  @!P4 IMAD.MOV.U32 R25, RZ, RZ, R7 ;  /* 0x000000ffff19c224 */ /* 0x000fca00078e0007 */
        /* <DEDUP_REMOVED lines=15> */
[----:B------:R-:W-:Y:S02]  /*284c0*/  @!P4 IADD3 R24, P5, R8, UR6, RZ ;  /* 0x000000060818cc10 */ /* 0x000fe4000ffbe0ff */
[----:B------:R-:W-:Y:S02]  /*284d0*/  LOP3.LUT P3, RZ, R19, 0x4, RZ, 0xc0, !PT ;  /* 0x0000000413ff7812 */ /* 0x000fe4000786c0ff */
[----:B------:R-:W-:Y:S01]  /*284e0*/  @!P4 IADD3.X R25, R7, UR61, RZ, P5, !PT ;  /* 0x0000003d0719cc10 */ /* 0x000fe2000affe4ff */
[----:B---3--:R-:W-:-:S05]  /*284f0*/  @!P4 IMAD R3, R3, R17, R2 ;  /* 0x000000110303c224 */ /* 0x008fca00078e0202 */
[----:B------:R0:W-:Y:S01]  /*28500*/  @!P4 STG.E.U8 desc[UR4][R24.64+0x79], R3 ;  /* 0x000079031800c986 */ /* 0x0001e2000c101104 */
[----:B------:R-:W-:Y:S02]  /*28510*/  ISETP.LT.OR P4, PT, R0, 0x81, !P3 ;  /* 0x000000810000780c */ /* 0x000fe40005f81670 */
[----:B------:R-:W-:Y:S01]  /*28520*/  LOP3.LUT R19, R19, 0xfffffdff, RZ, 0xc0, !PT ;  /* 0xfffffdff13137812 */ /* 0x000fe200078ec0ff */
[----:B0-----:R-:W3:Y:S10]  /*28530*/  LDL.LU R24, [R1+0x30] ;  /* 0x0000300001187983 */ /* 0x001ef40000300800 */
[----:B------:R-:W4:Y:S01]  /*28540*/  @!P4 LDG.E.U8 R16, desc[UR4][R28.64+0x80] ;  /* 0x000080041c10c981 */ /* 0x000f22000c1e1100 */
[----:B------:R-:W-:-:S03]  /*28550*/  @P2 LOP3.LUT R19, R19, 0x200, RZ, 0xfc, !PT ;  /* 0x0000020013132812 */ /* 0x000fc600078efcff */
[----:B------:R-:W3:Y:S01]  /*28560*/  LDL.LU R25, [R1+0x34] ;  /* 0x0000340001197983 */ /* 0x000ee20000300800 */
[----:B----4-:R-:W-:-:S05]  /*28570*/  @!P4 PRMT R3, R16, 0x8880, RZ ;  /* 0x000088801003c816 */ /* 0x010fca00000000ff */
[----:B------:R-:W-:-:S04]  /*28580*/  @!P4 IMAD R2, R3, R18, RZ ;  /* 0x000000120302c224 */ /* 0x000fc800078e02ff */
[----:B--2---:R-:W-:-:S05]  /*28590*/  @!P4 IMAD R3, R26, R17, R2 ;  /* 0x000000111a03c224 */ /* 0x004fca00078e0202 */
[----:B------:R0:W-:Y:S01]  /*285a0*/  @!P4 STG.E.U8 desc[UR4][R10.64+0x80], R3 ;  /* 0x000080030a00c986 */ /* 0x0001e2000c101104 */
[----:B------:R-:W-:-:S13]  /*285b0*/  ISETP.LT.OR P4, PT, R0, 0x82, !P3 ;  /* 0x000000820000780c */ /* 0x000fda0005f81670 */
[----:B------:R-:W0:Y:S01]  /*285c0*/  @!P4 LDG.E.U8 R16, desc[UR4][R28.64+0x81] ;  /* 0x000081041c10c981 */ /* 0x000e22000c1e1100 */
[----:B------:R-:W-:Y:S02]  /*285d0*/  ISETP.LT.OR P2, PT, R0, 0x81, !P6 ;  /* 0x000000810000780c */ /* 0x000fe40007741670 */
        /* <DEDUP_REMOVED lines=15> */
[----:B------:R-:W-:Y:S02]  /*286d0*/  ISETP.LT.OR P4, PT, R0, 0x8a, !P6 ;  /* 0x0000008a0000780c */ /* 0x000fe40007781670 */
[----:B0-----:R-:W-:-:S05]  /*286e0*/  @!P2 PRMT R3, R16, 0x8880, RZ ;  /* 0x000088801003a816 */ /* 0x001fca00000000ff */
[----:B------:R-:W-:Y:S02]  /*286f0*/  @!P2 IMAD R2, R3, R18, RZ ;  /* 0x000000120302a224 */ /* 0x000fe400078e02ff */
[----:B------:R-:W2:Y:S01]  /*28700*/  LDL.LU R3, [R1+0x2c] ;  /* 0x00002c0001037983 */ /* 0x000ea20000300800 */
[----:B------:R-:W-:-:S04]  /*28710*/  LOP3.LUT R19, R19, 0xfffff7ff, RZ, 0xc0, !PT ;  /* 0xfffff7ff13137812 */ /* 0x000fc800078ec0ff */
[----:B------:R-:W-:Y:S02]  /*28720*/  @P1 LOP3.LUT R19, R19, 0x800, RZ, 0xfc, !PT ;  /* 0x0000080013131812 */ /* 0x000fe400078efcff */
[----:B------:R-:W-:-:S04]  /*28730*/  @!P4 IADD3 R38, P1, R10, UR6, RZ ;  /* 0x000000060a26cc10 */ /* 0x000fc8000ff3e0ff */
[----:B------:R-:W-:Y:S02]  /*28740*/  @!P4 IADD3.X R39, R11, UR61, RZ, P1, !PT ;  /* 0x0000003d0b27cc10 */ /* 0x000fe40008ffe4ff */
[----:B------:R-:W-:Y:S01]  /*28750*/  ISETP.LT.OR P1, PT, R0, 0x89, !P3 ;  /* 0x000000890000780c */ /* 0x000fe20005f21670 */
[----:B--2---:R-:W-:-:S05]  /*28760*/  @!P2 IMAD R3, R3, R17, R2 ;  /* 0x000000110303a224 */ /* 0x004fca00078e0202 */
[----:B------:R0:W-:Y:S07]  /*28770*/  @!P2 STG.E.U8 desc[UR4][R36.64+0x81], R3 ;  /* 0x000081032400a986 */ /* 0x0001ee000c101104 */
[----:B------:R-:W2:Y:S04]  /*28780*/  @!P1 LDG.E.U8 R16, desc[UR4][R28.64+0x88] ;  /* 0x000088041c109981 */ /* 0x000ea8000c1e1100 */
[----:B0-----:R-:W4:Y:S04]  /*28790*/  LDL.LU R36, [R1] ;  /* 0x0000000001247983 */ /* 0x001f280000300800 */
[----:B------:R-:W4:Y:S01]  /*287a0*/  LDL.LU R37, [R1+0x4] ;  /* 0x0000040001257983 */ /* 0x000f220000300800 */
[----:B--2---:R-:W-:-:S05]  /*287b0*/  @!P1 PRMT R3, R16, 0x8880, RZ ;  /* 0x0000888010039816 */ /* 0x004fca00000000ff */
        /* <DEDUP_REMOVED lines=25> */
[----:B------:R-:W3:Y:S04]  /*28950*/  @!P4 LDG.E.U8 R16, desc[UR4][R236.64+0x80] ;  /* 0x00008004ec10c981 */ /* 0x000ee8000c1e1100 */
[----:B------:R-:W2:Y:S01]  /*28960*/  LDL.LU R39, [R1+0x14] ;  /* 0x0000140001277983 */ /* 0x000ea20000300800 */
[----:B---3--:R-:W-:-:S05]  /*28970*/  @!P4 PRMT R3, R16, 0x8880, RZ ;  /* 0x000088801003c816 */ /* 0x008fca00000000ff */
[----:B------:R-:W-:-:S04]  /*28980*/  @!P4 IMAD R2, R3, R18, RZ ;  /* 0x000000120302c224 */ /* 0x000fc800078e02ff */
[----:B----4-:R-:W-:-:S05]  /*28990*/  @!P4 IMAD R3, R36, R17, R2 ;  /* 0x000000112403c224 */ /* 0x010fca00078e0202 */
[----:B------:R0:W-:Y:S01]  /*289a0*/  @!P4 STG.E.U8 desc[UR4][R12.64+0x80], R3 ;  /* 0x000080030c00c986 */ /* 0x0001e2000c101104 */
[----:B------:R-:W-:-:S13]  /*289b0*/  ISETP.LT.OR P4, PT, R0, 0x82, !P2 ;  /* 0x000000820000780c */ /* 0x000fda0005781670 */
[----:B------:R-:W0:Y:S01]  /*289c0*/  @!P4 LDG.E.U8 R16, desc[UR4][R236.64+0x81] ;  /* 0x00008104ec10c981 */ /* 0x000e22000c1e1100 */
[----:B------:R-:W-:-:S04]  /*289d0*/  @!P1 IADD3 R24, P3, R10, UR6, RZ ;  /* 0x000000060a189c10 */ /* 0x000fc8000ff7e0ff */
        /* <DEDUP_REMOVED lines=28> */
[----:B0-----:R-:W3:Y:S10]  /*28ba0*/  LDL.LU.64 R36, [R1+0x4b8] ;  /* 0x0004b80001247983 */ /* 0x001ef40000300a00 */
[----:B------:R-:W4:Y:S02]  /*28bb0*/  @!P4 LDG.E.U8 R16, desc[UR4][R236.64+0x88] ;  /* 0x00008804ec10c981 */ /* 0x000f24000c1e1100 */
        /* <DEDUP_REMOVED lines=34> */
[----:B0-----:R-:W2:Y:S10]  /*28de0*/  LDL.LU.64 R38, [R1+0x4b0] ;  /* 0x0004b00001267983 */ /* 0x001eb40000300a00 */
[----:B------:R-:W4:Y:S02]  /*28df0*/  @!P4 LDG.E.U8 R16, desc[UR4][R232.64+0x80] ;  /* 0x00008004e810c981 */ /* 0x000f24000c1e1100 */
[----:B----4-:R-:W-:-:S05]  /*28e00*/  @!P4 PRMT R3, R16, 0x8880, RZ ;  /* 0x000088801003c816 */ /* 0x010fca00000000ff */
[----:B------:R-:W-:-:S04]  /*28e10*/  @!P4 IMAD R2, R3, R18, RZ ;  /* 0x000000120302c224 */ /* 0x000fc800078e02ff */
[----:B------:R-:W-:-:S05]  /*28e20*/  @!P4 IMAD R224, R224, R17, R2 ;  /* 0x00000011e0e0c224 */ /* 0x000fca00078e0202 */
[----:B------:R0:W-:Y:S01]  /*28e30*/  @!P4 STG.E.U8 desc[UR4][R4.64+0x80], R224 ;  /* 0x000080e00400c986 */ /* 0x0001e2000c101104 */
[----:B------:R-:W-:-:S13]  /*28e40*/  ISETP.LT.OR P4, PT, R0, 0x82, !P3 ;  /* 0x000000820000780c */ /* 0x000fda0005f81670 */
[----:B------:R-:W4:Y:S02]  /*28e50*/  @!P4 LDG.E.U8 R16, desc[UR4][R232.64+0x81] ;  /* 0x00008104e810c981 */ /* 0x000f24000c1e1100 */
[----:B----4-:R-:W-:-:S05]  /*28e60*/  @!P4 PRMT R3, R16, 0x8880, RZ ;  /* 0x000088801003c816 */ /* 0x010fca00000000ff */
[----:B------:R-:W-:-:S04]  /*28e70*/  @!P4 IMAD R2, R3, R18, RZ ;  /* 0x000000120302c224 */ /* 0x000fc800078e02ff */
[----:B------:R-:W-:-:S05]  /*28e80*/  @!P4 IMAD R225, R225, R17, R2 ;  /* 0x00000011e1e1c224 */ /* 0x000fca00078e0202 */
[----:B------:R4:W-:Y:S01]  /*28e90*/  @!P4 STG.E.U8 desc[UR4][R4.64+0x81], R225 ;  /* 0x000081e10400c986 */ /* 0x0009e2000c101104 */
[----:B------:R-:W-:-:S13]  /*28ea0*/  ISETP.LT.OR P4, PT, R0, 0x81, !P2 ;  /* 0x000000810000780c */ /* 0x000fda0005781670 */
[----:B------:R-:W3:Y:S01]  /*28eb0*/  @!P4 LDG.E.U8 R16, desc[UR4][R22.64+0x80] ;  /* 0x000080041610c981 */ /* 0x000ee2000c1e1100 */
[----:B0-----:R-:W-:-:S04]  /*28ec0*/  @!P4 IADD3 R224, P5, R4, UR6, RZ ;  /* 0x0000000604e0cc10 */ /* 0x001fc8000ffbe0ff */
[----:B----4-:R-:W-:Y:S02]  /*28ed0*/  @!P4 IADD3.X R225, R5, UR61, RZ, P5, !PT ;  /* 0x0000003d05e1cc10 */ /* 0x010fe4000affe4ff */
[----:B---3--:R-:W-:-:S05]  /*28ee0*/  @!P4 PRMT R3, R16, 0x8880, RZ ;  /* 0x000088801003c816 */ /* 0x008fca00000000ff */
[----:B------:R-:W-:-:S04]  /*28ef0*/  @!P4 IMAD R2, R3, R18, RZ ;  /* 0x000000120302c224 */ /* 0x000fc800078e02ff */
[----:B------:R-:W-:-:S05]  /*28f00*/  @!P4 IMAD R226, R226, R17, R2 ;  /* 0x00000011e2e2c224 */ /* 0x000fca00078e0202 */
[----:B------:R0:W-:Y:S01]  /*28f10*/  @!P4 STG.E.U8 desc[UR4][R224.64+0x80], R226 ;  /* 0x000080e2e000c986 */ /* 0x0001e2000c101104 */
[----:B------:R-:W-:-:S13]  /*28f20*/  ISETP.LT.OR P4, PT, R0, 0x82, !P2 ;  /* 0x000000820000780c */ /* 0x000fda0005781670 */
[----:B------:R-:W3:Y:S01]  /*28f30*/  @!P4 LDG.E.U8 R16, desc[UR4][R22.64+0x81] ;  /* 0x000081041610c981 */ /* 0x000ee2000c1e1100 */
[----:B0-----:R-:W-:-:S04]  /*28f40*/  @!P4 IADD3 R224, P5, R4, UR6, RZ ;  /* 0x0000000604e0cc10 */ /* 0x001fc8000ffbe0ff */
[----:B------:R-:W-:Y:S02]  /*28f50*/  @!P4 IADD3.X R225, R5, UR61, RZ, P5, !PT ;  /* 0x0000003d05e1cc10 */ /* 0x000fe4000affe4ff */
[----:B---3--:R-:W-:-:S05]  /*28f60*/  @!P4 PRMT R3, R16, 0x8880, RZ ;  /* 0x000088801003c816 */ /* 0x008fca00000000ff */
[----:B------:R-:W-:-:S04]  /*28f70*/  @!P4 IMAD R2, R3, R18, RZ ;  /* 0x000000120302c224 */ /* 0x000fc800078e02ff */
[----:B------:R-:W-:-:S05]  /*28f80*/  @!P4 IMAD R227, R227, R17, R2 ;  /* 0x00000011e3e3c224 */ /* 0x000fca00078e0202 */
[----:B------:R0:W-:Y:S01]  /*28f90*/  @!P4 STG.E.U8 desc[UR4][R224.64+0x81], R227 ;  /* 0x000081e3e000c986 */ /* 0x0001e2000c101104 */
[----:B------:R-:W-:-:S13]  /*28fa0*/  ISETP.LT.OR P4, PT, R0, 0x89, !P3 ;  /* 0x000000890000780c */ /* 0x000fda0005f81670 */
[----:B------:R-:W3:Y:S02]  /*28fb0*/  @!P4 LDG.E.U8 R16, desc[UR4][R232.64+0x88] ;  /* 0x00008804e810c981 */ /* 0x000ee4000c1e1100 */
[----:B---3--:R-:W-:-:S05]  /*28fc0*/  @!P4 PRMT R3, R16, 0x8880, RZ ;  /* 0x000088801003c816 */ /* 0x008fca00000000ff */
[----:B------:R-:W-:-:S04]  /*28fd0*/  @!P4 IMAD R2, R3, R18, RZ ;  /* 0x000000120302c224 */ /* 0x000fc800078e02ff */
[----:B------:R-:W-:-:S05]  /*28fe0*/  @!P4 IMAD R228, R228, R17, R2 ;  /* 0x00000011e4e4c224 */ /* 0x000fca00078e0202 */
[----:B------:R-:W-:Y:S01]  /*28ff0*/  @!P4 STG.E.U8 desc[UR4][R4.64+0x88], R228 ;  /* 0x000088e40400c986 */ /* 0x000fe2000c101104 */
[----:B------:R-:W-:-:S13]  /*29000*/  ISETP.LT.OR P4, PT, R0, 0x8a, !P3 ;  /* 0x0000008a0000780c */ /* 0x000fda0005f81670 */
[----:B------:R-:W3:Y:S02]  /*29010*/  @!P4 LDG.E.U8 R16, desc[UR4][R232.64+0x89] ;  /* 0x00008904e810c981 */ /* 0x000ee4000c1e1100 */
[----:B---3--:R-:W-:-:S05]  /*29020*/  @!P4 PRMT R3, R16, 0x8880, RZ ;  /* 0x000088801003c816 */ /* 0x008fca00000000ff */
[----:B------:R-:W-:-:S04]  /*29030*/  @!P4 IMAD R2, R3, R18, RZ ;  /* 0x000000120302c224 */ /* 0x000fc800078e02ff */
[----:B------:R-:W-:-:S05]  /*29040*/  @!P4 IMAD R229, R229, R17, R2 ;  /* 0x00000011e5e5c224 */ /* 0x000fca00078e0202 */
[----:B------:R-:W-:Y:S01]  /*29050*/  @!P4 STG.E.U8 desc[UR4][R4.64+0x89], R229 ;  /* 0x000089e50400c986 */ /* 0x000fe2000c101104 */
        /* <DEDUP_REMOVED lines=18> */
[----:B0-----:R-:W-:Y:S02]  /*29180*/  @!P4 IMAD.MOV.U32 R224, RZ, RZ, R8 ;  /* 0x000000ffffe0c224 */ /* 0x001fe400078e0008 */
[----:B------:R-:W-:Y:S01]  /*29190*/  @!P4 IMAD.MOV.U32 R225, RZ, RZ, R7 ;  /* 0x000000ffffe1c224 */ /* 0x000fe200078e0007 */
[----:B---3--:R-:W-:-:S05]  /*291a0*/  @!P4 PRMT R3, R16, 0x8880, RZ ;  /* 0x000088801003c816 */ /* 0x008fca00000000ff */
[----:B------:R-:W-:-:S04]  /*291b0*/  @!P4 IMAD R2, R3, R18, RZ ;  /* 0x000000120302c224 */ /* 0x000fc800078e02ff */
[----:B------:R-:W-:-:S05]  /*291c0*/  @!P4 IMAD R216, R216, R17, R2 ;  /* 0x00000011d8d8c224 */ /* 0x000fca00078e0202 */
[----:B------:R0:W-:Y:S01]  /*291d0*/  @!P4 STG.E.U8 desc[UR4][R224.64+0x80], R216 ;  /* 0x000080d8e000c986 */ /* 0x0001e2000c101104 */
[----:B------:R-:W-:-:S13]  /*291e0*/  ISETP.LT.OR P4, PT, R0, 0x82, !P1 ;  /* 0x000000820000780c */ /* 0x000fda0004f81670 */
[----:B------:R-:W3:Y:S01]  /*291f0*/  @!P4 LDG.E.U8 R16, desc[UR4][R14.64+0x81] ;  /* 0x000081040e10c981 */ /* 0x000ee2000c1e1100 */
[----:B0-----:R-:W-:Y:S01]  /*29200*/  @!P4 IMAD.MOV.U32 R216, RZ, RZ, R8 ;  /* 0x000000ffffd8c224 */ /* 0x001fe200078e0008 */
[----:B---3--:R-:W-:-:S05]  /*29210*/  @!P4 PRMT R3, R16, 0x8880, RZ ;  /* 0x000088801003c816 */ /* 0x008fca00000000ff */
[----:B------:R-:W-:-:S04]  /*29220*/  @!P4 IMAD R2, R3, R18, RZ ;  /* 0x000000120302c224 */ /* 0x000fc800078e02ff */
[----:B------:R-:W-:Y:S02]  /*29230*/  @!P4 IMAD R3, R217, R17, R2 ;  /* 0x00000011d903c224 */ /* 0x000fe400078e0202 */
[----:B------:R-:W-:-:S05]  /*29240*/  @!P4 IMAD.MOV.U32 R217, RZ, RZ, R7 ;  /* 0x000000ffffd9c224 */ /* 0x000fca00078e0007 */
        /* <DEDUP_REMOVED lines=55> */
[----:B------:R0:W-:Y:S01]  /*295c0*/  @!P4 STG.E.U8 desc[UR4][R10.64+0x90], R208 ;  /* 0x000090d00a00c986 */ /* 0x0001e2000c101104 */
[----:B------:R-:W-:-:S13]  /*295d0*/  ISETP.LT.OR P4, PT, R0, 0x92, !P3 ;  /* 0x000000920000780c */ /* 0x000fda0005f81670 */
[----:B------:R-:W3:Y:S01]  /*295e0*/  @!P4 LDG.E.U8 R16, desc[UR4][R28.64+0x91] ;  /* 0x000091041c10c981 */ /* 0x000ee2000c1e1100 */
[----:B------:R-:W-:-:S04]  /*295f0*/  LOP3.LUT R19, R19, 0xffffffbf, RZ, 0xc0, !PT ;  /* 0xffffffbf13137812 */ /* 0x000fc800078ec0ff */
[----:B------:R-:W-:Y:S02]  /*29600*/  @P2 LOP3.LUT R19, R19, 0x40, RZ, 0xfc, !PT ;  /* 0x0000004013132812 */ /* 0x000fe400078efcff */
[----:B------:R-:W-:Y:S02]  /*29610*/  ISETP.LT.OR P2, PT, R0, 0x91, !P6 ;  /* 0x000000910000780c */ /* 0x000fe40007741670 */
[----:B---3--:R-:W-:-:S05]  /*29620*/  @!P4 PRMT R3, R16, 0x8880, RZ ;  /* 0x000088801003c816 */ /* 0x008fca00000000ff */
[----:B------:R-:W-:-:S04]  /*29630*/  @!P4 IMAD R2, R3, R18, RZ ;  /* 0x000000120302c224 */ /* 0x000fc800078e02ff */
[----:B------:R-:W-:-:S05]  /*29640*/  @!P4 IMAD R209, R209, R17, R2 ;  /* 0x00000011d1d1c224 */ /* 0x000fca00078e0202 */
[----:B------:R-:W-:Y:S04]  /*29650*/  @!P4 STG.E.U8 desc[UR4][R10.64+0x91], R209 ;  /* 0x000091d10a00c986 */ /* 0x000fe8000c101104 */
[----:B------:R-:W3:Y:S01]  /*29660*/  @!P2 LDG.E.U8 R16, desc[UR4][R30.64+0x90] ;  /* 0x000090041e10a981 */ /* 0x000ee2000c1e1100 */
[----:B------:R-:W-:Y:S02]  /*29670*/  ISETP.LT.OR P5, PT, R0, 0x99, !P6 ;  /* 0x000000990000780c */ /* 0x000fe400077a1670 */
[----:B---3--:R-:W-:-:S05]  /*29680*/  @!P2 PRMT R3, R16, 0x8880, RZ ;  /* 0x000088801003a816 */ /* 0x008fca00000000ff */
[----:B------:R-:W-:-:S04]  /*29690*/  @!P2 IMAD R2, R3, R18, RZ ;  /* 0x000000120302a224 */ /* 0x000fc800078e02ff */
[----:B------:R-:W-:-:S05]  /*296a0*/  @!P2 IMAD R210, R210, R17, R2 ;  /* 0x00000011d2d2a224 */ /* 0x000fca00078e0202 */
[----:B------:R3:W-:Y:S01]  /*296b0*/  @!P2 STG.E.U8 desc[UR4][R24.64+0x90], R210 ;  /* 0x000090d21800a986 */ /* 0x0007e2000c101104 */
[----:B------:R-:W-:Y:S02]  /*296c0*/  ISETP.LT.OR P2, PT, R0, 0x92, !P6 ;  /* 0x000000920000780c */ /* 0x000fe40007741670 */
[----:B0-----:R-:W-:Y:S02]  /*296d0*/  @!P5 IADD3 R208, P4, R10, UR6, RZ ;  /* 0x000000060ad0dc10 */ /* 0x001fe4000ff9e0ff */
[----:B------:R-:W-:Y:S01]  /*296e0*/  LOP3.LUT R19, R19, 0xfffffeff, RZ, 0xc0, !PT ;  /* 0xfffffeff13137812 */ /* 0x000fe200078ec0ff */
[----:B---3--:R-:W3:Y:S08]  /*296f0*/  LDL.LU.64 R24, [R1+0x4a8] ;  /* 0x0004a80001187983 */ /* 0x008ef00000300a00 */
[----:B------:R-:W4:Y:S01]  /*29700*/  @!P2 LDG.E.U8 R16, desc[UR4][R30.64+0x91] ;  /* 0x000091041e10a981 */ /* 0x000f22000c1e1100 */
[----:B------:R-:W-:-:S02]  /*29710*/  @!P5 IADD3.X R209, R11, UR61, RZ, P4, !PT ;  /* 0x0000003d0bd1dc10 */ /* 0x000fc4000a7fe4ff */
[----:B------:R-:W-:Y:S02]  /*29720*/  ISETP.LT.OR P4, PT, R0, 0x9a, !P6 ;  /* 0x0000009a0000780c */ /* 0x000fe40007781670 */
[----:B------:R-:W-:-:S11]  /*29730*/  @P1 LOP3.LUT R19, R19, 0x100, RZ, 0xfc, !PT ;  /* 0x0000010013131812 */ /* 0x000fd600078efcff */
[----:B------:R-:W-:-:S04]  /*29740*/  @!P4 IADD3 R216, P1, R10, UR6, RZ ;  /* 0x000000060ad8cc10 */ /* 0x000fc8000ff3e0ff */
[----:B------:R-:W-:Y:S02]  /*29750*/  @!P4 IADD3.X R217, R11, UR61, RZ, P1, !PT ;  /* 0x0000003d0bd9cc10 */ /* 0x000fe40008ffe4ff */
[----:B------:R-:W-:Y:S02]  /*29760*/  ISETP.LT.OR P1, PT, R0, 0x99, !P3 ;  /* 0x000000990000780c */ /* 0x000fe40005f21670 */
[----:B----4-:R-:W-:-:S05]  /*29770*/  @!P2 PRMT R3, R16, 0x8880, RZ ;  /* 0x000088801003a816 */ /* 0x010fca00000000ff */
[----:B------:R-:W-:-:S04]  /*29780*/  @!P2 IMAD R2, R3, R18, RZ ;  /* 0x000000120302a224 */ /* 0x000fc800078e02ff */
[----:B------:R-:W-:-:S05]  /*29790*/  @!P2 IMAD R211, R211, R17, R2 ;  /* 0x00000011d3d3a224 */ /* 0x000fca00078e0202 */
[----:B------:R0:W-:Y:S04]  /*297a0*/  @!P2 STG.E.U8 desc[UR4][R26.64+0x91], R211 ;  /* 0x000091d31a00a986 */ /* 0x0001e8000c101104 */
[----:B------:R-:W4:Y:S04]  /*297b0*/  @!P1 LDG.E.U8 R16, desc[UR4][R28.64+0x98] ;  /* 0x000098041c109981 */ /* 0x000f28000c1e1100 */
[----:B0-----:R-:W3:Y:S01]  /*297c0*/  LDL.LU.64 R26, [R1+0x4a0] ;  /* 0x0004a000011a7983 */ /* 0x001ee20000300a00 */
[----:B----4-:R-:W-:-:S05]  /*297d0*/  @!P1 PRMT R3, R16, 0x8880, RZ ;  /* 0x0000888010039816 */ /* 0x010fca00000000ff */
[----:B------:R-:W-:-:S04]  /*297e0*/  @!P1 IMAD R2, R3, R18, RZ ;  /* 0x0000001203029224 */ /* 0x000fc800078e02ff */
[----:B------:R-:W-:-:S05]  /*297f0*/  @!P1 IMAD R212, R212, R17, R2 ;  /* 0x00000011d4d49224 */ /* 0x000fca00078e0202 */
[----:B------:R-:W-:Y:S01]  /*29800*/  @!P1 STG.E.U8 desc[UR4][R10.64+0x98], R212 ;  /* 0x000098d40a009986 */ /* 0x000fe2000c101104 */
[----:B------:R-:W-:-:S13]  /*29810*/  ISETP.LT.OR P1, PT, R0, 0x9a, !P3 ;  /* 0x0000009a0000780c */ /* 0x000fda0005f21670 */
[----:B------:R-:W4:Y:S02]  /*29820*/  @!P1 LDG.E.U8 R16, desc[UR4][R28.64+0x99] ;  /* 0x000099041c109981 */ /* 0x000f24000c1e1100 */
[----:B----4-:R-:W-:-:S05]  /*29830*/  @!P1 PRMT R3, R16, 0x8880, RZ ;  /* 0x0000888010039816 */ /* 0x010fca00000000ff */
[----:B------:R-:W-:-:S04]  /*29840*/  @!P1 IMAD R2, R3, R18, RZ ;  /* 0x0000001203029224 */ /* 0x000fc800078e02ff */
[----:B------:R-:W-:-:S05]  /*29850*/  @!P1 IMAD R213, R213, R17, R2 ;  /* 0x00000011d5d59224 */ /* 0x000fca00078e0202 */
[----:B------:R-:W-:Y:S04]  /*29860*/  @!P1 STG.E.U8 desc[UR4][R10.64+0x99], R213 ;  /* 0x000099d50a009986 */ /* 0x000fe8000c101104 */
[----:B------:R-:W4:Y:S02]  /*29870*/  @!P5 LDG.E.U8 R16, desc[UR4][R30.64+0x98] ;  /* 0x000098041e10d981 */ /* 0x000f24000c1e1100 */
[----:B----4-:R-:W-:-:S05]  /*29880*/  @!P5 PRMT R3, R16, 0x8880, RZ ;  /* 0x000088801003d816 */ /* 0x010fca00000000ff */
[----:B------:R-:W-:-:S04]  /*29890*/  @!P5 IMAD R2, R3, R18, RZ ;  /* 0x000000120302d224 */ /* 0x000fc800078e02ff */
[----:B------:R-:W-:-:S05]  /*298a0*/  @!P5 IMAD R214, R214, R17, R2 ;  /* 0x00000011d6d6d224 */ /* 0x000fca00078e0202 */
[----:B------:R0:W-:Y:S04]  /*298b0*/  @!P5 STG.E.U8 desc[UR4][R208.64+0x98], R214 ;  /* 0x000098d6d000d986 */ /* 0x0001e8000c101104 */
[----:B------:R-:W4:Y:S01]  /*298c0*/  @!P4 LDG.E.U8 R16, desc[UR4][R30.64+0x99] ;  /* 0x000099041e10c981 */ /* 0x000f22000c1e1100 */
[----:B------:R-:W-:Y:S02]  /*298d0*/  LOP3.LUT P2, RZ, R19, 0x8, RZ, 0xc0, !PT ;  /* 0x0000000813ff7812 */ /* 0x000fe4000784c0ff */
        /* <DEDUP_REMOVED lines=9> */
[----:B------:R4:W-:Y:S01]  /*29970*/  @!P4 STG.E.U8 desc[UR4][R12.64+0x90], R200 ;  /* 0x000090c80c00c986 */ /* 0x0009e2000c101104 */
[----:B------:R-:W-:-:S13]  /*29980*/  ISETP.LT.OR P4, PT, R0, 0x92, !P2 ;  /* 0x000000920000780c */ /* 0x000fda0005781670 */
[----:B------:R-:W2:Y:S01]  /*29990*/  @!P4 LDG.E.U8 R16, desc[UR4][R236.64+0x91] ;  /* 0x00009104ec10c981 */ /* 0x000ea2000c1e1100 */
[----:B------:R-:W-:-:S13]  /*299a0*/  ISETP.LT.OR P1, PT, R0, 0xa1, !P6 ;  /* 0x000000a10000780c */ /* 0x000fda0007721670 */
[----:B------:R-:W-:-:S04]  /*299b0*/  @!P1 IADD3 R210, P3, R10, UR6, RZ ;  /* 0x000000060ad29c10 */ /* 0x000fc8000ff7e0ff */
[----:B------:R-:W-:Y:S02]  /*299c0*/  @!P1 IADD3.X R211, R11, UR61, RZ, P3, !PT ;  /* 0x0000003d0bd39c10 */ /* 0x000fe40009ffe4ff */
[----:B------:R-:W-:-:S13]  /*299d0*/  ISETP.LT.OR P3, PT, R0, 0xa2, !P6 ;  /* 0x000000a20000780c */ /* 0x000fda0007761670 */
[----:B0-----:R-:W-:-:S04]  /*299e0*/  @!P3 IADD3 R208, P5, R10, UR6, RZ ;  /* 0x000000060ad0bc10 */ /* 0x001fc8000ffbe0ff */
[----:B------:R-:W-:Y:S02]  /*299f0*/  @!P3 IADD3.X R209, R11, UR61, RZ, P5, !PT ;  /* 0x0000003d0bd1bc10 */ /* 0x000fe4000affe4ff */
[----:B------:R-:W-:Y:S02]  /*29a00*/  LOP3.LUT P3, RZ, R19, 0x80, RZ, 0xc0, !PT ;  /* 0x0000008013ff7812 */ /* 0x000fe4000786c0ff */
[----:B--2---:R-:W-:-:S05]  /*29a10*/  @!P4 PRMT R3, R16, 0x8880, RZ ;  /* 0x000088801003c816 */ /* 0x004fca00000000ff */
[----:B------:R-:W-:-:S04]  /*29a20*/  @!P4 IMAD R2, R3, R18, RZ ;  /* 0x000000120302c224 */ /* 0x000fc800078e02ff */
[----:B------:R-:W-:-:S05]  /*29a30*/  @!P4 IMAD R201, R201, R17, R2 ;  /* 0x00000011c9c9c224 */ /* 0x000fca00078e0202 */
[----:B------:R0:W-:Y:S01]  /*29a40*/  @!P4 STG.E.U8 desc[UR4][R12.64+0x91], R201 ;  /* 0x000091c90c00c986 */ /* 0x0001e2000c101104 */
[----:B------:R-:W-:-:S13]  /*29a50*/  ISETP.LT.OR P4, PT, R0, 0x91, !P3 ;  /* 0x000000910000780c */ /* 0x000fda0005f81670 */
[----:B------:R-:W2:Y:S01]  /*29a60*/  @!P4 LDG.E.U8 R16, desc[UR4][R234.64+0x90] ;  /* 0x00009004ea10c981 */ /* 0x000ea2000c1e1100 */
[----:B----4-:R-:W-:-:S04]  /*29a70*/  @!P4 IADD3 R200, P5, R12, UR6, RZ ;  /* 0x000000060cc8cc10 */ /* 0x010fc8000ffbe0ff */
[----:B0-----:R-:W-:Y:S02]  /*29a80*/  @!P4 IADD3.X R201, R13, UR61, RZ, P5, !PT ;  /* 0x0000003d0dc9cc10 */ /* 0x001fe4000affe4ff */
        /* <DEDUP_REMOVED lines=13> */
[----:B------:R-:W2:Y:S02]  /*29b60*/  @!P4 LDG.E.U8 R16, desc[UR4][R236.64+0x98] ;  /* 0x00009804ec10c981 */ /* 0x000ea4000c1e1100 */
[----:B--2---:R-:W-:-:S05]  /*29b70*/  @!P4 PRMT R3, R16, 0x8880, RZ ;  /* 0x000088801003c816 */ /* 0x004fca00000000ff */
[----:B------:R-:W-:-:S04]  /*29b80*/  @!P4 IMAD R2, R3, R18, RZ ;  /* 0x000000120302c224 */ /* 0x000fc800078e02ff */
[----:B------:R-:W-:-:S05]  /*29b90*/  @!P4 IMAD R3, R204, R17, R2 ;  /* 0x00000011cc03c224 */ /* 0x000fca00078e0202 */
[----:B------:R2:W-:Y:S01]  /*29ba0*/  @!P4 STG.E.U8 desc[UR4][R12.64+0x98], R3 ;  /* 0x000098030c00c986 */ /* 0x0005e2000c101104 */
[----:B------:R-:W-:-:S13]  /*29bb0*/  ISETP.LT.OR P4, PT, R0, 0x9a, !P2 ;  /* 0x0000009a0000780c */ /* 0x000fda0005781670 */
[----:B------:R-:W4:Y:S02]  /*29bc0*/  @!P4 LDG.E.U8 R16, desc[UR4][R236.64+0x99] ;  /* 0x00009904ec10c981 */ /* 0x000f24000c1e1100 */
[----:B----4-:R-:W-:-:S05]  /*29bd0*/  @!P4 PRMT R202, R16, 0x8880, RZ ;  /* 0x0000888010cac816 */ /* 0x010fca00000000ff */
[----:B0-----:R-:W-:-:S04]  /*29be0*/  @!P4 IMAD.MOV.U32 R201, RZ, RZ, R202 ;  /* 0x000000ffffc9c224 */ /* 0x001fc800078e00ca */
[----:B------:R-:W-:-:S04]  /*29bf0*/  @!P4 IMAD R2, R201, R18, RZ ;  /* 0x00000012c902c224 */ /* 0x000fc800078e02ff */
[----:B------:R-:W-:-:S05]  /*29c00*/  @!P4 IMAD R205, R205, R17, R2 ;  /* 0x00000011cdcdc224 */ /* 0x000fca00078e0202 */
[----:B------:R-:W-:Y:S01]  /*29c10*/  @!P4 STG.E.U8 desc[UR4][R12.64+0x99], R205 ;  /* 0x000099cd0c00c986 */ /* 0x000fe2000c101104 */
[----:B------:R-:W-:-:S13]  /*29c20*/  ISETP.LT.OR P4, PT, R0, 0x99, !P3 ;  /* 0x000000990000780c */ /* 0x000fda0005f81670 */
[----:B------:R-:W2:Y:S01]  /*29c30*/  @!P4 LDG.E.U8 R16, desc[UR4][R234.64+0x98] ;  /* 0x00009804ea10c981 */ /* 0x000ea2000c1e1100 */
[----:B------:R-:W-:-:S04]  /*29c40*/  @!P4 IADD3 R200, P5, R12, UR6, RZ ;  /* 0x000000060cc8cc10 */ /* 0x000fc8000ffbe0ff */
[----:B------:R-:W-:Y:S02]  /*29c50*/  @!P4 IADD3.X R201, R13, UR61, RZ, P5, !PT ;  /* 0x0000003d0dc9cc10 */ /* 0x000fe4000affe4ff */
[----:B--2---:R-:W-:-:S05]  /*29c60*/  @!P4 PRMT R3, R16, 0x8880, RZ ;  /* 0x000088801003c816 */ /* 0x004fca00000000ff */
[----:B------:R-:W-:-:S04]  /*29c70*/  @!P4 IMAD R2, R3, R18, RZ ;  /* 0x000000120302c224 */ /* 0x000fc800078e02ff */
[----:B------:R-:W-:-:S05]  /*29c80*/  @!P4 IMAD R3, R206, R17, R2 ;  /* 0x00000011ce03c224 */ /* 0x000fca00078e0202 */
[----:B------:R0:W-:Y:S01]  /*29c90*/  @!P4 STG.E.U8 desc[UR4][R200.64+0x98], R3 ;  /* 0x00009803c800c986 */ /* 0x0001e2000c101104 */
[----:B------:R-:W-:-:S13]  /*29ca0*/  ISETP.LT.OR P4, PT, R0, 0x9a, !P3 ;  /* 0x0000009a0000780c */ /* 0x000fda0005f81670 */
[----:B------:R-:W2:Y:S01]  /*29cb0*/  @!P4 LDG.E.U8 R16, desc[UR4][R234.64+0x99] ;  /* 0x00009904ea10c981 */ /* 0x000ea2000c1e1100 */
[----:B0-----:R-:W-:Y:S02]  /*29cc0*/  @!P4 IADD3 R200, P5, R12, UR6, RZ ;  /* 0x000000060cc8cc10 */ /* 0x001fe4000ffbe0ff */
[----:B------:R-:W-:Y:S02]  /*29cd0*/  P2R R3, PR, RZ, 0x8 ;  /* 0x00000008ff037803 */ /* 0x000fe40000000000 */
[----:B------:R-:W-:Y:S02]  /*29ce0*/  LOP3.LUT P3, RZ, R19, 0x2, RZ, 0xc0, !PT ;  /* 0x0000000213ff7812 */ /* 0x000fe4000786c0ff */
        /* <DEDUP_REMOVED lines=12> */
[----:B------:R-:W4:Y:S01]  /*29db0*/  @!P4 LDG.E.U8 R16, desc[UR4][R232.64+0x91] ;  /* 0x00009104e810c981 */ /* 0x000f22000c1e1100 */
[----:B------:R-:W-:Y:S02]  /*29dc0*/  LOP3.LUT P2, RZ, R19, 0x40, RZ, 0xc0, !PT ;  /* 0x0000004013ff7812 */ /* 0x000fe4000784c0ff */
        /* <DEDUP_REMOVED lines=26> */
[----:B------:R-:W-:Y:S01]  /*29f70*/  @!P4 STG.E.U8 desc[UR4][R4.64+0x98], R201 ;  /* 0x000098c90400c986 */ /* 0x000fe2000c101104 */
[----:B------:R-:W-:-:S13]  /*29f80*/  ISETP.LT.OR P4, PT, R0, 0x9a, !P3 ;  /* 0x0000009a0000780c */ /* 0x000fda0005f81670 */
[----:B------:R-:W2:Y:S02]  /*29f90*/  @!P4 LDG.E.U8 R16, desc[UR4][R232.64+0x99] ;  /* 0x00009904e810c981 */ /* 0x000ea4000c1e1100 */
[----:B--2---:R-:W-:-:S05]  /*29fa0*/  @!P4 PRMT R194, R16, 0x8880, RZ ;  /* 0x0000888010c2c816 */ /* 0x004fca00000000ff */
        /* <DEDUP_REMOVED lines=15> */
[----:B------:R-:W-:Y:S02]  /*2a0a0*/  LOP3.LUT P1, RZ, R19, 0x100, RZ, 0xc0, !PT ;  /* 0x0000010013ff7812 */ /* 0x000fe4000782c0ff */
        /* <DEDUP_REMOVED lines=11> */
[----:B------:R-:W-:-:S05]  /*2a160*/  @!P4 IMAD R195, R184, R17, R2 ;  /* 0x00000011b8c3c224 */ /* 0x000fca00078e0202 */
[----:B------:R-:W-:Y:S01]  /*2a170*/  @!P4 STG.E.U8 desc[UR4][R192.64+0x90], R195 ;  /* 0x000090c3c000c986 */ /* 0x000fe2000c101104 */
[----:B------:R-:W-:-:S13]  /*2a180*/  ISETP.LT.OR P4, PT, R0, 0x92, !P1 ;  /* 0x000000920000780c */ /* 0x000fda0004f81670 */
[----:B------:R-:W2:Y:S01]  /*2a190*/  @!P4 LDG.E.U8 R16, desc[UR4][R14.64+0x91] ;  /* 0x000091040e10c981 */ /* 0x000ea2000c1e1100 */
[----:B------:R-:W-:Y:S01]  /*2a1a0*/  @!P4 IMAD.MOV.U32 R184, RZ, RZ, R8 ;  /* 0x000000ffffb8c224 */ /* 0x000fe200078e0008 */
[----:B--2---:R-:W-:-:S05]  /*2a1b0*/  @!P4 PRMT R197, R16, 0x8880, RZ ;  /* 0x0000888010c5c816 */ /* 0x004fca00000000ff */
[----:B------:R-:W-:-:S04]  /*2a1c0*/  @!P4 IMAD R2, R197, R18, RZ ;  /* 0x00000012c502c224 */ /* 0x000fc800078e02ff */
[----:B------:R-:W-:Y:S02]  /*2a1d0*/  @!P4 IMAD R197, R185, R17, R2 ;  /* 0x00000011b9c5c224 */ /* 0x000fe400078e0202 */
[----:B------:R-:W-:-:S05]  /*2a1e0*/  @!P4 IMAD.MOV.U32 R185, RZ, RZ, R7 ;  /* 0x000000ffffb9c224 */ /* 0x000fca00078e0007 */
        /* <DEDUP_REMOVED lines=58> */
[----:B------:R-:W-:Y:S02]  /*2a590*/  P2R R194, PR, RZ, 0x4 ;  /* 0x00000004ffc27803 */ /* 0x000fe40000000000 */
[----:B------:R-:W-:Y:S02]  /*2a5a0*/  ISETP.LT.OR P2, PT, R0, 0xa1, !P6 ;  /* 0x000000a10000780c */ /* 0x000fe40007741670 */
[----:B----4-:R-:W-:-:S05]  /*2a5b0*/  @!P4 PRMT R176, R16, 0x8880, RZ ;  /* 0x0000888010b0c816 */ /* 0x010fca00000000ff */
[----:B0-----:R-:W-:-:S04]  /*2a5c0*/  @!P4 IMAD.MOV.U32 R185, RZ, RZ, R176 ;  /* 0x000000ffffb9c224 */ /* 0x001fc800078e00b0 */
[----:B------:R-:W-:-:S04]  /*2a5d0*/  @!P4 IMAD R2, R185, R18, RZ ;  /* 0x00000012b902c224 */ /* 0x000fc800078e02ff */
[----:B------:R-:W-:-:S05]  /*2a5e0*/  @!P4 IMAD R185, R177, R17, R2 ;  /* 0x00000011b1b9c224 */ /* 0x000fca00078e0202 */
[----:B------:R0:W-:Y:S04]  /*2a5f0*/  @!P4 STG.E.U8 desc[UR4][R10.64+0xa1], R185 ;  /* 0x0000a1b90a00c986 */ /* 0x0001e8000c101104 */
[----:B------:R-:W2:Y:S01]  /*2a600*/  @!P2 LDG.E.U8 R16, desc[UR4][R30.64+0xa0] ;  /* 0x0000a0041e10a981 */ /* 0x000ea2000c1e1100 */
[----:B------:R-:W-:Y:S02]  /*2a610*/  ISETP.LT.OR P5, PT, R0, 0xa9, !P6 ;  /* 0x000000a90000780c */ /* 0x000fe400077a1670 */
[----:B--2---:R-:W-:-:S05]  /*2a620*/  @!P2 PRMT R187, R16, 0x8880, RZ ;  /* 0x0000888010bba816 */ /* 0x004fca00000000ff */
[----:B------:R-:W-:-:S04]  /*2a630*/  @!P2 IMAD R2, R187, R18, RZ ;  /* 0x00000012bb02a224 */ /* 0x000fc800078e02ff */
[----:B------:R-:W-:-:S05]  /*2a640*/  @!P2 IMAD R187, R178, R17, R2 ;  /* 0x00000011b2bba224 */ /* 0x000fca00078e0202 */
[----:B------:R2:W-:Y:S01]  /*2a650*/  @!P2 STG.E.U8 desc[UR4][R210.64+0xa0], R187 ;  /* 0x0000a0bbd200a986 */ /* 0x0005e2000c101104 */
[----:B------:R-:W-:-:S13]  /*2a660*/  ISETP.LT.OR P2, PT, R0, 0xa2, !P6 ;  /* 0x000000a20000780c */ /* 0x000fda0007741670 */
[----:B------:R-:W4:Y:S01]  /*2a670*/  @!P2 LDG.E.U8 R16, desc[UR4][R30.64+0xa1] ;  /* 0x0000a1041e10a981 */ /* 0x000f22000c1e1100 */
[----:B------:R-:W-:-:S04]  /*2a680*/  @!P5 IADD3 R176, P4, R10, UR6, RZ ;  /* 0x000000060ab0dc10 */ /* 0x000fc8000ff9e0ff */
[----:B------:R-:W-:Y:S02]  /*2a690*/  @!P5 IADD3.X R177, R11, UR61, RZ, P4, !PT ;  /* 0x0000003d0bb1dc10 */ /* 0x000fe4000a7fe4ff */
[----:B------:R-:W-:Y:S02]  /*2a6a0*/  ISETP.LT.OR P4, PT, R0, 0xaa, !P6 ;  /* 0x000000aa0000780c */ /* 0x000fe40007781670 */
[----:B------:R-:W-:-:S11]  /*2a6b0*/  P2R R186, PR, RZ, 0x2 ;  /* 0x00000002ffba7803 */ /* 0x000fd60000000000 */
[----:B------:R-:W-:-:S04]  /*2a6c0*/  @!P4 IADD3 R184, P1, R10, UR6, RZ ;  /* 0x000000060ab8cc10 */ /* 0x000fc8000ff3e0ff */
[----:B0-----:R-:W-:Y:S02]  /*2a6d0*/  @!P4 IADD3.X R185, R11, UR61, RZ, P1, !PT ;  /* 0x0000003d0bb9cc10 */ /* 0x001fe40008ffe4ff */
[----:B------:R-:W-:Y:S02]  /*2a6e0*/  ISETP.LT.OR P1, PT, R0, 0xa9, !P3 ;  /* 0x000000a90000780c */ /* 0x000fe40005f21670 */
[----:B----4-:R-:W-:-:S05]  /*2a6f0*/  @!P2 PRMT R189, R16, 0x8880, RZ ;  /* 0x0000888010bda816 */ /* 0x010fca00000000ff */
[----:B------:R-:W-:-:S04]  /*2a700*/  @!P2 IMAD R2, R189, R18, RZ ;  /* 0x00000012bd02a224 */ /* 0x000fc800078e02ff */
[----:B------:R-:W-:-:S05]  /*2a710*/  @!P2 IMAD R179, R179, R17, R2 ;  /* 0x00000011b3b3a224 */ /* 0x000fca00078e0202 */
[----:B------:R0:W-:Y:S04]  /*2a720*/  @!P2 STG.E.U8 desc[UR4][R208.64+0xa1], R179 ;  /* 0x0000a1b3d000a986 */ /* 0x0001e8000c101104 */
        /* <DEDUP_REMOVED lines=17> */
[----:B------:R2:W-:Y:S04]  /*2a840*/  @!P5 STG.E.U8 desc[UR4][R176.64+0xa8], R187 ;  /* 0x0000a8bbb000d986 */ /* 0x0005e8000c101104 */
[----:B------:R-:W4:Y:S01]  /*2a850*/  @!P4 LDG.E.U8 R16, desc[UR4][R30.64+0xa9] ;  /* 0x0000a9041e10c981 */ /* 0x000f22000c1e1100 */
[----:B------:R-:W-:-:S04]  /*2a860*/  @!P1 IADD3 R178, P3, R10, UR6, RZ ;  /* 0x000000060ab29c10 */ /* 0x000fc8000ff7e0ff */
[----:B------:R-:W-:Y:S02]  /*2a870*/  @!P1 IADD3.X R179, R11, UR61, RZ, P3, !PT ;  /* 0x0000003d0bb39c10 */ /* 0x000fe40009ffe4ff */
[----:B------:R-:W-:-:S13]  /*2a880*/  ISETP.LT.OR P3, PT, R0, 0xb2, !P6 ;  /* 0x000000b20000780c */ /* 0x000fda0007761670 */
[----:B------:R-:W-:-:S04]  /*2a890*/  @!P3 IADD3 R180, P5, R10, UR6, RZ ;  /* 0x000000060ab4bc10 */ /* 0x000fc8000ffbe0ff */
[----:B0-----:R-:W-:Y:S02]  /*2a8a0*/  @!P3 IADD3.X R181, R11, UR61, RZ, P5, !PT ;  /* 0x0000003d0bb5bc10 */ /* 0x001fe4000affe4ff */
[----:B------:R-:W-:Y:S02]  /*2a8b0*/  ISETP.NE.AND P3, PT, R3, RZ, PT ;  /* 0x000000ff0300720c */ /* 0x000fe40003f65270 */
        /* <DEDUP_REMOVED lines=18> */
[----:B------:R-:W0:Y:S01]  /*2a9e0*/  @!P4 LDG.E.U8 R16, desc[UR4][R234.64+0xa0] ;  /* 0x0000a004ea10c981 */ /* 0x000e22000c1e1100 */
[----:B------:R-:W-:-:S04]  /*2a9f0*/  @!P4 IADD3 R168, P5, R12, UR6, RZ ;  /* 0x000000060ca8cc10 */ /* 0x000fc8000ffbe0ff */
[----:B------:R-:W-:Y:S02]  /*2aa00*/  @!P4 IADD3.X R169, R13, UR61, RZ, P5, !PT ;  /* 0x0000003d0da9cc10 */ /* 0x000fe4000affe4ff */
[----:B0-----:R-:W-:-:S05]  /*2aa10*/  @!P4 PRMT R3, R16, 0x8880, RZ ;  /* 0x000088801003c816 */ /* 0x001fca00000000ff */
[----:B------:R-:W-:-:S04]  /*2aa20*/  @!P4 IMAD R2, R3, R18, RZ ;  /* 0x000000120302c224 */ /* 0x000fc800078e02ff */
[----:B------:R-:W-:-:S05]  /*2aa30*/  @!P4 IMAD R3, R170, R17, R2 ;  /* 0x00000011aa03c224 */ /* 0x000fca00078e0202 */
[----:B------:R0:W-:Y:S01]  /*2aa40*/  @!P4 STG.E.U8 desc[UR4][R168.64+0xa0], R3 ;  /* 0x0000a003a800c986 */ /* 0x0001e2000c101104 */
[----:B------:R-:W-:-:S13]  /*2aa50*/  ISETP.LT.OR P4, PT, R0, 0xa2, !P3 ;  /* 0x000000a20000780c */ /* 0x000fda0005f81670 */
[----:B------:R-:W4:Y:S01]  /*2aa60*/  @!P4 LDG.E.U8 R16, desc[UR4][R234.64+0xa1] ;  /* 0x0000a104ea10c981 */ /* 0x000f22000c1e1100 */
[----:B------:R-:W-:-:S04]  /*2aa70*/  @!P4 IADD3 R176, P5, R12, UR6, RZ ;  /* 0x000000060cb0cc10 */ /* 0x000fc8000ffbe0ff */
[----:B--2---:R-:W-:Y:S02]  /*2aa80*/  @!P4 IADD3.X R177, R13, UR61, RZ, P5, !PT ;  /* 0x0000003d0db1cc10 */ /* 0x004fe4000affe4ff */
[----:B----4-:R-:W-:-:S05]  /*2aa90*/  @!P4 PRMT R183, R16, 0x8880, RZ ;  /* 0x0000888010b7c816 */ /* 0x010fca00000000ff */
[----:B------:R-:W-:-:S04]  /*2aaa0*/  @!P4 IMAD R2, R183, R18, RZ ;  /* 0x00000012b702c224 */ /* 0x000fc800078e02ff */
[----:B------:R-:W-:-:S05]  /*2aab0*/  @!P4 IMAD R171, R171, R17, R2 ;  /* 0x00000011ababc224 */ /* 0x000fca00078e0202 */
[----:B------:R-:W-:Y:S01]  /*2aac0*/  @!P4 STG.E.U8 desc[UR4][R176.64+0xa1], R171 ;  /* 0x0000a1abb000c986 */ /* 0x000fe2000c101104 */
[----:B------:R-:W-:-:S13]  /*2aad0*/  ISETP.LT.OR P4, PT, R0, 0xa9, !P2 ;  /* 0x000000a90000780c */ /* 0x000fda0005781670 */
[----:B------:R-:W0:Y:S02]  /*2aae0*/  @!P4 LDG.E.U8 R16, desc[UR4][R236.64+0xa8] ;  /* 0x0000a804ec10c981 */ /* 0x000e24000c1e1100 */
[----:B0-----:R-:W-:-:S05]  /*2aaf0*/  @!P4 PRMT R3, R16, 0x8880, RZ ;  /* 0x000088801003c816 */ /* 0x001fca00000000ff */
        /* <DEDUP_REMOVED lines=18> */
[----:B------:R-:W2:Y:S01]  /*2ac20*/  @!P4 LDG.E.U8 R16, desc[UR4][R234.64+0xa9] ;  /* 0x0000a904ea10c981 */ /* 0x000ea2000c1e1100 */
[----:B------:R-:W-:Y:S02]  /*2ac30*/  @!P4 IADD3 R170, P5, R12, UR6, RZ ;  /* 0x000000060caacc10 */ /* 0x000fe4000ffbe0ff */
[----:B0-----:R-:W-:Y:S02]  /*2ac40*/  P2R R3, PR, RZ, 0x8 ;  /* 0x00000008ff037803 */ /* 0x001fe40000000000 */
        /* <DEDUP_REMOVED lines=14> */
[----:B------:R-:W-:Y:S02]  /*2ad30*/  ISETP.NE.AND P2, PT, R194, RZ, PT ;  /* 0x000000ffc200720c */ /* 0x000fe40003f45270 */
[----:B----4-:R-:W-:-:S05]  /*2ad40*/  @!P4 PRMT R160, R16, 0x8880, RZ ;  /* 0x0000888010a0c816 */ /* 0x010fca00000000ff */
[----:B0-----:R-:W-:-:S04]  /*2ad50*/  @!P4 IMAD.MOV.U32 R171, RZ, RZ, R160 ;  /* 0x000000ffffabc224 */ /* 0x001fc800078e00a0 */
[----:B------:R-:W-:-:S04]  /*2ad60*/  @!P4 IMAD R2, R171, R18, RZ ;  /* 0x00000012ab02c224 */ /* 0x000fc800078e02ff */
[----:B------:R-:W-:-:S05]  /*2ad70*/  @!P4 IMAD R171, R161, R17, R2 ;  /* 0x00000011a1abc224 */ /* 0x000fca00078e0202 */
[----:B------:R0:W-:Y:S01]  /*2ad80*/  @!P4 STG.E.U8 desc[UR4][R4.64+0xa1], R171 ;  /* 0x0000a1ab0400c986 */ /* 0x0001e2000c101104 */
        /* <DEDUP_REMOVED lines=39> */
[----:B------:R-:W-:Y:S02]  /*2b000*/  ISETP.NE.AND P1, PT, R186, RZ, PT ;  /* 0x000000ffba00720c */ /* 0x000fe40003f25270 */
[----:B------:R-:W-:Y:S02]  /*2b010*/  @!P4 IADD3.X R163, R5, UR61, RZ, P5, !PT ;  /* 0x0000003d05a3cc10 */ /* 0x000fe4000affe4ff */
[----:B--2---:R-:W-:-:S05]  /*2b020*/  @!P4 PRMT R165, R16, 0x8880, RZ ;  /* 0x0000888010a5c816 */ /* 0x004fca00000000ff */
[----:B------:R-:W-:-:S04]  /*2b030*/  @!P4 IMAD R2, R165, R18, RZ ;  /* 0x00000012a502c224 */ /* 0x000fc800078e02ff */
[----:B------:R-:W-:-:S05]  /*2b040*/  @!P4 IMAD R167, R167, R17, R2 ;  /* 0x00000011a7a7c224 */ /* 0x000fca00078e0202 */
[----:B------:R2:W-:Y:S01]  /*2b050*/  @!P4 STG.E.U8 desc[UR4][R162.64+0xa9], R167 ;  /* 0x0000a9a7a200c986 */ /* 0x0005e2000c101104 */
[----:B------:R-:W-:-:S13]  /*2b060*/  ISETP.LT.OR P4, PT, R0, 0xa1, !P1 ;  /* 0x000000a10000780c */ /* 0x000fda0004f81670 */
[----:B------:R-:W4:Y:S01]  /*2b070*/  @!P4 LDG.E.U8 R16, desc[UR4][R14.64+0xa0] ;  /* 0x0000a0040e10c981 */ /* 0x000f22000c1e1100 */
[----:B0-----:R-:W-:Y:S01]  /*2b080*/  @!P4 IMAD.MOV.U32 R160, RZ, RZ, R8 ;  /* 0x000000ffffa0c224 */ /* 0x001fe200078e0008 */
[----:B----4-:R-:W-:-:S05]  /*2b090*/  @!P4 PRMT R161, R16, 0x8880, RZ ;  /* 0x0000888010a1c816 */ /* 0x010fca00000000ff */
[----:B------:R-:W-:Y:S02]  /*2b0a0*/  @!P4 IMAD R2, R161, R18, RZ ;  /* 0x00000012a102c224 */ /* 0x000fe400078e02ff */
[----:B------:R-:W-:Y:S02]  /*2b0b0*/  @!P4 IMAD.MOV.U32 R161, RZ, RZ, R7 ;  /* 0x000000ffffa1c224 */ /* 0x000fe400078e0007 */
[----:B------:R-:W-:-:S05]  /*2b0c0*/  @!P4 IMAD R165, R152, R17, R2 ;  /* 0x0000001198a5c224 */ /* 0x000fca00078e0202 */
[----:B------:R0:W-:Y:S01]  /*2b0d0*/  @!P4 STG.E.U8 desc[UR4][R160.64+0xa0], R165 ;  /* 0x0000a0a5a000c986 */ /* 0x0001e2000c101104 */
        /* <DEDUP_REMOVED lines=15> */
[----:B------:R-:W-:Y:S01]  /*2b1d0*/  @!P4 STG.E.U8 desc[UR4][R162.64+0xa0], R161 ;  /* 0x0000a0a1a200c986 */ /* 0x000fe2000c101104 */
[----:B------:R-:W-:-:S13]  /*2b1e0*/  ISETP.LT.OR P4, PT, R0, 0xa2, !P0 ;  /* 0x000000a20000780c */ /* 0x000fda0004781670 */
[----:B------:R-:W4:Y:S01]  /*2b1f0*/  @!P4 LDG.E.U8 R16, desc[UR4][R20.64+0xa1] ;  /* 0x0000a1041410c981 */ /* 0x000f22000c1e1100 */
[----:B--2---:R-:W-:-:S04]  /*2b200*/  @!P4 IADD3 R152, P5, R8, UR6, RZ ;  /* 0x000000060898cc10 */ /* 0x004fc8000ffbe0ff */
[----:B------:R-:W-:Y:S02]  /*2b210*/  @!P4 IADD3.X R153, R7, UR61, RZ, P5, !PT ;  /* 0x0000003d0799cc10 */ /* 0x000fe4000affe4ff */
[----:B----4-:R-:W-:-:S05]  /*2b220*/  @!P4 PRMT R165, R16, 0x8880, RZ ;  /* 0x0000888010a5c816 */ /* 0x010fca00000000ff */
        /* <DEDUP_REMOVED lines=28> */
[----:B------:R-:W4:Y:S01]  /*2b3f0*/  @!P4 LDG.E.U8 R16, desc[UR4][R20.64+0xa9] ;  /* 0x0000a9041410c981 */ /* 0x000f22000c1e1100 */
[----:B0-----:R-:W-:Y:S02]  /*2b400*/  @!P4 IADD3 R152, P5, R8, UR6, RZ ;  /* 0x000000060898cc10 */ /* 0x001fe4000ffbe0ff */
[----:B------:R-:W-:Y:S02]  /*2b410*/  LOP3.LUT P3, RZ, R19, 0x4, RZ, 0xc0, !PT ;  /* 0x0000000413ff7812 */ /* 0x000fe4000786c0ff */
[----:B------:R-:W-:Y:S02]  /*2b420*/  @!P4 IADD3.X R153, R7, UR61, RZ, P5, !PT ;  /* 0x0000003d0799cc10 */ /* 0x000fe4000affe4ff */
        /* <DEDUP_REMOVED lines=29> */
[----:B------:R-:W-:Y:S02]  /*2b600*/  ISETP.LT.OR P4, PT, R0, 0xba, !P6 ;  /* 0x000000ba0000780c */ /* 0x000fe40007781670 */
[----:B------:R-:W-:-:S11]  /*2b610*/  P2R R156, PR, RZ, 0x2 ;  /* 0x00000002ff9c7803 */ /* 0x000fd60000000000 */
[----:B------:R-:W-:-:S04]  /*2b620*/  @!P4 IADD3 R154, P1, R10, UR6, RZ ;  /* 0x000000060a9acc10 */ /* 0x000fc8000ff3e0ff */
[----:B------:R-:W-:Y:S02]  /*2b630*/  @!P4 IADD3.X R155, R11, UR61, RZ, P1, !PT ;  /* 0x0000003d0b9bcc10 */ /* 0x000fe40008ffe4ff */
[----:B------:R-:W-:Y:S02]  /*2b640*/  ISETP.LT.OR P1, PT, R0, 0xb9, !P3 ;  /* 0x000000b90000780c */ /* 0x000fe40005f21670 */
[----:B0-----:R-:W-:-:S05]  /*2b650*/  @!P2 PRMT R145, R16, 0x8880, RZ ;  /* 0x000088801091a816 */ /* 0x001fca00000000ff */
[----:B------:R-:W-:-:S04]  /*2b660*/  @!P2 IMAD R2, R145, R18, RZ ;  /* 0x000000129102a224 */ /* 0x000fc800078e02ff */
[----:B------:R-:W-:-:S05]  /*2b670*/  @!P2 IMAD R147, R147, R17, R2 ;  /* 0x000000119393a224 */ /* 0x000fca00078e0202 */
[----:B------:R0:W-:Y:S04]  /*2b680*/  @!P2 STG.E.U8 desc[UR4][R180.64+0xb1], R147 ;  /* 0x0000b193b400a986 */ /* 0x0001e8000c101104 */
[----:B------:R-:W4:Y:S02]  /*2b690*/  @!P1 LDG.E.U8 R16, desc[UR4][R28.64+0xb8] ;  /* 0x0000b8041c109981 */ /* 0x000f24000c1e1100 */
[----:B----4-:R-:W-:-:S05]  /*2b6a0*/  @!P1 PRMT R145, R16, 0x8880, RZ ;  /* 0x0000888010919816 */ /* 0x010fca00000000ff */
[----:B------:R-:W-:-:S04]  /*2b6b0*/  @!P1 IMAD R2, R145, R18, RZ ;  /* 0x0000001291029224 */ /* 0x000fc800078e02ff */
[----:B--2---:R-:W-:-:S05]  /*2b6c0*/  @!P1 IMAD R157, R148, R17, R2 ;  /* 0x00000011949d9224 */ /* 0x004fca00078e0202 */
[----:B------:R2:W-:Y:S01]  /*2b6d0*/  @!P1 STG.E.U8 desc[UR4][R10.64+0xb8], R157 ;  /* 0x0000b89d0a009986 */ /* 0x0005e2000c101104 */
[----:B------:R-:W-:-:S13]  /*2b6e0*/  ISETP.LT.OR P1, PT, R0, 0xba, !P3 ;  /* 0x000000ba0000780c */ /* 0x000fda0005f21670 */
[----:B------:R-:W4:Y:S02]  /*2b6f0*/  @!P1 LDG.E.U8 R16, desc[UR4][R28.64+0xb9] ;  /* 0x0000b9041c109981 */ /* 0x000f24000c1e1100 */
[----:B----4-:R-:W-:-:S05]  /*2b700*/  @!P1 PRMT R145, R16, 0x8880, RZ ;  /* 0x0000888010919816 */ /* 0x010fca00000000ff */
[----:B------:R-:W-:-:S04]  /*2b710*/  @!P1 IMAD R2, R145, R18, RZ ;  /* 0x0000001291029224 */ /* 0x000fc800078e02ff */
[----:B------:R-:W-:-:S05]  /*2b720*/  @!P1 IMAD R149, R149, R17, R2 ;  /* 0x0000001195959224 */ /* 0x000fca00078e0202 */
[----:B------:R4:W-:Y:S04]  /*2b730*/  @!P1 STG.E.U8 desc[UR4][R10.64+0xb9], R149 ;  /* 0x0000b9950a009986 */ /* 0x0009e8000c101104 */
[----:B------:R-:W0:Y:S01]  /*2b740*/  @!P5 LDG.E.U8 R16, desc[UR4][R30.64+0xb8] ;  /* 0x0000b8041e10d981 */ /* 0x000e22000c1e1100 */
[----:B------:R-:W-:Y:S02]  /*2b750*/  ISETP.LT.OR P1, PT, R0, 0xc1, !P6 ;  /* 0x000000c10000780c */ /* 0x000fe40007721670 */
[----:B0-----:R-:W-:-:S05]  /*2b760*/  @!P5 PRMT R147, R16, 0x8880, RZ ;  /* 0x000088801093d816 */ /* 0x001fca00000000ff */
[----:B------:R-:W-:-:S04]  /*2b770*/  @!P5 IMAD R2, R147, R18, RZ ;  /* 0x000000129302d224 */ /* 0x000fc800078e02ff */
[----:B--2---:R-:W-:-:S05]  /*2b780*/  @!P5 IMAD R157, R150, R17, R2 ;  /* 0x00000011969dd224 */ /* 0x004fca00078e0202 */
[----:B------:R-:W-:Y:S04]  /*2b790*/  @!P5 STG.E.U8 desc[UR4][R152.64+0xb8], R157 ;  /* 0x0000b89d9800d986 */ /* 0x000fe8000c101104 */
[----:B------:R-:W2:Y:S01]  /*2b7a0*/  @!P4 LDG.E.U8 R16, desc[UR4][R30.64+0xb9] ;  /* 0x0000b9041e10c981 */ /* 0x000ea2000c1e1100 */
[----:B------:R-:W-:-:S04]  /*2b7b0*/  @!P1 IADD3 R144, P3, R10, UR6, RZ ;  /* 0x000000060a909c10 */ /* 0x000fc8000ff7e0ff */
[----:B------:R-:W-:Y:S02]  /*2b7c0*/  @!P1 IADD3.X R145, R11, UR61, RZ, P3, !PT ;  /* 0x0000003d0b919c10 */ /* 0x000fe40009ffe4ff */
[----:B------:R-:W-:-:S13]  /*2b7d0*/  ISETP.LT.OR P3, PT, R0, 0xc2, !P6 ;  /* 0x000000c20000780c */ /* 0x000fda0007761670 */
[----:B------:R-:W-:-:S04]  /*2b7e0*/  @!P3 IADD3 R146, P5, R10, UR6, RZ ;  /* 0x000000060a92bc10 */ /* 0x000fc8000ffbe0ff */
[----:B------:R-:W-:Y:S02]  /*2b7f0*/  @!P3 IADD3.X R147, R11, UR61, RZ, P5, !PT ;  /* 0x0000003d0b93bc10 */ /* 0x000fe4000affe4ff */
[----:B------:R-:W-:Y:S02]  /*2b800*/  ISETP.NE.AND P3, PT, R3, RZ, PT ;  /* 0x000000ff0300720c */ /* 0x000fe40003f65270 */
[----:B------:R-:W-:Y:S02]  /*2b810*/  LOP3.LUT P2, RZ, R19, 0x8, RZ, 0xc0, !PT ;  /* 0x0000000813ff7812 */ /* 0x000fe4000784c0ff */
        /* <DEDUP_REMOVED lines=55> */
[----:B------:R-:W-:Y:S02]  /*2bb90*/  P2R R140, PR, RZ, 0x8 ;  /* 0x00000008ff8c7803 */ /* 0x000fe40000000000 */
[----:B------:R-:W-:Y:S02]  /*2bba0*/  LOP3.LUT P3, RZ, R19, 0x2, RZ, 0xc0, !PT ;  /* 0x0000000213ff7812 */ /* 0x000fe4000786c0ff */
[----:B------:R-:W-:Y:S02]  /*2bbb0*/  @!P4 IADD3.X R139, R13, UR61, RZ, P5, !PT ;  /* 0x0000003d0d8bcc10 */ /* 0x000fe4000affe4ff */
[----:B--2---:R-:W-:-:S05]  /*2bbc0*/  @!P4 PRMT R141, R16, 0x8880, RZ ;  /* 0x00008880108dc816 */ /* 0x004fca00000000ff */
        /* <DEDUP_REMOVED lines=10> */
[----:B------:R-:W2:Y:S01]  /*2bc70*/  @!P4 LDG.E.U8 R16, desc[UR4][R232.64+0xb1] ;  /* 0x0000b104e810c981 */ /* 0x000ea2000c1e1100 */
[----:B------:R-:W-:Y:S02]  /*2bc80*/  ISETP.NE.AND P2, PT, R164, RZ, PT ;  /* 0x000000ffa400720c */ /* 0x000fe40003f45270 */
        /* <DEDUP_REMOVED lines=51> */
[----:B0-----:R-:W-:Y:S02]  /*2bfc0*/  @!P4 IMAD.MOV.U32 R128, RZ, RZ, R8 ;  /* 0x000000ffff80c224 */ /* 0x001fe400078e0008 */
[----:B------:R-:W-:Y:S01]  /*2bfd0*/  @!P4 IMAD.MOV.U32 R129, RZ, RZ, R7 ;  /* 0x000000ffff81c224 */ /* 0x000fe200078e0007 */
[----:B----4-:R-:W-:-:S05]  /*2bfe0*/  @!P4 PRMT R3, R16, 0x8880, RZ ;  /* 0x000088801003c816 */ /* 0x010fca00000000ff */
[----:B------:R-:W-:-:S04]  /*2bff0*/  @!P4 IMAD R2, R3, R18, RZ ;  /* 0x000000120302c224 */ /* 0x000fc800078e02ff */
        /* <DEDUP_REMOVED lines=92> */
[----:B------:R-:W-:Y:S04]  /*2c5c0*/  @!P2 STG.E.U8 desc[UR4][R146.64+0xc1], R115 ;  /* 0x0000c1739200a986 */ /* 0x000fe8000c101104 */
[----:B------:R-:W2:Y:S02]  /*2c5d0*/  @!P1 LDG.E.U8 R16, desc[UR4][R28.64+0xc8] ;  /* 0x0000c8041c109981 */ /* 0x000ea4000c1e1100 */
        /* <DEDUP_REMOVED lines=9> */
[----:B------:R2:W-:Y:S04]  /*2c670*/  @!P1 STG.E.U8 desc[UR4][R10.64+0xc9], R117 ;  /* 0x0000c9750a009986 */ /* 0x0005e8000c101104 */
[----:B------:R-:W0:Y:S02]  /*2c680*/  @!P5 LDG.E.U8 R16, desc[UR4][R30.64+0xc8] ;  /* 0x0000c8041e10d981 */ /* 0x000e24000c1e1100 */
[----:B0-----:R-:W-:-:S05]  /*2c690*/  @!P5 PRMT R3, R16, 0x8880, RZ ;  /* 0x000088801003d816 */ /* 0x001fca00000000ff */
[----:B------:R-:W-:-:S04]  /*2c6a0*/  @!P5 IMAD R2, R3, R18, RZ ;  /* 0x000000120302d224 */ /* 0x000fc800078e02ff */
[----:B------:R-:W-:-:S05]  /*2c6b0*/  @!P5 IMAD R3, R118, R17, R2 ;  /* 0x000000117603d224 */ /* 0x000fca00078e0202 */
[----:B------:R0:W-:Y:S04]  /*2c6c0*/  @!P5 STG.E.U8 desc[UR4][R120.64+0xc8], R3 ;  /* 0x0000c8037800d986 */ /* 0x0001e8000c101104 */
[----:B------:R-:W2:Y:S01]  /*2c6d0*/  @!P4 LDG.E.U8 R16, desc[UR4][R30.64+0xc9] ;  /* 0x0000c9041e10c981 */ /* 0x000ea2000c1e1100 */
[----:B------:R-:W-:Y:S02]  /*2c6e0*/  LOP3.LUT P2, RZ, R19, 0x8, RZ, 0xc0, !PT ;  /* 0x0000000813ff7812 */ /* 0x000fe4000784c0ff */
        /* <DEDUP_REMOVED lines=16> */
[----:B------:R-:W-:-:S04]  /*2c7f0*/  @!P3 IADD3 R114, P5, R10, UR6, RZ ;  /* 0x000000060a72bc10 */ /* 0x000fc8000ffbe0ff */
[----:B------:R-:W-:Y:S02]  /*2c800*/  @!P3 IADD3.X R115, R11, UR61, RZ, P5, !PT ;  /* 0x0000003d0b73bc10 */ /* 0x000fe4000affe4ff */
        /* <DEDUP_REMOVED lines=248> */
[----:B------:R-:W-:-:S13]  /*2d790*/  ISETP.LT.OR P1, PT, R0, 0xe2, !P6 ;  /* 0x000000e20000780c */ /* 0x000fda0007721670 */
[----:B------:R-:W-:-:S04]  /*2d7a0*/  @!P1 IADD3 R82, P5, R10, UR6, RZ ;  /* 0x000000060a529c10 */ /* 0x000fc8000ffbe0ff */
[----:B------:R-:W-:Y:S02]  /*2d7b0*/  @!P1 IADD3.X R83, R11, UR61, RZ, P5, !PT ;  /* 0x0000003d0b539c10 */ /* 0x000fe4000affe4ff */
        /* <DEDUP_REMOVED lines=160> */
[----:B------:R-:W-:Y:S02]  /*2e1c0*/  P2R R60, PR, RZ, 0x2 ;  /* 0x00000002ff3c7803 */ /* 0x000fe40000000000 */
        /* <DEDUP_REMOVED lines=27> */
[----:B------:R-:W0:Y:S01]  /*2e380*/  @!P2 LDG.E.U8 R16, desc[UR4][R30.64+0xe1] ;  /* 0x0000e1041e10a981 */ /* 0x000e22000c1e1100 */
[C---:B------:R-:W-:Y:S02]  /*2e390*/  ISETP.LT.OR P4, PT, R0.reuse, 0xe9, !P6 ;  /* 0x000000e90000780c */ /* 0x040fe40007781670 */
[----:B------:R-:W-:-:S11]  /*2e3a0*/  ISETP.LT.OR P6, PT, R0, 0xea, !P6 ;  /* 0x000000ea0000780c */ /* 0x000fd600077c1670 */
[----:B------:R-:W-:-:S04]  /*2e3b0*/  @!P4 IADD3 R56, P5, R10, UR6, RZ ;  /* 0x000000060a38cc10 */ /* 0x000fc8000ffbe0ff */
[----:B------:R-:W-:Y:S02]  /*2e3c0*/  @!P4 IADD3.X R57, R11, UR61, RZ, P5, !PT ;  /* 0x0000003d0b39cc10 */ /* 0x000fe4000affe4ff */
        /* <DEDUP_REMOVED lines=13> */
[----:B------:R-:W2:Y:S01]  /*2e4a0*/  @!P5 LDG.E.U8 R16, desc[UR4][R28.64+0xe9] ;  /* 0x0000e9041c10d981 */ /* 0x000ea2000c1e1100 */
[----:B------:R-:W-:-:S03]  /*2e4b0*/  LOP3.LUT P2, RZ, R19, 0x8, RZ, 0xc0, !PT ;  /* 0x0000000813ff7812 */ /* 0x000fc6000784c0ff */
[----:B------:R-:W4:Y:S01]  /*2e4c0*/  LDL.LU.64 R28, [R1+0x498] ;  /* 0x00049800011c7983 */ /* 0x000f220000300a00 */
[----:B--2---:R-:W-:-:S05]  /*2e4d0*/  @!P5 PRMT R49, R16, 0x8880, RZ ;  /* 0x000088801031d816 */ /* 0x004fca00000000ff */
[----:B------:R-:W-:-:S04]  /*2e4e0*/  @!P5 IMAD R2, R49, R18, RZ ;  /* 0x000000123102d224 */ /* 0x000fc800078e02ff */
[----:B------:R-:W-:-:S05]  /*2e4f0*/  @!P5 IMAD R53, R53, R17, R2 ;  /* 0x000000113535d224 */ /* 0x000fca00078e0202 */
[----:B------:R-:W-:Y:S04]  /*2e500*/  @!P5 STG.E.U8 desc[UR4][R10.64+0xe9], R53 ;  /* 0x0000e9350a00d986 */ /* 0x000fe8000c101104 */
[----:B------:R-:W0:Y:S02]  /*2e510*/  @!P4 LDG.E.U8 R16, desc[UR4][R30.64+0xe8] ;  /* 0x0000e8041e10c981 */ /* 0x000e24000c1e1100 */
[----:B0-----:R-:W-:-:S05]  /*2e520*/  @!P4 PRMT R3, R16, 0x8880, RZ ;  /* 0x000088801003c816 */ /* 0x001fca00000000ff */
[----:B------:R-:W-:-:S04]  /*2e530*/  @!P4 IMAD R2, R3, R18, RZ ;  /* 0x000000120302c224 */ /* 0x000fc800078e02ff */
[----:B------:R-:W-:-:S05]  /*2e540*/  @!P4 IMAD R3, R54, R17, R2 ;  /* 0x000000113603c224 */ /* 0x000fca00078e0202 */
[----:B------:R0:W-:Y:S04]  /*2e550*/  @!P4 STG.E.U8 desc[UR4][R56.64+0xe8], R3 ;  /* 0x0000e8033800c986 */ /* 0x0001e8000c101104 */
[----:B------:R-:W2:Y:S01]  /*2e560*/  @!P6 LDG.E.U8 R16, desc[UR4][R30.64+0xe9] ;  /* 0x0000e9041e10e981 */ /* 0x000ea2000c1e1100 */
[C---:B------:R-:W-:Y:S02]  /*2e570*/  ISETP.LT.OR P5, PT, R0.reuse, 0xe1, !P3 ;  /* 0x000000e10000780c */ /* 0x040fe40005fa1670 */
[----:B------:R-:W-:Y:S01]  /*2e580*/  ISETP.LT.OR P4, PT, R0, 0xe2, !P3 ;  /* 0x000000e20000780c */ /* 0x000fe20005f81670 */
[----:B------:R-:W4:Y:S01]  /*2e590*/  LDL.LU.64 R30, [R1+0x490] ;  /* 0x00049000011e7983 */ /* 0x000f220000300a00 */
        /* <DEDUP_REMOVED lines=16> */
[----:B------:R-:W3:Y:S01]  /*2e6a0*/  @!P5 LDG.E.U8 R16, desc[UR4][R234.64+0xe0] ;  /* 0x0000e004ea10d981 */ /* 0x000ee2000c1e1100 */
[----:B------:R-:W-:-:S04]  /*2e6b0*/  @!P5 IADD3 R48, P1, R12, UR6, RZ ;  /* 0x000000060c30dc10 */ /* 0x000fc8000ff3e0ff */
[----:B------:R-:W-:Y:S02]  /*2e6c0*/  @!P5 IADD3.X R49, R13, UR61, RZ, P1, !PT ;  /* 0x0000003d0d31dc10 */ /* 0x000fe40008ffe4ff */
[----:B---3--:R-:W-:-:S05]  /*2e6d0*/  @!P5 PRMT R51, R16, 0x8880, RZ ;  /* 0x000088801033d816 */ /* 0x008fca00000000ff */
[----:B------:R-:W-:-:S04]  /*2e6e0*/  @!P5 IMAD R2, R51, R18, RZ ;  /* 0x000000123302d224 */ /* 0x000fc800078e02ff */
[----:B0-----:R-:W-:-:S05]  /*2e6f0*/  @!P5 IMAD R3, R42, R17, R2 ;  /* 0x000000112a03d224 */ /* 0x001fca00078e0202 */
[----:B------:R0:W-:Y:S04]  /*2e700*/  @!P5 STG.E.U8 desc[UR4][R48.64+0xe0], R3 ;  /* 0x0000e0033000d986 */ /* 0x0001e8000c101104 */
[----:B------:R-:W3:Y:S01]  /*2e710*/  @!P4 LDG.E.U8 R16, desc[UR4][R234.64+0xe1] ;  /* 0x0000e104ea10c981 */ /* 0x000ee2000c1e1100 */
[----:B------:R-:W-:-:S04]  /*2e720*/  @!P4 IADD3 R10, P1, R12, UR6, RZ ;  /* 0x000000060c0acc10 */ /* 0x000fc8000ff3e0ff */
[----:B------:R-:W-:Y:S02]  /*2e730*/  @!P4 IADD3.X R11, R13, UR61, RZ, P1, !PT ;  /* 0x0000003d0d0bcc10 */ /* 0x000fe40008ffe4ff */
[----:B---3--:R-:W-:-:S05]  /*2e740*/  @!P4 PRMT R51, R16, 0x8880, RZ ;  /* 0x000088801033c816 */ /* 0x008fca00000000ff */
[----:B------:R-:W-:-:S04]  /*2e750*/  @!P4 IMAD R2, R51, R18, RZ ;  /* 0x000000123302c224 */ /* 0x000fc800078e02ff */
[----:B------:R-:W-:-:S05]  /*2e760*/  @!P4 IMAD R43, R43, R17, R2 ;  /* 0x000000112b2bc224 */ /* 0x000fca00078e0202 */
[----:B------:R3:W-:Y:S01]  /*2e770*/  @!P4 STG.E.U8 desc[UR4][R10.64+0xe1], R43 ;  /* 0x0000e12b0a00c986 */ /* 0x0007e2000c101104 */
[----:B------:R-:W-:-:S13]  /*2e780*/  ISETP.LT.OR P4, PT, R0, 0xe9, !P2 ;  /* 0x000000e90000780c */ /* 0x000fda0005781670 */
[----:B------:R-:W2:Y:S01]  /*2e790*/  @!P4 LDG.E.U8 R16, desc[UR4][R236.64+0xe8] ;  /* 0x0000e804ec10c981 */ /* 0x000ea2000c1e1100 */
[----:B------:R-:W-:Y:S02]  /*2e7a0*/  ISETP.LT.OR P5, PT, R0, 0xea, !P2 ;  /* 0x000000ea0000780c */ /* 0x000fe400057a1670 */
[----:B--2---:R-:W-:-:S05]  /*2e7b0*/  @!P4 PRMT R41, R16, 0x8880, RZ ;  /* 0x000088801029c816 */ /* 0x004fca00000000ff */
[----:B------:R-:W-:-:S04]  /*2e7c0*/  @!P4 IMAD R2, R41, R18, RZ ;  /* 0x000000122902c224 */ /* 0x000fc800078e02ff */
[----:B0-----:R-:W-:-:S05]  /*2e7d0*/  @!P4 IMAD R3, R44, R17, R2 ;  /* 0x000000112c03c224 */ /* 0x001fca00078e0202 */
[----:B------:R0:W-:Y:S04]  /*2e7e0*/  @!P4 STG.E.U8 desc[UR4][R12.64+0xe8], R3 ;  /* 0x0000e8030c00c986 */ /* 0x0001e8000c101104 */
[----:B------:R-:W2:Y:S01]  /*2e7f0*/  @!P5 LDG.E.U8 R16, desc[UR4][R236.64+0xe9] ;  /* 0x0000e904ec10d981 */ /* 0x000ea2000c1e1100 */
[----:B------:R-:W-:Y:S02]  /*2e800*/  ISETP.LT.OR P4, PT, R0, 0xe9, !P3 ;  /* 0x000000e90000780c */ /* 0x000fe40005f81670 */
[----:B--2---:R-:W-:-:S05]  /*2e810*/  @!P5 PRMT R40, R16, 0x8880, RZ ;  /* 0x000088801028d816 */ /* 0x004fca00000000ff */
[----:B---3--:R-:W-:-:S04]  /*2e820*/  @!P5 IMAD.MOV.U32 R11, RZ, RZ, R40 ;  /* 0x000000ffff0bd224 */ /* 0x008fc800078e0028 */
[----:B------:R-:W-:-:S04]  /*2e830*/  @!P5 IMAD R2, R11, R18, RZ ;  /* 0x000000120b02d224 */ /* 0x000fc800078e02ff */
[----:B------:R-:W-:-:S05]  /*2e840*/  @!P5 IMAD R45, R45, R17, R2 ;  /* 0x000000112d2dd224 */ /* 0x000fca00078e0202 */
[----:B------:R2:W-:Y:S04]  /*2e850*/  @!P5 STG.E.U8 desc[UR4][R12.64+0xe9], R45 ;  /* 0x0000e92d0c00d986 */ /* 0x0005e8000c101104 */
[----:B------:R-:W3:Y:S01]  /*2e860*/  @!P4 LDG.E.U8 R16, desc[UR4][R234.64+0xe8] ;  /* 0x0000e804ea10c981 */ /* 0x000ee2000c1e1100 */
[----:B------:R-:W-:Y:S02]  /*2e870*/  ISETP.LT.OR P3, PT, R0, 0xea, !P3 ;  /* 0x000000ea0000780c */ /* 0x000fe40005f61670 */
[----:B------:R-:W-:Y:S02]  /*2e880*/  @!P4 IADD3 R10, P5, R12, UR6, RZ ;  /* 0x000000060c0acc10 */ /* 0x000fe4000ffbe0ff */
[----:B---3--:R-:W-:-:S05]  /*2e890*/  @!P4 PRMT R11, R16, 0x8880, RZ ;  /* 0x00008880100bc816 */ /* 0x008fca00000000ff */
[----:B------:R-:W-:Y:S01]  /*2e8a0*/  @!P4 IMAD R2, R11, R18, RZ ;  /* 0x000000120b02c224 */ /* 0x000fe200078e02ff */
[----:B------:R-:W-:-:S03]  /*2e8b0*/  @!P4 IADD3.X R11, R13, UR61, RZ, P5, !PT ;  /* 0x0000003d0d0bcc10 */ /* 0x000fc6000affe4ff */
[----:B0-----:R-:W-:-:S05]  /*2e8c0*/  @!P4 IMAD R3, R46, R17, R2 ;  /* 0x000000112e03c224 */ /* 0x001fca00078e0202 */
[----:B------:R0:W-:Y:S04]  /*2e8d0*/  @!P4 STG.E.U8 desc[UR4][R10.64+0xe8], R3 ;  /* 0x0000e8030a00c986 */ /* 0x0001e8000c101104 */
[----:B------:R-:W3:Y:S01]  /*2e8e0*/  @!P3 LDG.E.U8 R16, desc[UR4][R234.64+0xe9] ;  /* 0x0000e904ea10b981 */ /* 0x000ee2000c1e1100 */
[----:B------:R-:W-:Y:S02]  /*2e8f0*/  LOP3.LUT P6, RZ, R19, 0x2, RZ, 0xc0, !PT ;  /* 0x0000000213ff7812 */ /* 0x000fe400078cc0ff */
[----:B--2---:R-:W-:Y:S02]  /*2e900*/  @!P3 IADD3 R12, P5, R12, UR6, RZ ;  /* 0x000000060c0cbc10 */ /* 0x004fe4000ffbe0ff */
[----:B------:R-:W-:Y:S02]  /*2e910*/  ISETP.LT.OR P4, PT, R0, 0xe1, !P6 ;  /* 0x000000e10000780c */ /* 0x000fe40007781670 */
[----:B------:R-:W-:-:S02]  /*2e920*/  @!P3 IADD3.X R13, R13, UR61, RZ, P5, !PT ;  /* 0x0000003d0d0dbc10 */ /* 0x000fc4000affe4ff */
[----:B---3--:R-:W-:-:S05]  /*2e930*/  @!P3 PRMT R41, R16, 0x8880, RZ ;  /* 0x000088801029b816 */ /* 0x008fca00000000ff */
[----:B------:R-:W-:-:S04]  /*2e940*/  @!P3 IMAD R2, R41, R18, RZ ;  /* 0x000000122902b224 */ /* 0x000fc800078e02ff */
[----:B------:R-:W-:-:S05]  /*2e950*/  @!P3 IMAD R47, R47, R17, R2 ;  /* 0x000000112f2fb224 */ /* 0x000fca00078e0202 */
[----:B------:R-:W-:Y:S04]  /*2e960*/  @!P3 STG.E.U8 desc[UR4][R12.64+0xe9], R47 ;  /* 0x0000e92f0c00b986 */ /* 0x000fe8000c101104 */
[----:B------:R-:W0:Y:S01]  /*2e970*/  @!P4 LDG.E.U8 R16, desc[UR4][R232.64+0xe0] ;  /* 0x0000e004e810c981 */ /* 0x000e22000c1e1100 */
[----:B------:R-:W-:Y:S02]  /*2e980*/  ISETP.LT.OR P3, PT, R0, 0xe2, !P6 ;  /* 0x000000e20000780c */ /* 0x000fe40007761670 */
[----:B0-----:R-:W-:-:S05]  /*2e990*/  @!P4 PRMT R3, R16, 0x8880, RZ ;  /* 0x000088801003c816 */ /* 0x001fca00000000ff */
[----:B------:R-:W-:-:S04]  /*2e9a0*/  @!P4 IMAD R2, R3, R18, RZ ;  /* 0x000000120302c224 */ /* 0x000fc800078e02ff */
[----:B------:R-:W-:-:S05]  /*2e9b0*/  @!P4 IMAD R3, R32, R17, R2 ;  /* 0x000000112003c224 */ /* 0x000fca00078e0202 */
[----:B------:R0:W-:Y:S04]  /*2e9c0*/  @!P4 STG.E.U8 desc[UR4][R4.64+0xe0], R3 ;  /* 0x0000e0030400c986 */ /* 0x0001e8000c101104 */
[----:B------:R-:W2:Y:S01]  /*2e9d0*/  @!P3 LDG.E.U8 R16, desc[UR4][R232.64+0xe1] ;  /* 0x0000e104e810b981 */ /* 0x000ea2000c1e1100 */
[----:B------:R-:W-:-:S04]  /*2e9e0*/  ISETP.NE.AND P2, PT, R68, RZ, PT ;  /* 0x000000ff4400720c */ /* 0x000fc80003f45270 */
[----:B------:R-:W-:Y:S02]  /*2e9f0*/  ISETP.LT.OR P4, PT, R0, 0xe1, !P2 ;  /* 0x000000e10000780c */ /* 0x000fe40005781670 */
[----:B--2---:R-:W-:-:S05]  /*2ea00*/  @!P3 PRMT R11, R16, 0x8880, RZ ;  /* 0x00008880100bb816 */ /* 0x004fca00000000ff */
[----:B------:R-:W-:-:S04]  /*2ea10*/  @!P3 IMAD R2, R11, R18, RZ ;  /* 0x000000120b02b224 */ /* 0x000fc800078e02ff */
[----:B------:R-:W-:-:S05]  /*2ea20*/  @!P3 IMAD R33, R33, R17, R2 ;  /* 0x000000112121b224 */ /* 0x000fca00078e0202 */
[----:B------:R-:W-:Y:S04]  /*2ea30*/  @!P3 STG.E.U8 desc[UR4][R4.64+0xe1], R33 ;  /* 0x0000e1210400b986 */ /* 0x000fe8000c101104 */
[----:B------:R-:W2:Y:S01]  /*2ea40*/  @!P4 LDG.E.U8 R16, desc[UR4][R22.64+0xe0] ;  /* 0x0000e0041610c981 */ /* 0x000ea2000c1e1100 */
[----:B------:R-:W-:Y:S02]  /*2ea50*/  ISETP.LT.OR P3, PT, R0, 0xe2, !P2 ;  /* 0x000000e20000780c */ /* 0x000fe40005761670 */
[----:B------:R-:W-:Y:S02]  /*2ea60*/  @!P4 IADD3 R10, P5, R4, UR6, RZ ;  /* 0x00000006040acc10 */ /* 0x000fe4000ffbe0ff */
[----:B--2---:R-:W-:-:S05]  /*2ea70*/  @!P4 PRMT R11, R16, 0x8880, RZ ;  /* 0x00008880100bc816 */ /* 0x004fca00000000ff */
[----:B------:R-:W-:Y:S01]  /*2ea80*/  @!P4 IMAD R2, R11, R18, RZ ;  /* 0x000000120b02c224 */ /* 0x000fe200078e02ff */
[----:B------:R-:W-:-:S03]  /*2ea90*/  @!P4 IADD3.X R11, R5, UR61, RZ, P5, !PT ;  /* 0x0000003d050bcc10 */ /* 0x000fc6000affe4ff */
[----:B0-----:R-:W-:-:S05]  /*2eaa0*/  @!P4 IMAD R3, R34, R17, R2 ;  /* 0x000000112203c224 */ /* 0x001fca00078e0202 */
[----:B------:R0:W-:Y:S04]  /*2eab0*/  @!P4 STG.E.U8 desc[UR4][R10.64+0xe0], R3 ;  /* 0x0000e0030a00c986 */ /* 0x0001e8000c101104 */
[----:B------:R-:W2:Y:S01]  /*2eac0*/  @!P3 LDG.E.U8 R16, desc[UR4][R22.64+0xe1] ;  /* 0x0000e1041610b981 */ /* 0x000ea2000c1e1100 */
[----:B------:R-:W-:Y:S02]  /*2ead0*/  ISETP.LT.OR P4, PT, R0, 0xe9, !P6 ;  /* 0x000000e90000780c */ /* 0x000fe40007781670 */
[----:B------:R-:W-:Y:S02]  /*2eae0*/  @!P3 IADD3 R12, P5, R4, UR6, RZ ;  /* 0x00000006040cbc10 */ /* 0x000fe4000ffbe0ff */
[----:B--2---:R-:W-:-:S05]  /*2eaf0*/  @!P3 PRMT R13, R16, 0x8880, RZ ;  /* 0x00008880100db816 */ /* 0x004fca00000000ff */
[----:B------:R-:W-:Y:S01]  /*2eb00*/  @!P3 IMAD R2, R13, R18, RZ ;  /* 0x000000120d02b224 */ /* 0x000fe200078e02ff */
[----:B------:R-:W-:-:S03]  /*2eb10*/  @!P3 IADD3.X R13, R5, UR61, RZ, P5, !PT ;  /* 0x0000003d050dbc10 */ /* 0x000fc6000affe4ff */
        /* <DEDUP_REMOVED lines=21> */
[----:B------:R-:W-:Y:S04]  /*2ec70*/  @!P4 STG.E.U8 desc[UR4][R10.64+0xe8], R3 ;  /* 0x0000e8030a00c986 */ /* 0x000fe8000c101104 */
[----:B------:R-:W3:Y:S01]  /*2ec80*/  @!P2 LDG.E.U8 R16, desc[UR4][R22.64+0xe9] ;  /* 0x0000e9041610a981 */ /* 0x000ee2000c1e1100 */
[----:B------:R-:W-:Y:S02]  /*2ec90*/  ISETP.NE.AND P1, PT, R60, RZ, PT ;  /* 0x000000ff3c00720c */ /* 0x000fe40003f25270 */
[----:B--2---:R-:W-:Y:S02]  /*2eca0*/  @!P2 IADD3 R4, P4, R4, UR6, RZ ;  /* 0x000000060404ac10 */ /* 0x004fe4000ff9e0ff */
[----:B------:R-:W-:Y:S02]  /*2ecb0*/  ISETP.LT.OR P3, PT, R0, 0xe1, !P1 ;  /* 0x000000e10000780c */ /* 0x000fe40004f61670 */
[----:B------:R-:W-:-:S02]  /*2ecc0*/  @!P2 IADD3.X R5, R5, UR61, RZ, P4, !PT ;  /* 0x0000003d0505ac10 */ /* 0x000fc4000a7fe4ff */
[----:B---3--:R-:W-:-:S05]  /*2ecd0*/  @!P2 PRMT R13, R16, 0x8880, RZ ;  /* 0x00008880100da816 */ /* 0x008fca00000000ff */
[----:B------:R-:W-:-:S04]  /*2ece0*/  @!P2 IMAD R2, R13, R18, RZ ;  /* 0x000000120d02a224 */ /* 0x000fc800078e02ff */
[----:B------:R-:W-:-:S05]  /*2ecf0*/  @!P2 IMAD R39, R39, R17, R2 ;  /* 0x000000112727a224 */ /* 0x000fca00078e0202 */
[----:B------:R0:W-:Y:S04]  /*2ed00*/  @!P2 STG.E.U8 desc[UR4][R4.64+0xe9], R39 ;  /* 0x0000e9270400a986 */ /* 0x0001e8000c101104 */
[----:B------:R-:W2:Y:S01]  /*2ed10*/  @!P3 LDG.E.U8 R16, desc[UR4][R14.64+0xe0] ;  /* 0x0000e0040e10b981 */ /* 0x000ea2000c1e1100 */
[----:B------:R-:W-:Y:S01]  /*2ed20*/  ISETP.LT.OR P2, PT, R0, 0xe2, !P1 ;  /* 0x000000e20000780c */ /* 0x000fe20004f41670 */
[----:B0-----:R-:W-:Y:S02]  /*2ed30*/  @!P3 IMAD.MOV.U32 R4, RZ, RZ, R8 ;  /* 0x000000ffff04b224 */ /* 0x001fe400078e0008 */
[----:B------:R-:W-:Y:S01]  /*2ed40*/  @!P3 IMAD.MOV.U32 R5, RZ, RZ, R7 ;  /* 0x000000ffff05b224 */ /* 0x000fe200078e0007 */
[----:B--2---:R-:W-:-:S05]  /*2ed50*/  @!P3 PRMT R3, R16, 0x8880, RZ ;  /* 0x000088801003b816 */ /* 0x004fca00000000ff */
        /* <DEDUP_REMOVED lines=12> */
[----:B------:R-:W-:Y:S02]  /*2ee20*/  ISETP.LT.OR P2, PT, R0, 0xe2, !P0 ;  /* 0x000000e20000780c */ /* 0x000fe40004741670 */
[----:B--2---:R-:W-:-:S05]  /*2ee30*/  @!P3 PRMT R10, R16, 0x8880, RZ ;  /* 0x00008880100ab816 */ /* 0x004fca00000000ff */
[----:B------:R-:W-:Y:S01]  /*2ee40*/  @!P3 IMAD.MOV.U32 R3, RZ, RZ, R10 ;  /* 0x000000ffff03b224 */ /* 0x000fe200078e000a */
[----:B------:R-:W-:-:S03]  /*2ee50*/  @!P3 IADD3 R10, P4, R8, UR6, RZ ;  /* 0x00000006080abc10 */ /* 0x000fc6000ff9e0ff */
[----:B------:R-:W-:Y:S01]  /*2ee60*/  @!P3 IMAD R2, R3, R18, RZ ;  /* 0x000000120302b224 */ /* 0x000fe200078e02ff */
[----:B------:R-:W-:-:S03]  /*2ee70*/  @!P3 IADD3.X R11, R7, UR61, RZ, P4, !PT ;  /* 0x0000003d070bbc10 */ /* 0x000fc6000a7fe4ff */
[----:B------:R-:W-:-:S05]  /*2ee80*/  @!P3 IMAD R3, R26, R17, R2 ;  /* 0x000000111a03b224 */ /* 0x000fca00078e0202 */
[----:B------:R-:W-:Y:S04]  /*2ee90*/  @!P3 STG.E.U8 desc[UR4][R10.64+0xe0], R3 ;  /* 0x0000e0030a00b986 */ /* 0x000fe8000c101104 */
[----:B------:R-:W2:Y:S01]  /*2eea0*/  @!P2 LDG.E.U8 R16, desc[UR4][R20.64+0xe1] ;  /* 0x0000e1041410a981 */ /* 0x000ea2000c1e1100 */
[----:B------:R-:W-:Y:S02]  /*2eeb0*/  ISETP.LT.OR P3, PT, R0, 0xe9, !P1 ;  /* 0x000000e90000780c */ /* 0x000fe40004f61670 */
[----:B0-----:R-:W-:Y:S02]  /*2eec0*/  @!P2 IADD3 R4, P4, R8, UR6, RZ ;  /* 0x000000060804ac10 */ /* 0x001fe4000ff9e0ff */
[----:B--2---:R-:W-:-:S05]  /*2eed0*/  @!P2 PRMT R5, R16, 0x8880, RZ ;  /* 0x000088801005a816 */ /* 0x004fca00000000ff */
[----:B------:R-:W-:Y:S01]  /*2eee0*/  @!P2 IMAD R2, R5, R18, RZ ;  /* 0x000000120502a224 */ /* 0x000fe200078e02ff */
[----:B------:R-:W-:-:S03]  /*2eef0*/  @!P2 IADD3.X R5, R7, UR61, RZ, P4, !PT ;  /* 0x0000003d0705ac10 */ /* 0x000fc6000a7fe4ff */
        /* <DEDUP_REMOVED lines=8> */
[----:B----4-:R-:W-:-:S05]  /*2ef80*/  @!P3 IMAD R3, R28, R17, R2 ;  /* 0x000000111c03b224 */ /* 0x010fca00078e0202 */
        /* <DEDUP_REMOVED lines=17> */
[----:B------:R2:W-:Y:S04]  /*2f0a0*/  @!P2 STG.E.U8 desc[UR4][R10.64+0xe8], R3 ;  /* 0x0000e8030a00a986 */ /* 0x0005e8000c101104 */
[----:B------:R-:W0:Y:S02]  /*2f0b0*/  @!P0 LDG.E.U8 R16, desc[UR4][R20.64+0xe9] ;  /* 0x0000e90414108981 */ /* 0x000e24000c1e1100 */
[----:B0-----:R-:W-:-:S05]  /*2f0c0*/  @!P0 PRMT R5, R16, 0x8880, RZ ;  /* 0x0000888010058816 */ /* 0x001fca00000000ff */
[----:B------:R-:W-:-:S04]  /*2f0d0*/  @!P0 IMAD R2, R5, R18, RZ ;  /* 0x0000001205028224 */ /* 0x000fc800078e02ff */
[----:B------:R-:W-:Y:S01]  /*2f0e0*/  IMAD R31, R31, R17, R2 ;  /* 0x000000111f1f7224 */ /* 0x000fe200078e0202 */
[----:B--2---:R-:W-:Y:S06]  /*2f0f0*/  @P0 BRA `(.L_x_112) ;  /* 0x0000009000180947 */ /* 0x004fec0003800000 */
[----:B------:R-:W2:Y:S01]  /*2f100*/  LDL R226, [R1+0x450] ;  /* 0x0004500001e27983 */ /* 0x000ea20000100800 */
[----:B------:R-:W-:Y:S01]  /*2f110*/  ULDC.64 UR4, c[0x0][0x208] ;  /* 0x0000820000047ab9 */ /* 0x000fe20000000a00 */
[----:B--2---:R-:W-:-:S13]  /*2f120*/  R2UR UR6, R226 ;  /* 0x00000000e20672ca */ /* 0x004fda00000e0000 */
[----:B------:R-:W-:-:S04]  /*2f130*/  IADD3 R8, P0, R8, UR6, RZ ;  /* 0x0000000608087c10 */ /* 0x000fc8000ff1e0ff */
[----:B------:R-:W-:-:S05]  /*2f140*/  IADD3.X R9, R7, UR61, RZ, P0, !PT ;  /* 0x0000003d07097c10 */ /* 0x000fca00087fe4ff */
[----:B------:R0:W-:Y:S01]  /*2f150*/  STG.E.U8 desc[UR4][R8.64+0xe9], R31 ;  /* 0x0000e91f08007986 */ /* 0x0001e2000c101104 */
[----:B------:R-:W-:Y:S05]  /*2f160*/  BRA `(.L_x_112) ;  /* 0x0000008c00fc7947 */ /* 0x000fea0003800000 */
.L_x_29:
[----:B------:R-:W2:Y:S04]  /*2f170*/  LDL R2, [R1+0x450] ;  /* 0x0004500001027983 */ /* 0x000ea80000100800 */
[----:B------:R-:W3:Y:S04]  /*2f180*/  LDL R8, [R1+0x480] ;  /* 0x0004800001087983 */ /* 0x000ee80000100800 */
[----:B------:R-:W4:Y:S01]  /*2f190*/  LDL R5, [R1+0x478] ;  /* 0x0004780001057983 */ /* 0x000f220000100800 */
[----:B------:R-:W-:Y:S01]  /*2f1a0*/  ISETP.GE.AND P5, PT, R6, 0x1, PT ;  /* 0x000000010600780c */ /* 0x000fe20003fa6270 */
[----:B------:R-:W-:-:S02]  /*2f1b0*/  ULDC.64 UR4, c[0x0][0x5c0] ;  /* 0x0001700000047ab9 */ /* 0x000fc40000000a00 */
[----:B------:R-:W5:Y:S01]  /*2f1c0*/  LDL.LU R3, [R1+0x420] ;  /* 0x0004200001037983 */ /* 0x000f620000300800 */
[----:B------:R-:W-:Y:S01]  /*2f1d0*/  ISETP.LT.OR P1, PT, R0, 0x1, !P5 ;  /* 0x000000010000780c */ /* 0x000fe20006f21670 */
[----:B--2---:R-:W-:Y:S02]  /*2f1e0*/  IMAD.MOV.U32 R4, RZ, RZ, R2 ;  /* 0x000000ffff047224 */ /* 0x004fe400078e0002 */
[----:B------:R-:W2:Y:S04]  /*2f1f0*/  LDL.LU R2, [R1+0x424] ;  /* 0x0004240001027983 */ /* 0x000ea80000300800 */
[----:B------:R-:W2:Y:S04]  /*2f200*/  LDL.LU R20, [R1+0x428] ;  /* 0x0004280001147983 */ /* 0x000ea80000300800 */
[----:B------:R-:W2:Y:S01]  /*2f210*/  LDL.LU R15, [R1+0x42c] ;  /* 0x00042c00010f7983 */ /* 0x000ea20000300800 */
[----:B------:R-:W-:-:S03]  /*2f220*/  R2UR UR6, R4 ;  /* 0x00000000040672ca */ /* 0x000fc600000e0000 */
[----:B------:R-:W2:Y:S04]  /*2f230*/  LDL.LU R4, [R1+0x430] ;  /* 0x0004300001047983 */ /* 0x000ea80000300800 */
[----:B------:R-:W2:Y:S04]  /*2f240*/  LDL.LU R14, [R1+0x434] ;  /* 0x00043400010e7983 */ /* 0x000ea80000300800 */
[----:B------:R-:W2:Y:S01]  /*2f250*/  LDL.LU R9, [R1+0x438] ;  /* 0x0004380001097983 */ /* 0x000ea20000300800 */
[----:B---3--:R-:W-:-:S03]  /*2f260*/  R2UR UR16, R8 ;  /* 0x00000000081072ca */ /* 0x008fc600000e0000 */
[----:B------:R-:W3:Y:S04]  /*2f270*/  LDL.LU R8, [R1+0x43c] ;  /* 0x00043c0001087983 */ /* 0x000ee80000300800 */
[----:B------:R-:W3:Y:S01]  /*2f280*/  LDL.LU R232, [R1+0x400] ;  /* 0x0004000001e87983 */ /* 0x000ee20000300800 */
[----:B----4-:R-:W-:-:S03]  /*2f290*/  R2UR UR14, R5 ;  /* 0x00000000050e72ca */ /* 0x010fc600000e0000 */
[----:B------:R-:W4:Y:S01]  /*2f2a0*/  LDL.LU R5, [R1+0x404] ;  /* 0x0004040001057983 */ /* 0x000f220000300800 */
[----:B------:R-:W-:Y:S02]  /*2f2b0*/  ISETP.LT.OR P2, PT, R0, 0x2, !P5 ;  /* 0x000000020000780c */ /* 0x000fe40006f41670 */
[----:B------:R-:W-:Y:S02]  /*2f2c0*/  IADD3 R10, P0, R10, UR4, RZ ;  /* 0x000000040a0a7c10 */ /* 0x000fe4000ff1e0ff */
[----:B------:R-:W-:Y:S01]  /*2f2d0*/  ISETP.GE.AND P6, PT, R6, 0x9, PT ;  /* 0x000000090600780c */ /* 0x000fe20003fc6270 */
[----:B-----5:R-:W-:Y:S01]  /*2f2e0*/  @!P1 IMAD R3, R3, R17, RZ ;  /* 0x0000001103039224 */ /* 0x020fe200078e02ff */
[----:B------:R-:W-:Y:S01]  /*2f2f0*/  IADD3.X R11, R7, UR5, RZ, P0, !PT ;  /* 0x00000005070b7c10 */ /* 0x000fe200087fe4ff */
[----:B------:R-:W5:Y:S01]  /*2f300*/  LDL.LU R23, [R1+0x408] ;  /* 0x0004080001177983 */ /* 0x000f620000300800 */
[----:B------:R-:W-:Y:S01]  /*2f310*/  ISETP.LT.OR P0, PT, R0, 0x1, !P6 ;  /* 0x000000010000780c */ /* 0x000fe20007701670 */
[----:B------:R-:W-:-:S02]  /*2f320*/  ULDC.64 UR8, c[0x0][0x208] ;  /* 0x0000820000087ab9 */ /* 0x000fc40000000a00 */
[----:B------:R-:W-:Y:S01]  /*2f330*/  @!P1 STG.E.U8 desc[UR8][R10.64], R3 ;  /* 0x000000030a009986 */ /* 0x000fe2000c101108 */
[----:B------:R-:W-:Y:S02]  /*2f340*/  ISETP.LT.OR P1, PT, R0, 0x2, !P6 ;  /* 0x000000020000780c */ /* 0x000fe40007721670 */
[----:B------:R-:W-:Y:S01]  /*2f350*/  IADD3 R12, P4, R10, UR6, RZ ;  /* 0x000000060a0c7c10 */ /* 0x000fe2000ff9e0ff */
[----:B------:R-:W5:Y:S03]  /*2f360*/  LDL.LU R22, [R1+0x40c] ;  /* 0x00040c0001167983 */ /* 0x000f660000300800 */
[----:B------:R-:W-:Y:S02]  /*2f370*/  IADD3.X R13, R11, UR61, RZ, P4, !PT ;  /* 0x0000003d0b0d7c10 */ /* 0x000fe4000a7fe4ff */
[C---:B------:R-:W-:Y:S02]  /*2f380*/  ISETP.LT.OR P3, PT, R0.reuse, 0xa, !P5 ;  /* 0x0000000a0000780c */ /* 0x040fe40006f61670 */
[----:B------:R-:W-:Y:S01]  /*2f390*/  ISETP.LT.OR P4, PT, R0, 0x9, !P6 ;  /* 0x000000090000780c */ /* 0x000fe20007781670 */
[----:B--2---:R-:W-:-:S05]  /*2f3a0*/  @!P2 IMAD R2, R2, R17, RZ ;  /* 0x000000110202a224 */ /* 0x004fca00078e02ff */
[----:B------:R1:W-:Y:S02]  /*2f3b0*/  @!P2 STG.E.U8 desc[UR8][R10.64+0x1], R2 ;  /* 0x000001020a00a986 */ /* 0x0003e4000c101108 */
[----:B-1----:R-:W-:-:S05]  /*2f3c0*/  @!P0 IMAD R2, R20, R17, RZ ;  /* 0x0000001114028224 */ /* 0x002fca00078e02ff */
[----:B------:R1:W-:Y:S02]  /*2f3d0*/  @!P0 STG.E.U8 desc[UR8][R12.64], R2 ;  /* 0x000000020c008986 */ /* 0x0003e4000c101108 */
[-C--:B-1----:R-:W-:Y:S02]  /*2f3e0*/  @!P1 IMAD R2, R15, R17.reuse, RZ ;  /* 0x000000110f029224 */ /* 0x082fe400078e02ff */
[----:B------:R-:W2:Y:S01]  /*2f3f0*/  LDL.LU R15, [R1+0x410] ;  /* 0x00041000010f7983 */ /* 0x000ea20000300800 */
[----:B------:R-:W-:-:S03]  /*2f400*/  @!P3 IMAD R3, R14, R17, RZ ;  /* 0x000000110e03b224 */ /* 0x000fc600078e02ff */
[----:B------:R-:W2:Y:S04]  /*2f410*/  LDL.LU R14, [R1+0x414] ;  /* 0x00041400010e7983 */ /* 0x000ea80000300800 */
[----:B------:R1:W-:Y:S01]  /*2f420*/  @!P1 STG.E.U8 desc[UR8][R12.64+0x1], R2 ;  /* 0x000001020c009986 */ /* 0x0003e2000c101108 */
[C---:B------:R-:W-:Y:S01]  /*2f430*/  ISETP.LT.OR P2, PT, R0.reuse, 0x9, !P5 ;  /* 0x000000090000780c */ /* 0x040fe20006f41670 */
[----:B-1----:R-:W-:Y:S02]  /*2f440*/  @!P4 IMAD R2, R9, R17, RZ ;  /* 0x000000110902c224 */ /* 0x002fe400078e02ff */
[----:B------:R-:W2:Y:S01]  /*2f450*/  LDL.LU R9, [R1+0x418] ;  /* 0x0004180001097983 */ /* 0x000ea20000300800 */
[----:B------:R-:W-:-:S09]  /*2f460*/  ISETP.LT.OR P0, PT, R0, 0xa, !P6 ;  /* 0x0000000a0000780c */ /* 0x000fd20007701670 */
[-C--:B------:R-:W-:Y:S01]  /*2f470*/  @!P2 IMAD R4, R4, R17.reuse, RZ ;  /* 0x000000110404a224 */ /* 0x080fe200078e02ff */
[----:B------:R-:W-:Y:S04]  /*2f480*/  @!P3 STG.E.U8 desc[UR8][R10.64+0x9], R3 ;  /* 0x000009030a00b986 */ /* 0x000fe8000c101108 */
[----:B------:R-:W-:Y:S04]  /*2f490*/  @!P2 STG.E.U8 desc[UR8][R10.64+0x8], R4 ;  /* 0x000008040a00a986 */ /* 0x000fe8000c101108 */
[----:B------:R3:W-:Y:S02]  /*2f4a0*/  @!P4 STG.E.U8 desc[UR8][R12.64+0x8], R2 ;  /* 0x000008020c00c986 */ /* 0x0007e4000c101108 */
[----:B---3--:R-:W-:-:S02]  /*2f4b0*/  @!P0 IMAD R2, R8, R17, RZ ;  /* 0x0000001108028224 */ /* 0x008fc400078e02ff */
[----:B------:R-:W3:Y:S04]  /*2f4c0*/  LDL.LU R8, [R1+0x41c] ;  /* 0x00041c0001087983 */ /* 0x000ee80000300800 */
[----:B------:R-:W3:Y:S04]  /*2f4d0*/  LDL.LU R235, [R1+0x3e0] ;  /* 0x0003e00001eb7983 */ /* 0x000ee80000300800 */
[----:B------:R-:W3:Y:S04]  /*2f4e0*/  LDL.LU R234, [R1+0x3e4] ;  /* 0x0003e40001ea7983 */ /* 0x000ee80000300800 */
[----:B------:R-:W3:Y:S01]  /*2f4f0*/  LDL.LU R21, [R1+0x3e8] ;  /* 0x0003e80001157983 */ /* 0x000ee20000300800 */
[----:B------:R-:W-:-:S03]  /*2f500*/  ISETP.GE.AND P3, PT, R6, 0x81, PT ;  /* 0x000000810600780c */ /* 0x000fc60003f66270 */
[----:B------:R1:W-:Y:S01]  /*2f510*/  @!P0 STG.E.U8 desc[UR8][R12.64+0x9], R2 ;  /* 0x000009020c008986 */ /* 0x0003e2000c101108 */
[----:B------:R-:W-:Y:S01]  /*2f520*/  ISETP.LT.OR P0, PT, R0, 0x1, !P3 ;  /* 0x000000010000780c */ /* 0x000fe20005f01670 */
[----:B------:R-:W-:Y:S01]  /*2f530*/  UIMAD UR4, UR13, 0x78, URZ ;  /* 0x000000780d0478a4 */ /* 0x000fe2000f8e023f */
[----:B------:R-:W-:Y:S01]  /*2f540*/  ISETP.GE.AND P6, PT, R6, 0x89, PT ;  /* 0x000000890600780c */ /* 0x000fe20003fc6270 */
[----:B------:R-:W3:Y:S01]  /*2f550*/  LDL.LU R20, [R1+0x3ec] ;  /* 0x0003ec0001147983 */ /* 0x000ee20000300800 */
[----:B-1----:R-:W-:-:S04]  /*2f560*/  IMAD.U32 R2, RZ, RZ, UR12 ;  /* 0x0000000cff027e24 */ /* 0x002fc8000f8e00ff */
[----:B------:R-:W-:-:S05]  /*2f570*/  IMAD.WIDE.U32 R2, R2, 0x78, R12 ;  /* 0x0000007802027825 */ /* 0x000fca00078e000c */
[----:B------:R-:W-:Y:S02]  /*2f580*/  @!P0 IMAD R4, R232, R17, RZ ;  /* 0x00000011e8048224 */ /* 0x000fe400078e02ff */
[----:B------:R-:W-:-:S05]  /*2f590*/  VIADD R3, R3, UR4 ;  /* 0x0000000403037c36 */ /* 0x000fca0008000000 */
[----:B------:R4:W-:Y:S01]  /*2f5a0*/  @!P0 STG.E.U8 desc[UR8][R2.64], R4 ;  /* 0x0000000402008986 */ /* 0x0009e2000c101108 */
[C---:B------:R-:W-:Y:S02]  /*2f5b0*/  ISETP.LT.OR P0, PT, R0.reuse, 0x2, !P3 ;  /* 0x000000020000780c */ /* 0x040fe40005f01670 */
[----:B------:R-:W-:-:S11]  /*2f5c0*/  ISETP.LT.OR P1, PT, R0, 0x1, !P6 ;  /* 0x000000010000780c */ /* 0x000fd60007721670 */
[----:B----4-:R-:W-:-:S05]  /*2f5d0*/  @!P0 IMAD R4, R5, R17, RZ ;  /* 0x0000001105048224 */ /* 0x010fca00078e02ff */
[----:B------:R1:W-:Y:S01]  /*2f5e0*/  @!P0 STG.E.U8 desc[UR8][R2.64+0x1], R4 ;  /* 0x0000010402008986 */ /* 0x0003e2000c101108 */
[----:B------:R-:W-:Y:S01]  /*2f5f0*/  ISETP.LT.OR P0, PT, R0, 0x2, !P6 ;  /* 0x000000020000780c */ /* 0x000fe20007701670 */
[----:B-----5:R-:W-:Y:S01]  /*2f600*/  @!P1 IMAD R7, R23, R17, RZ ;  /* 0x0000001117079224 */ /* 0x020fe200078e02ff */
[----:B-1----:R-:W-:-:S04]  /*2f610*/  @!P1 IADD3 R4, P2, R2, UR6, RZ ;  /* 0x0000000602049c10 */ /* 0x002fc8000ff5e0ff */
[----:B------:R-:W-:-:S05]  /*2f620*/  @!P1 IADD3.X R5, R3, UR61, RZ, P2, !PT ;  /* 0x0000003d03059c10 */ /* 0x000fca00097fe4ff */
[----:B------:R1:W-:Y:S01]  /*2f630*/  @!P1 STG.E.U8 desc[UR8][R4.64], R7 ;  /* 0x0000000704009986 */ /* 0x0003e2000c101108 */
[----:B------:R-:W-:Y:S02]  /*2f640*/  ISETP.LT.OR P1, PT, R0, 0x9, !P3 ;  /* 0x000000090000780c */ /* 0x000fe40005f21670 */
[----:B-1----:R-:W-:Y:S01]  /*2f650*/  @!P0 IADD3 R4, P2, R2, UR6, RZ ;  /* 0x0000000602048c10 */ /* 0x002fe2000ff5e0ff */
[----:B------:R-:W-:-:S03]  /*2f660*/  @!P0 IMAD R7, R22, R17, RZ ;  /* 0x0000001116078224 */ /* 0x000fc600078e02ff */
[----:B------:R-:W-:-:S05]  /*2f670*/  @!P0 IADD3.X R5, R3, UR61, RZ, P2, !PT ;  /* 0x0000003d03058c10 */ /* 0x000fca00097fe4ff */
[----:B------:R2:W-:Y:S01]  /*2f680*/  @!P0 STG.E.U8 desc[UR8][R4.64+0x1], R7 ;  /* 0x0000010704008986 */ /* 0x0005e2000c101108 */
[C---:B------:R-:W-:Y:S02]  /*2f690*/  ISETP.LT.OR P2, PT, R0.reuse, 0xa, !P3 ;  /* 0x0000000a0000780c */ /* 0x040fe40005f41670 */
[----:B------:R-:W-:Y:S01]  /*2f6a0*/  ISETP.LT.OR P0, PT, R0, 0x9, !P6 ;  /* 0x000000090000780c */ /* 0x000fe20007701670 */
[-C--:B--2---:R-:W-:Y:S02]  /*2f6b0*/  @!P1 IMAD R4, R15, R17.reuse, RZ ;  /* 0x000000110f049224 */ /* 0x084fe400078e02ff */
[----:B------:R-:W2:Y:S04]  /*2f6c0*/  LDL.LU R15, [R1+0x3f0] ;  /* 0x0003f000010f7983 */ /* 0x000ea80000300800 */
[----:B------:R1:W-:Y:S04]  /*2f6d0*/  @!P1 STG.E.U8 desc[UR8][R2.64+0x8], R4 ;  /* 0x0000080402009986 */ /* 0x0003e8000c101108 */
[----:B-1----:R-:W-:-:S02]  /*2f6e0*/  @!P2 IMAD R4, R14, R17, RZ ;  /* 0x000000110e04a224 */ /* 0x002fc400078e02ff */
[----:B------:R-:W4:Y:S01]  /*2f6f0*/  LDL.LU R14, [R1+0x3f4] ;  /* 0x0003f400010e7983 */ /* 0x000f220000300800 */
[----:B------:R-:W-:-:S03]  /*2f700*/  @!P0 IMAD R7, R9, R17, RZ ;  /* 0x0000001109078224 */ /* 0x000fc600078e02ff */
[----:B------:R-:W5:Y:S01]  /*2f710*/  LDL.LU R9, [R1+0x3f8] ;  /* 0x0003f80001097983 */ /* 0x000f620000300800 */
[----:B------:R-:W-:-:S03]  /*2f720*/  ISETP.LT.OR P1, PT, R0, 0xa, !P6 ;  /* 0x0000000a0000780c */ /* 0x000fc60007721670 */
[----:B------:R1:W-:Y:S02]  /*2f730*/  @!P2 STG.E.U8 desc[UR8][R2.64+0x9], R4 ;  /* 0x000009040200a986 */ /* 0x0003e4000c101108 */
[----:B-1----:R-:W-:-:S04]  /*2f740*/  @!P0 IADD3 R4, P2, R2, UR6, RZ ;  /* 0x0000000602048c10 */ /* 0x002fc8000ff5e0ff */
[----:B------:R-:W-:-:S05]  /*2f750*/  @!P0 IADD3.X R5, R3, UR61, RZ, P2, !PT ;  /* 0x0000003d03058c10 */ /* 0x000fca00097fe4ff */
[----:B------:R3:W-:Y:S02]  /*2f760*/  @!P0 STG.E.U8 desc[UR8][R4.64+0x8], R7 ;  /* 0x0000080704008986 */ /* 0x0007e4000c101108 */
[----:B---3--:R-:W-:Y:S02]  /*2f770*/  @!P1 IMAD R7, R8, R17, RZ ;  /* 0x0000001108079224 */ /* 0x008fe400078e02ff */
[----:B------:R-:W3:Y:S04]  /*2f780*/  LDL.LU R8, [R1+0x3fc] ;  /* 0x0003fc0001087983 */ /* 0x000ee80000300800 */
[----:B------:R-:W3:Y:S04]  /*2f790*/  LDL.LU R233, [R1+0x3c0] ;  /* 0x0003c00001e97983 */ /* 0x000ee80000300800 */
[----:B------:R-:W3:Y:S04]  /*2f7a0*/  LDL.LU R232, [R1+0x3c4] ;  /* 0x0003c40001e87983 */ /* 0x000ee80000300800 */
[----:B------:R-:W3:Y:S01]  /*2f7b0*/  LDL.LU R23, [R1+0x3c8] ;  /* 0x0003c80001177983 */ /* 0x000ee20000300800 */
[----:B------:R-:W-:-:S02]  /*2f7c0*/  @!P1 IADD3 R4, P0, R2, UR6, RZ ;  /* 0x0000000602049c10 */ /* 0x000fc4000ff1e0ff */
[----:B------:R-:W-:Y:S01]  /*2f7d0*/  ISETP.GE.AND P3, PT, R6, 0x101, PT ;  /* 0x000001010600780c */ /* 0x000fe20003f66270 */
[----:B------:R-:W3:Y:S01]  /*2f7e0*/  LDL.LU R22, [R1+0x3cc] ;  /* 0x0003cc0001167983 */ /* 0x000ee20000300800 */
[----:B------:R-:W-:Y:S02]  /*2f7f0*/  @!P1 IADD3.X R5, R3, UR61, RZ, P0, !PT ;  /* 0x0000003d03059c10 */ /* 0x000fe400087fe4ff */
[----:B------:R-:W-:-:S03]  /*2f800*/  ISETP.LT.OR P0, PT, R0, 0x1, !P3 ;  /* 0x000000010000780c */ /* 0x000fc60005f01670 */
[----:B------:R1:W-:Y:S01]  /*2f810*/  @!P1 STG.E.U8 desc[UR8][R4.64+0x9], R7 ;  /* 0x0000090704009986 */ /* 0x0003e2000c101108 */
[----:B------:R-:W-:Y:S02]  /*2f820*/  IADD3 R2, P1, R2, UR16, RZ ;  /* 0x0000001002027c10 */ /* 0x000fe4000ff3e0ff */
[----:B------:R-:W-:Y:S02]  /*2f830*/  ISETP.GE.AND P2, PT, R6, 0x109, PT ;  /* 0x000001090600780c */ /* 0x000fe40003f46270 */
[----:B------:R-:W-:-:S05]  /*2f840*/  IADD3.X R3, R3, UR14, RZ, P1, !PT ;  /* 0x0000000e03037c10 */ /* 0x000fca0008ffe4ff */
[----:B-1----:R-:W-:-:S05]  /*2f850*/  @!P0 IMAD R4, R235, R17, RZ ;  /* 0x00000011eb048224 */ /* 0x002fca00078e02ff */
[----:B------:R1:W-:Y:S01]  /*2f860*/  @!P0 STG.E.U8 desc[UR8][R2.64], R4 ;  /* 0x0000000402008986 */ /* 0x0003e2000c101108 */
[----:B------:R-:W-:-:S13]  /*2f870*/  ISETP.LT.OR P0, PT, R0, 0x1, !P2 ;  /* 0x000000010000780c */ /* 0x000fda0005701670 */
[----:B------:R-:W-:Y:S02]  /*2f880*/  @!P0 IMAD R7, R21, R17, RZ ;  /* 0x0000001115078224 */ /* 0x000fe400078e02ff */
[----:B------:R-:W3:Y:S01]  /*2f890*/  LDL.LU R21, [R1+0x3d0] ;  /* 0x0003d00001157983 */ /* 0x000ee20000300800 */
[----:B------:R-:W-:-:S13]  /*2f8a0*/  ISETP.LT.OR P1, PT, R0, 0x2, !P3 ;  /* 0x000000020000780c */ /* 0x000fda0005f21670 */
[----:B-1----:R-:W-:-:S05]  /*2f8b0*/  @!P1 IMAD R4, R234, R17, RZ ;  /* 0x00000011ea049224 */ /* 0x002fca00078e02ff */
[----:B------:R1:W-:Y:S02]  /*2f8c0*/  @!P1 STG.E.U8 desc[UR8][R2.64+0x1], R4 ;  /* 0x0000010402009986 */ /* 0x0003e4000c101108 */
[----:B-1----:R-:W-:-:S04]  /*2f8d0*/  @!P0 IADD3 R4, P1, R2, UR6, RZ ;  /* 0x0000000602048c10 */ /* 0x002fc8000ff3e0ff */
[----:B------:R-:W-:-:S05]  /*2f8e0*/  @!P0 IADD3.X R5, R3, UR61, RZ, P1, !PT ;  /* 0x0000003d03058c10 */ /* 0x000fca0008ffe4ff */
[----:B------:R1:W-:Y:S01]  /*2f8f0*/  @!P0 STG.E.U8 desc[UR8][R4.64], R7 ;  /* 0x0000000704008986 */ /* 0x0003e2000c101108 */
[----:B------:R-:W-:-:S13]  /*2f900*/  ISETP.LT.OR P0, PT, R0, 0x2, !P2 ;  /* 0x000000020000780c */ /* 0x000fda0005701670 */
[----:B-1----:R-:W-:Y:S01]  /*2f910*/  @!P0 IADD3 R4, P1, R2, UR6, RZ ;  /* 0x0000000602048c10 */ /* 0x002fe2000ff3e0ff */
[----:B------:R-:W-:Y:S02]  /*2f920*/  @!P0 IMAD R7, R20, R17, RZ ;  /* 0x0000001114078224 */ /* 0x000fe400078e02ff */
[----:B------:R-:W3:Y:S01]  /*2f930*/  LDL.LU R20, [R1+0x3d4] ;  /* 0x0003d40001147983 */ /* 0x000ee20000300800 */
[----:B------:R-:W-:-:S05]  /*2f940*/  @!P0 IADD3.X R5, R3, UR61, RZ, P1, !PT ;  /* 0x0000003d03058c10 */ /* 0x000fca0008ffe4ff */
[----:B------:R2:W-:Y:S01]  /*2f950*/  @!P0 STG.E.U8 desc[UR8][R4.64+0x1], R7 ;  /* 0x0000010704008986 */ /* 0x0005e2000c101108 */
[----:B------:R-:W-:-:S13]  /*2f960*/  ISETP.LT.OR P0, PT, R0, 0x9, !P3 ;  /* 0x000000090000780c */ /* 0x000fda0005f01670 */
[----:B--2---:R-:W-:Y:S02]  /*2f970*/  @!P0 IMAD R4, R15, R17, RZ ;  /* 0x000000110f048224 */ /* 0x004fe400078e02ff */
[----:B------:R-:W2:Y:S04]  /*2f980*/  LDL.LU R15, [R1+0x3d8] ;  /* 0x0003d800010f7983 */ /* 0x000ea80000300800 */
[----:B------:R4:W-:Y:S01]  /*2f990*/  @!P0 STG.E.U8 desc[UR8][R2.64+0x8], R4 ;  /* 0x0000080402008986 */ /* 0x0009e2000c101108 */
[----:B------:R-:W-:-:S13]  /*2f9a0*/  ISETP.LT.OR P0, PT, R0, 0xa, !P3 ;  /* 0x0000000a0000780c */ /* 0x000fda0005f01670 */
[----:B----4-:R-:W-:Y:S02]  /*2f9b0*/  @!P0 IMAD R4, R14, R17, RZ ;  /* 0x000000110e048224 */ /* 0x010fe400078e02ff */
[----:B------:R-:W4:Y:S04]  /*2f9c0*/  LDL.LU R14, [R1+0x3dc] ;  /* 0x0003dc00010e7983 */ /* 0x000f280000300800 */
[----:B------:R1:W-:Y:S01]  /*2f9d0*/  @!P0 STG.E.U8 desc[UR8][R2.64+0x9], R4 ;  /* 0x0000090402008986 */ /* 0x0003e2000c101108 */
[----:B------:R-:W-:-:S03]  /*2f9e0*/  ISETP.LT.OR P0, PT, R0, 0x9, !P2 ;  /* 0x000000090000780c */ /* 0x000fc60005701670 */
[----:B------:R-:W4:Y:S10]  /*2f9f0*/  LDL.LU R235, [R1+0x3a0] ;  /* 0x0003a00001eb7983 */ /* 0x000f340000300800 */
[----:B-1----:R-:W-:Y:S01]  /*2fa00*/  @!P0 IADD3 R4, P1, R2, UR6, RZ ;  /* 0x0000000602048c10 */ /* 0x002fe2000ff3e0ff */
[----:B-----5:R-:W-:-:S02]  /*2fa10*/  @!P0 IMAD R7, R9, R17, RZ ;  /* 0x0000001109078224 */ /* 0x020fc400078e02ff */
[----:B------:R-:W5:Y:S01]  /*2fa20*/  LDL.LU R9, [R1+0x3a4] ;  /* 0x0003a40001097983 */ /* 0x000f620000300800 */
[----:B------:R-:W-:-:S05]  /*2fa30*/  @!P0 IADD3.X R5, R3, UR61, RZ, P1, !PT ;  /* 0x0000003d03058c10 */ /* 0x000fca0008ffe4ff */
[----:B------:R1:W-:Y:S01]  /*2fa40*/  @!P0 STG.E.U8 desc[UR8][R4.64+0x8], R7 ;  /* 0x0000080704008986 */ /* 0x0003e2000c101108 */
[----:B------:R-:W-:-:S13]  /*2fa50*/  ISETP.LT.OR P0, PT, R0, 0xa, !P2 ;  /* 0x0000000a0000780c */ /* 0x000fda0005701670 */
[----:B-1----:R-:W-:Y:S01]  /*2fa60*/  @!P0 IADD3 R4, P1, R2, UR6, RZ ;  /* 0x0000000602048c10 */ /* 0x002fe2000ff3e0ff */
[----:B---3--:R-:W-:Y:S02]  /*2fa70*/  @!P0 IMAD R7, R8, R17, RZ ;  /* 0x0000001108078224 */ /* 0x008fe400078e02ff */
[----:B------:R-:W3:Y:S01]  /*2fa80*/  LDL.LU R8, [R1+0x3a8] ;  /* 0x0003a80001087983 */ /* 0x000ee20000300800 */
[----:B------:R-:W-:-:S03]  /*2fa90*/  @!P0 IADD3.X R5, R3, UR61, RZ, P1, !PT ;  /* 0x0000003d03058c10 */ /* 0x000fc60008ffe4ff */
[----:B------:R-:W3:Y:S04]  /*2faa0*/  LDL.LU R234, [R1+0x3ac] ;  /* 0x0003ac0001ea7983 */ /* 0x000ee80000300800 */
[----:B------:R1:W-:Y:S01]  /*2fab0*/  @!P0 STG.E.U8 desc[UR8][R4.64+0x9], R7 ;  /* 0x0000090704008986 */ /* 0x0003e2000c101108 */
[----:B------:R-:W-:-:S04]  /*2fac0*/  IADD3 R2, P0, R2, UR16, RZ ;  /* 0x0000001002027c10 */ /* 0x000fc8000ff1e0ff */
[----:B------:R-:W-:Y:S02]  /*2fad0*/  IADD3.X R3, R3, UR14, RZ, P0, !PT ;  /* 0x0000000e03037c10 */ /* 0x000fe400087fe4ff */
[----:B------:R-:W-:-:S04]  /*2fae0*/  ISETP.GE.AND P0, PT, R6, 0x181, PT ;  /* 0x000001810600780c */ /* 0x000fc80003f06270 */
[----:B------:R-:W-:-:S13]  /*2faf0*/  ISETP.LT.OR P1, PT, R0, 0x1, !P0 ;  /* 0x000000010000780c */ /* 0x000fda0004721670 */
[----:B-1----:R-:W-:-:S05]  /*2fb00*/  @!P1 IMAD R4, R233, R17, RZ ;  /* 0x00000011e9049224 */ /* 0x002fca00078e02ff */
[----:B------:R1:W-:Y:S01]  /*2fb10*/  @!P1 STG.E.U8 desc[UR8][R2.64], R4 ;  /* 0x0000000402009986 */ /* 0x0003e2000c101108 */
[----:B------:R-:W-:-:S13]  /*2fb20*/  ISETP.LT.OR P1, PT, R0, 0x2, !P0 ;  /* 0x000000020000780c */ /* 0x000fda0004721670 */
[----:B-1----:R-:W-:-:S05]  /*2fb30*/  @!P1 IMAD R4, R232, R17, RZ ;  /* 0x00000011e8049224 */ /* 0x002fca00078e02ff */
[----:B------:R1:W-:Y:S01]  /*2fb40*/  @!P1 STG.E.U8 desc[UR8][R2.64+0x1], R4 ;  /* 0x0000010402009986 */ /* 0x0003e2000c101108 */
[----:B------:R-:W-:-:S04]  /*2fb50*/  ISETP.GE.AND P1, PT, R6, 0x189, PT ;  /* 0x000001890600780c */ /* 0x000fc80003f26270 */
[----:B------:R-:W-:-:S13]  /*2fb60*/  ISETP.LT.OR P3, PT, R0, 0x1, !P1 ;  /* 0x000000010000780c */ /* 0x000fda0004f61670 */
[----:B-1----:R-:W-:Y:S01]  /*2fb70*/  @!P3 IADD3 R4, P4, R2, UR6, RZ ;  /* 0x000000060204bc10 */ /* 0x002fe2000ff9e0ff */
[----:B------:R-:W-:Y:S02]  /*2fb80*/  @!P3 IMAD R7, R23, R17, RZ ;  /* 0x000000111707b224 */ /* 0x000fe400078e02ff */
[----:B------:R-:W3:Y:S01]  /*2fb90*/  LDL.LU R23, [R1+0x3b0] ;  /* 0x0003b00001177983 */ /* 0x000ee20000300800 */
        /* <DEDUP_REMOVED lines=9> */
[----:B-1----:R-:W-:Y:S02]  /*2fc30*/  @!P3 IMAD R4, R21, R17, RZ ;  /* 0x000000111504b224 */ /* 0x002fe400078e02ff */
[----:B------:R-:W3:Y:S04]  /*2fc40*/  LDL.LU R21, [R1+0x3b8] ;  /* 0x0003b80001157983 */ /* 0x000ee80000300800 */
[----:B------:R1:W-:Y:S01]  /*2fc50*/  @!P3 STG.E.U8 desc[UR8][R2.64+0x8], R4 ;  /* 0x000008040200b986 */ /* 0x0003e2000c101108 */
[----:B------:R-:W-:-:S13]  /*2fc60*/  ISETP.LT.OR P3, PT, R0, 0xa, !P0 ;  /* 0x0000000a0000780c */ /* 0x000fda0004761670 */
[----:B-1----:R-:W-:Y:S02]  /*2fc70*/  @!P3 IMAD R4, R20, R17, RZ ;  /* 0x000000111404b224 */ /* 0x002fe400078e02ff */
[----:B------:R-:W3:Y:S04]  /*2fc80*/  LDL.LU R20, [R1+0x3bc] ;  /* 0x0003bc0001147983 */ /* 0x000ee80000300800 */
[----:B------:R1:W-:Y:S01]  /*2fc90*/  @!P3 STG.E.U8 desc[UR8][R2.64+0x9], R4 ;  /* 0x000009040200b986 */ /* 0x0003e2000c101108 */
[----:B------:R-:W-:-:S13]  /*2fca0*/  ISETP.LT.OR P3, PT, R0, 0x9, !P1 ;  /* 0x000000090000780c */ /* 0x000fda0004f61670 */
[----:B-1----:R-:W-:-:S04]  /*2fcb0*/  @!P3 IADD3 R4, P4, R2, UR6, RZ ;  /* 0x000000060204bc10 */ /* 0x002fc8000ff9e0ff */
[----:B------:R-:W-:Y:S01]  /*2fcc0*/  @!P3 IADD3.X R5, R3, UR61, RZ, P4, !PT ;  /* 0x0000003d0305bc10 */ /* 0x000fe2000a7fe4ff */
[----:B--2---:R-:W-:Y:S02]  /*2fcd0*/  @!P3 IMAD R7, R15, R17, RZ ;  /* 0x000000110f07b224 */ /* 0x004fe400078e02ff */
[----:B------:R-:W2:Y:S04]  /*2fce0*/  LDL.LU R15, [R1+0x380] ;  /* 0x00038000010f7983 */ /* 0x000ea80000300800 */
[----:B------:R4:W-:Y:S01]  /*2fcf0*/  @!P3 STG.E.U8 desc[UR8][R4.64+0x8], R7 ;  /* 0x000008070400b986 */ /* 0x0009e2000c101108 */
[----:B------:R-:W-:-:S13]  /*2fd00*/  ISETP.LT.OR P3, PT, R0, 0xa, !P1 ;  /* 0x0000000a0000780c */ /* 0x000fda0004f61670 */
[----:B------:R-:W-:Y:S01]  /*2fd10*/  @!P3 IADD3 R2, P4, R2, UR6, RZ ;  /* 0x000000060202bc10 */ /* 0x000fe2000ff9e0ff */
[----:B----4-:R-:W-:Y:S02]  /*2fd20*/  @!P3 IMAD R4, R14, R17, RZ ;  /* 0x000000110e04b224 */ /* 0x010fe400078e02ff */
[----:B------:R-:W4:Y:S01]  /*2fd30*/  LDL.LU R14, [R1+0x384] ;  /* 0x00038400010e7983 */ /* 0x000f220000300800 */
[----:B------:R-:W-:-:S03]  /*2fd40*/  @!P3 IADD3.X R3, R3, UR61, RZ, P4, !PT ;  /* 0x0000003d0303bc10 */ /* 0x000fc6000a7fe4ff */
[----:B------:R-:W4:Y:S04]  /*2fd50*/  LDL.LU R233, [R1+0x388] ;  /* 0x0003880001e97983 */ /* 0x000f280000300800 */
[----:B------:R1:W-:Y:S01]  /*2fd60*/  @!P3 STG.E.U8 desc[UR8][R2.64+0x9], R4 ;  /* 0x000009040200b986 */ /* 0x0003e2000c101108 */
[----:B------:R-:W-:Y:S02]  /*2fd70*/  ISETP.LT.OR P3, PT, R0, 0x11, !P5 ;  /* 0x000000110000780c */ /* 0x000fe40006f61670 */
[----:B------:R-:W-:Y:S01]  /*2fd80*/  ISETP.GE.AND P4, PT, R6, 0x9, PT ;  /* 0x000000090600780c */ /* 0x000fe20003f86270 */
[----:B------:R-:W4:Y:S10]  /*2fd90*/  LDL.LU R232, [R1+0x38c] ;  /* 0x00038c0001e87983 */ /* 0x000f340000300800 */
[----:B-1----:R-:W-:-:S05]  /*2fda0*/  @!P3 IMAD R2, R235, R17, RZ ;  /* 0x00000011eb02b224 */ /* 0x002fca00078e02ff */
[----:B------:R5:W-:Y:S01]  /*2fdb0*/  @!P3 STG.E.U8 desc[UR8][R10.64+0x10], R2 ;  /* 0x000010020a00b986 */ /* 0x000be2000c101108 */
[----:B------:R-:W-:-:S13]  /*2fdc0*/  ISETP.LT.OR P3, PT, R0, 0x12, !P5 ;  /* 0x000000120000780c */ /* 0x000fda0006f61670 */
[----:B-----5:R-:W-:-:S05]  /*2fdd0*/  @!P3 IMAD R2, R9, R17, RZ ;  /* 0x000000110902b224 */ /* 0x020fca00078e02ff */
[----:B------:R3:W-:Y:S01]  /*2fde0*/  @!P3 STG.E.U8 desc[UR8][R10.64+0x11], R2 ;  /* 0x000011020a00b986 */ /* 0x0007e2000c101108 */
[C---:B------:R-:W-:Y:S02]  /*2fdf0*/  ISETP.LT.OR P3, PT, R0.reuse, 0x11, !P4 ;  /* 0x000000110000780c */ /* 0x040fe40006761670 */
[----:B------:R-:W-:Y:S01]  /*2fe00*/  ISETP.LT.OR P5, PT, R0, 0x11, !P6 ;  /* 0x000000110000780c */ /* 0x000fe200077a1670 */
[----:B------:R-:W-:-:S04]  /*2fe10*/  IMAD.U32 R4, RZ, RZ, UR12 ;  /* 0x0000000cff047e24 */ /* 0x000fc8000f8e00ff */
[----:B------:R-:W-:-:S06]  /*2fe20*/  IMAD.WIDE.U32 R4, R4, 0x78, R12 ;  /* 0x0000007804047825 */ /* 0x000fcc00078e000c */
[----:B---3--:R-:W-:Y:S02]  /*2fe30*/  @!P3 IMAD R2, R8, R17, RZ ;  /* 0x000000110802b224 */ /* 0x008fe400078e02ff */
[----:B------:R-:W-:-:S03]  /*2fe40*/  VIADD R5, R5, UR4 ;  /* 0x0000000405057c36 */ /* 0x000fc60008000000 */
[----:B------:R1:W-:Y:S01]  /*2fe50*/  @!P3 STG.E.U8 desc[UR8][R12.64+0x10], R2 ;  /* 0x000010020c00b986 */ /* 0x0003e2000c101108 */
[----:B------:R-:W-:-:S04]  /*2fe60*/  @!P5 IADD3 R8, P3, R4, UR6, RZ ;  /* 0x000000060408dc10 */ /* 0x000fc8000ff7e0ff */
[----:B------:R-:W-:Y:S02]  /*2fe70*/  @!P5 IADD3.X R9, R5, UR61, RZ, P3, !PT ;  /* 0x0000003d0509dc10 */ /* 0x000fe40009ffe4ff */
[----:B------:R-:W-:-:S13]  /*2fe80*/  ISETP.LT.OR P3, PT, R0, 0x12, !P4 ;  /* 0x000000120000780c */ /* 0x000fda0006761670 */
[----:B-1----:R-:W-:-:S05]  /*2fe90*/  @!P3 IMAD R2, R234, R17, RZ ;  /* 0x00000011ea02b224 */ /* 0x002fca00078e02ff */
[----:B------:R1:W-:Y:S01]  /*2fea0*/  @!P3 STG.E.U8 desc[UR8][R12.64+0x11], R2 ;  /* 0x000011020c00b986 */ /* 0x0003e2000c101108 */
[----:B------:R-:W-:-:S04]  /*2feb0*/  ISETP.GE.AND P3, PT, R6, 0x1, PT ;  /* 0x000000010600780c */ /* 0x000fc80003f66270 */
[----:B------:R-:W-:-:S13]  /*2fec0*/  ISETP.LT.OR P3, PT, R0, 0x19, !P3 ;  /* 0x000000190000780c */ /* 0x000fda0005f61670 */
[----:B-1----:R-:W-:Y:S02]  /*2fed0*/  @!P3 IMAD R2, R23, R17, RZ ;  /* 0x000000111702b224 */ /* 0x002fe400078e02ff */
[----:B------:R-:W3:Y:S04]  /*2fee0*/  LDL.LU R23, [R1+0x390] ;  /* 0x0003900001177983 */ /* 0x000ee80000300800 */
[----:B------:R1:W-:Y:S01]  /*2fef0*/  @!P3 STG.E.U8 desc[UR8][R10.64+0x18], R2 ;  /* 0x000018020a00b986 */ /* 0x0003e2000c101108 */
[----:B------:R-:W-:-:S04]  /*2ff00*/  ISETP.GE.AND P3, PT, R6, 0x1, PT ;  /* 0x000000010600780c */ /* 0x000fc80003f66270 */
[----:B------:R-:W-:-:S13]  /*2ff10*/  ISETP.LT.OR P3, PT, R0, 0x1a, !P3 ;  /* 0x0000001a0000780c */ /* 0x000fda0005f61670 */
[----:B-1----:R-:W-:Y:S02]  /*2ff20*/  @!P3 IMAD R2, R22, R17, RZ ;  /* 0x000000111602b224 */ /* 0x002fe400078e02ff */
[----:B------:R-:W5:Y:S04]  /*2ff30*/  LDL.LU R22, [R1+0x394] ;  /* 0x0003940001167983 */ /* 0x000f680000300800 */
[----:B------:R1:W-:Y:S01]  /*2ff40*/  @!P3 STG.E.U8 desc[UR8][R10.64+0x19], R2 ;  /* 0x000019020a00b986 */ /* 0x0003e2000c101108 */
[----:B------:R-:W-:-:S13]  /*2ff50*/  ISETP.LT.OR P3, PT, R0, 0x19, !P4 ;  /* 0x000000190000780c */ /* 0x000fda0006761670 */
[----:B-1----:R-:W-:Y:S02]  /*2ff60*/  @!P3 IMAD R2, R21, R17, RZ ;  /* 0x000000111502b224 */ /* 0x002fe400078e02ff */
[----:B------:R-:W5:Y:S04]  /*2ff70*/  LDL.LU R21, [R1+0x398] ;  /* 0x0003980001157983 */ /* 0x000f680000300800 */
[----:B------:R1:W-:Y:S01]  /*2ff80*/  @!P3 STG.E.U8 desc[UR8][R12.64+0x18], R2 ;  /* 0x000018020c00b986 */ /* 0x0003e2000c101108 */
[C---:B------:R-:W-:Y:S02]  /*2ff90*/  ISETP.LT.OR P3, PT, R0.reuse, 0x1a, !P4 ;  /* 0x0000001a0000780c */ /* 0x040fe40006761670 */
[----:B------:R-:W-:-:S11]  /*2ffa0*/  ISETP.LT.OR P4, PT, R0, 0x12, !P6 ;  /* 0x000000120000780c */ /* 0x000fd60007781670 */
[----:B-1----:R-:W-:Y:S02]  /*2ffb0*/  @!P3 IMAD R2, R20, R17, RZ ;  /* 0x000000111402b224 */ /* 0x002fe400078e02ff */
[----:B------:R-:W5:Y:S04]  /*2ffc0*/  LDL.LU R20, [R1+0x39c] ;  /* 0x00039c0001147983 */ /* 0x000f680000300800 */
[----:B------:R1:W-:Y:S04]  /*2ffd0*/  @!P3 STG.E.U8 desc[UR8][R12.64+0x19], R2 ;  /* 0x000019020c00b986 */ /* 0x0003e8000c101108 */
[----:B------:R-:W5:Y:S01]  /*2ffe0*/  LDL.LU R235, [R1+0x374] ;  /* 0x0003740001eb7983 */ /* 0x000f620000300800 */
[----:B-1----:R-:W-:-:S04]  /*2fff0*/  @!P4 IADD3 R2, P3, R4, UR6, RZ ;  /* 0x000000060402cc10 */ /* 0x002fc8000ff7e0ff */
[----:B------:R-:W-:Y:S02]  /*30000*/  @!P4 IADD3.X R3, R5, UR61, RZ, P3, !PT ;  /* 0x0000003d0503cc10 */ /* 0x000fe40009ffe4ff */
[----:B------:R-:W-:-:S04]  /*30010*/  ISETP.GE.AND P3, PT, R6, 0x81, PT ;  /* 0x000000810600780c */ /* 0x000fc80003f66270 */
[----:B------:R-:W-:-:S13]  /*30020*/  ISETP.LT.OR P3, PT, R0, 0x11, !P3 ;  /* 0x000000110000780c */ /* 0x000fda0005f61670 */
[----:B--2---:R-:W-:-:S05]  /*30030*/  @!P3 IMAD R7, R15, R17, RZ ;  /* 0x000000110f07b224 */ /* 0x004fca00078e02ff */
[----:B------:R4:W-:Y:S01]  /*30040*/  @!P3 STG.E.U8 desc[UR8][R4.64+0x10], R7 ;  /* 0x000010070400b986 */ /* 0x0009e2000c101108 */
[----:B------:R-:W-:-:S04]  /*30050*/  ISETP.GE.AND P3, PT, R6, 0x81, PT ;  /* 0x000000810600780c */ /* 0x000fc80003f66270 */
[----:B------:R-:W-:-:S13]  /*30060*/  ISETP.LT.OR P3, PT, R0, 0x12, !P3 ;  /* 0x000000120000780c */ /* 0x000fda0005f61670 */
[----:B----4-:R-:W-:-:S05]  /*30070*/  @!P3 IMAD R7, R14, R17, RZ ;  /* 0x000000110e07b224 */ /* 0x010fca00078e02ff */
[----:B------:R1:W-:Y:S01]  /*30080*/  @!P3 STG.E.U8 desc[UR8][R4.64+0x11], R7 ;  /* 0x000011070400b986 */ /* 0x0003e2000c101108 */
[----:B------:R-:W-:-:S13]  /*30090*/  ISETP.LT.OR P3, PT, R0, 0x19, !P6 ;  /* 0x000000190000780c */ /* 0x000fda0007761670 */
[----:B------:R-:W-:Y:S01]  /*300a0*/  @!P3 IADD3 R14, P6, R4, UR6, RZ ;  /* 0x00000006040ebc10 */ /* 0x000fe2000ffde0ff */
[----:B-1----:R-:W-:-:S03]  /*300b0*/  @!P5 IMAD R7, R233, R17, RZ ;  /* 0x00000011e907d224 */ /* 0x002fc600078e02ff */
[----:B------:R-:W-:Y:S02]  /*300c0*/  @!P3 IADD3.X R15, R5, UR61, RZ, P6, !PT ;  /* 0x0000003d050fbc10 */ /* 0x000fe4000b7fe4ff */
[----:B------:R-:W-:Y:S01]  /*300d0*/  ISETP.GE.AND P6, PT, R6, 0x89, PT ;  /* 0x000000890600780c */ /* 0x000fe20003fc6270 */
[----:B------:R1:W-:Y:S03]  /*300e0*/  @!P5 STG.E.U8 desc[UR8][R8.64+0x10], R7 ;  /* 0x000010070800d986 */ /* 0x0003e6000c101108 */
[----:B------:R-:W-:Y:S01]  /*300f0*/  ISETP.LT.OR P5, PT, R0, 0x1a, !P6 ;  /* 0x0000001a0000780c */ /* 0x000fe200077a1670 */
[----:B-1----:R-:W-:-:S12]  /*30100*/  @!P4 IMAD R7, R232, R17, RZ ;  /* 0x00000011e807c224 */ /* 0x002fd800078e02ff */
[----:B------:R-:W-:-:S04]  /*30110*/  @!P5 IADD3 R8, P6, R4, UR6, RZ ;  /* 0x000000060408dc10 */ /* 0x000fc8000ffde0ff */
[----:B------:R-:W-:Y:S02]  /*30120*/  @!P5 IADD3.X R9, R5, UR61, RZ, P6, !PT ;  /* 0x0000003d0509dc10 */ /* 0x000fe4000b7fe4ff */
[----:B------:R-:W-:Y:S01]  /*30130*/  ISETP.GE.AND P6, PT, R6, 0x81, PT ;  /* 0x000000810600780c */ /* 0x000fe20003fc6270 */
[----:B------:R1:W-:Y:S03]  /*30140*/  @!P4 STG.E.U8 desc[UR8][R2.64+0x11], R7 ;  /* 0x000011070200c986 */ /* 0x0003e6000c101108 */
[----:B------:R-:W-:-:S13]  /*30150*/  ISETP.LT.OR P4, PT, R0, 0x19, !P6 ;  /* 0x000000190000780c */ /* 0x000fda0007781670 */
[----:B-1----:R-:W-:Y:S02]  /*30160*/  @!P4 IMAD.MOV.U32 R2, RZ, RZ, R4 ;  /* 0x000000ffff02c224 */ /* 0x002fe400078e0004 */
[----:B------:R-:W-:Y:S02]  /*30170*/  @!P4 IMAD.MOV.U32 R3, RZ, RZ, R5 ;  /* 0x000000ffff03c224 */ /* 0x000fe400078e0005 */
[----:B---3--:R-:W-:-:S05]  /*30180*/  @!P4 IMAD R7, R23, R17, RZ ;  /* 0x000000111707c224 */ /* 0x008fca00078e02ff */
[----:B------:R1:W-:Y:S01]  /*30190*/  @!P4 STG.E.U8 desc[UR8][R2.64+0x18], R7 ;  /* 0x000018070200c986 */ /* 0x0003e2000c101108 */
[----:B------:R-:W-:-:S13]  /*301a0*/  ISETP.LT.OR P4, PT, R0, 0x1a, !P6 ;  /* 0x0000001a0000780c */ /* 0x000fda0007781670 */
[----:B-1----:R-:W-:Y:S02]  /*301b0*/  @!P4 IMAD.MOV.U32 R2, RZ, RZ, R4 ;  /* 0x000000ffff02c224 */ /* 0x002fe400078e0004 */
[----:B------:R-:W-:Y:S02]  /*301c0*/  @!P4 IMAD.MOV.U32 R3, RZ, RZ, R5 ;  /* 0x000000ffff03c224 */ /* 0x000fe400078e0005 */
[----:B-----5:R-:W-:-:S05]  /*301d0*/  @!P4 IMAD R7, R22, R17, RZ ;  /* 0x000000111607c224 */ /* 0x020fca00078e02ff */
[----:B------:R1:W-:Y:S02]  /*301e0*/  @!P4 STG.E.U8 desc[UR8][R2.64+0x19], R7 ;  /* 0x000019070200c986 */ /* 0x0003e4000c101108 */
[----:B-1----:R-:W-:-:S05]  /*301f0*/  @!P3 IMAD R7, R21, R17, RZ ;  /* 0x000000111507b224 */ /* 0x002fca00078e02ff */
[----:B------:R1:W-:Y:S04]  /*30200*/  @!P3 STG.E.U8 desc[UR8][R14.64+0x18], R7 ;  /* 0x000018070e00b986 */ /* 0x0003e8000c101108 */
[----:B-1----:R-:W2:Y:S04]  /*30210*/  LDL.LU R14, [R1+0x360] ;  /* 0x00036000010e7983 */ /* 0x002ea80000300800 */
[----:B------:R-:W3:Y:S01]  /*30220*/  LDL.LU R15, [R1+0x364] ;  /* 0x00036400010f7983 */ /* 0x000ee20000300800 */
[----:B------:R-:W-:Y:S02]  /*30230*/  ISETP.GE.AND P6, PT, R6, 0x89, PT ;  /* 0x000000890600780c */ /* 0x000fe40003fc6270 */
[----:B------:R-:W-:Y:S01]  /*30240*/  IADD3 R2, P4, R4, UR16, RZ ;  /* 0x0000001004027c10 */ /* 0x000fe2000ff9e0ff */
[----:B------:R-:W-:Y:S01]  /*30250*/  @!P5 IMAD R7, R20, R17, RZ ;  /* 0x000000111407d224 */ /* 0x000fe200078e02ff */
[----:B------:R-:W-:Y:S01]  /*30260*/  ISETP.LT.OR P3, PT, R0, 0x21, !P6 ;  /* 0x000000210000780c */ /* 0x000fe20007761670 */
[----:B------:R-:W4:Y:S01]  /*30270*/  LDL.LU R234, [R1+0x378] ;  /* 0x0003780001ea7983 */ /* 0x000f220000300800 */
[----:B------:R-:W-:-:S02]  /*30280*/  IADD3.X R3, R5, UR14, RZ, P4, !PT ;  /* 0x0000000e05037c10 */ /* 0x000fc4000a7fe4ff */
[----:B------:R-:W-:Y:S01]  /*30290*/  ISETP.GE.AND P6, PT, R6, 0x101, PT ;  /* 0x000001010600780c */ /* 0x000fe20003fc6270 */
[----:B------:R2:W-:Y:S04]  /*302a0*/  @!P5 STG.E.U8 desc[UR8][R8.64+0x19], R7 ;  /* 0x000019070800d986 */ /* 0x0005e8000c101108 */
[----:B------:R-:W5:Y:S04]  /*302b0*/  LDL.LU R22, [R1+0x37c] ;  /* 0x00037c0001167983 */ /* 0x000f680000300800 */
[----:B------:R-:W-:Y:S01]  /*302c0*/  @!P3 IADD3 R232, P4, R4, UR6, RZ ;  /* 0x0000000604e8bc10 */ /* 0x000fe2000ff9e0ff */
[----:B------:R-:W5:Y:S03]  /*302d0*/  LDL.LU R21, [R1+0x340] ;  /* 0x0003400001157983 */ /* 0x000f660000300800 */
[----:B------:R-:W-:Y:S01]  /*302e0*/  @!P3 IADD3.X R233, R5, UR61, RZ, P4, !PT ;  /* 0x0000003d05e9bc10 */ /* 0x000fe2000a7fe4ff */
[----:B------:R-:W5:Y:S01]  /*302f0*/  LDL.LU R20, [R1+0x344] ;  /* 0x0003440001147983 */ /* 0x000f620000300800 */
[----:B------:R-:W-:-:S03]  /*30300*/  ISETP.LT.OR P4, PT, R0, 0x11, !P6 ;  /* 0x000000110000780c */ /* 0x000fc60007781670 */
[----:B------:R-:W5:Y:S10]  /*30310*/  LDL.LU R23, [R1+0x348] ;  /* 0x0003480001177983 */ /* 0x000f740000300800 */
[----:B--2---:R-:W-:-:S05]  /*30320*/  @!P4 IMAD R7, R14, R17, RZ ;  /* 0x000000110e07c224 */ /* 0x004fca00078e02ff */
[----:B------:R3:W-:Y:S01]  /*30330*/  @!P4 STG.E.U8 desc[UR8][R2.64+0x10], R7 ;  /* 0x000010070200c986 */ /* 0x0007e2000c101108 */
[----:B------:R-:W-:-:S13]  /*30340*/  ISETP.LT.OR P4, PT, R0, 0x12, !P6 ;  /* 0x000000120000780c */ /* 0x000fda0007781670 */
[----:B---3--:R-:W-:-:S05]  /*30350*/  @!P4 IMAD R7, R15, R17, RZ ;  /* 0x000000110f07c224 */ /* 0x008fca00078e02ff */
[----:B------:R1:W-:Y:S04]  /*30360*/  @!P4 STG.E.U8 desc[UR8][R2.64+0x11], R7 ;  /* 0x000011070200c986 */ /* 0x0003e8000c101108 */
[----:B-1----:R-:W2:Y:S01]  /*30370*/  LDL.LU R7, [R1+0x368] ;  /* 0x0003680001077983 */ /* 0x002ea20000300800 */
[----:B------:R-:W-:-:S13]  /*30380*/  ISETP.LT.OR P4, PT, R0, 0x11, !P2 ;  /* 0x000000110000780c */ /* 0x000fda0005781670 */
[----:B------:R-:W-:-:S04]  /*30390*/  @!P4 IADD3 R14, P5, R2, UR6, RZ ;  /* 0x00000006020ecc10 */ /* 0x000fc8000ffbe0ff */
[----:B------:R-:W-:Y:S02]  /*303a0*/  @!P4 IADD3.X R15, R3, UR61, RZ, P5, !PT ;  /* 0x0000003d030fcc10 */ /* 0x000fe4000affe4ff */
[----:B------:R-:W-:Y:S01]  /*303b0*/  ISETP.LT.OR P5, PT, R0, 0x12, !P2 ;  /* 0x000000120000780c */ /* 0x000fe200057a1670 */
[----:B--2---:R-:W-:-:S05]  /*303c0*/  @!P4 IMAD R7, R7, R17, RZ ;  /* 0x000000110707c224 */ /* 0x004fca00078e02ff */
[----:B------:R1:W-:Y:S04]  /*303d0*/  @!P4 STG.E.U8 desc[UR8][R14.64+0x10], R7 ;  /* 0x000010070e00c986 */ /* 0x0003e8000c101108 */
[----:B-1----:R-:W2:Y:S04]  /*303e0*/  LDL.LU R14, [R1+0x36c] ;  /* 0x00036c00010e7983 */ /* 0x002ea80000300800 */
[----:B------:R-:W3:Y:S01]  /*303f0*/  LDL.LU R15, [R1+0x370] ;  /* 0x00037000010f7983 */ /* 0x000ee20000300800 */
[----:B------:R-:W-:-:S04]  /*30400*/  @!P5 IADD3 R8, P6, R2, UR6, RZ ;  /* 0x000000060208dc10 */ /* 0x000fc8000ffde0ff */
[----:B------:R-:W-:Y:S02]  /*30410*/  @!P5 IADD3.X R9, R3, UR61, RZ, P6, !PT ;  /* 0x0000003d0309dc10 */ /* 0x000fe4000b7fe4ff */
[----:B------:R-:W-:-:S04]  /*30420*/  ISETP.GE.AND P6, PT, R6, 0x101, PT ;  /* 0x000001010600780c */ /* 0x000fc80003fc6270 */
[----:B------:R-:W-:Y:S01]  /*30430*/  ISETP.LT.OR P4, PT, R0, 0x19, !P6 ;  /* 0x000000190000780c */ /* 0x000fe20007781670 */
[----:B--2---:R-:W-:-:S05]  /*30440*/  @!P5 IMAD R7, R14, R17, RZ ;  /* 0x000000110e07d224 */ /* 0x004fca00078e02ff */
[----:B------:R3:W-:Y:S07]  /*30450*/  @!P5 STG.E.U8 desc[UR8][R8.64+0x11], R7 ;  /* 0x000011070800d986 */ /* 0x0007ee000c101108 */
[----:B---3--:R-:W-:-:S05]  /*30460*/  @!P4 IMAD R7, R15, R17, RZ ;  /* 0x000000110f07c224 */ /* 0x008fca00078e02ff */
[----:B------:R1:W-:Y:S01]  /*30470*/  @!P4 STG.E.U8 desc[UR8][R2.64+0x18], R7 ;  /* 0x000018070200c986 */ /* 0x0003e2000c101108 */
[----:B------:R-:W-:-:S13]  /*30480*/  ISETP.LT.OR P4, PT, R0, 0x1a, !P6 ;  /* 0x0000001a0000780c */ /* 0x000fda0007781670 */
[----:B-1----:R-:W-:Y:S02]  /*30490*/  @!P4 IMAD R7, R235, R17, RZ ;  /* 0x00000011eb07c224 */ /* 0x002fe400078e02ff */
[----:B------:R-:W2:Y:S04]  /*304a0*/  LDL.LU R235, [R1+0x338] ;  /* 0x0003380001eb7983 */ /* 0x000ea80000300800 */
[----:B------:R4:W-:Y:S01]  /*304b0*/  @!P4 STG.E.U8 desc[UR8][R2.64+0x19], R7 ;  /* 0x000019070200c986 */ /* 0x0009e2000c101108 */
[----:B------:R-:W-:-:S13]  /*304c0*/  ISETP.LT.OR P4, PT, R0, 0x19, !P2 ;  /* 0x000000190000780c */ /* 0x000fda0005781670 */
[----:B------:R-:W-:Y:S01]  /*304d0*/  @!P4 IADD3 R8, P5, R2, UR6, RZ ;  /* 0x000000060208cc10 */ /* 0x000fe2000ffbe0ff */
[----:B----4-:R-:W-:Y:S02]  /*304e0*/  @!P4 IMAD R7, R234, R17, RZ ;  /* 0x00000011ea07c224 */ /* 0x010fe400078e02ff */
[----:B------:R-:W3:Y:S01]  /*304f0*/  LDL.LU R234, [R1+0x33c] ;  /* 0x00033c0001ea7983 */ /* 0x000ee20000300800 */
[----:B------:R-:W-:Y:S02]  /*30500*/  @!P4 IADD3.X R9, R3, UR61, RZ, P5, !PT ;  /* 0x0000003d0309cc10 */ /* 0x000fe4000affe4ff */
[----:B------:R-:W-:-:S03]  /*30510*/  ISETP.LT.OR P5, PT, R0, 0x1a, !P2 ;  /* 0x0000001a0000780c */ /* 0x000fc600057a1670 */
[----:B------:R1:W-:Y:S02]  /*30520*/  @!P4 STG.E.U8 desc[UR8][R8.64+0x18], R7 ;  /* 0x000018070800c986 */ /* 0x0003e4000c101108 */
[----:B-1----:R-:W-:-:S04]  /*30530*/  IADD3 R8, P4, R2, UR16, RZ ;  /* 0x0000001002087c10 */ /* 0x002fc8000ff9e0ff */
[----:B------:R-:W-:Y:S02]  /*30540*/  IADD3.X R9, R3, UR14, RZ, P4, !PT ;  /* 0x0000000e03097c10 */ /* 0x000fe4000a7fe4ff */
[----:B------:R-:W-:Y:S02]  /*30550*/  ISETP.LT.OR P4, PT, R0, 0x11, !P0 ;  /* 0x000000110000780c */ /* 0x000fe40004781670 */
[----:B------:R-:W-:Y:S01]  /*30560*/  @!P5 IADD3 R14, P6, R2, UR6, RZ ;  /* 0x00000006020edc10 */ /* 0x000fe2000ffde0ff */
[----:B-----5:R-:W-:-:S03]  /*30570*/  @!P5 IMAD R7, R22, R17, RZ ;  /* 0x000000111607d224 */ /* 0x020fc600078e02ff */
[----:B------:R-:W-:-:S05]  /*30580*/  @!P5 IADD3.X R15, R3, UR61, RZ, P6, !PT ;  /* 0x0000003d030fdc10 */ /* 0x000fca000b7fe4ff */
[----:B------:R1:W-:Y:S02]  /*30590*/  @!P5 STG.E.U8 desc[UR8][R14.64+0x19], R7 ;  /* 0x000019070e00d986 */ /* 0x0003e4000c101108 */
[----:B-1----:R-:W-:-:S05]  /*305a0*/  @!P4 IMAD R7, R21, R17, RZ ;  /* 0x000000111507c224 */ /* 0x002fca00078e02ff */
[----:B------:R1:W-:Y:S01]  /*305b0*/  @!P4 STG.E.U8 desc[UR8][R8.64+0x10], R7 ;  /* 0x000010070800c986 */ /* 0x0003e2000c101108 */
[----:B------:R-:W-:-:S13]  /*305c0*/  ISETP.LT.OR P4, PT, R0, 0x12, !P0 ;  /* 0x000000120000780c */ /* 0x000fda0004781670 */
[----:B-1----:R-:W-:-:S05]  /*305d0*/  @!P4 IMAD R7, R20, R17, RZ ;  /* 0x000000111407c224 */ /* 0x002fca00078e02ff */
[----:B------:R1:W-:Y:S02]  /*305e0*/  @!P4 STG.E.U8 desc[UR8][R8.64+0x11], R7 ;  /* 0x000011070800c986 */ /* 0x0003e4000c101108 */
[----:B-1----:R-:W-:-:S04]  /*305f0*/  IADD3 R7, P4, R2, UR16, RZ ;  /* 0x0000001002077c10 */ /* 0x002fc8000ff9e0ff */
[----:B------:R-:W-:Y:S02]  /*30600*/  IADD3.X R22, R3, UR14, RZ, P4, !PT ;  /* 0x0000000e03167c10 */ /* 0x000fe4000a7fe4ff */
[----:B------:R-:W-:-:S13]  /*30610*/  ISETP.LT.OR P4, PT, R0, 0x11, !P1 ;  /* 0x000000110000780c */ /* 0x000fda0004f81670 */
[----:B------:R-:W-:Y:S01]  /*30620*/  @!P4 IADD3 R20, P5, R8, UR6, RZ ;  /* 0x000000060814cc10 */ /* 0x000fe2000ffbe0ff */
[----:B------:R-:W-:-:S03]  /*30630*/  @!P4 IMAD R23, R23, R17, RZ ;  /* 0x000000111717c224 */ /* 0x000fc600078e02ff */
[----:B------:R-:W-:-:S05]  /*30640*/  @!P4 IADD3.X R21, R9, UR61, RZ, P5, !PT ;  /* 0x0000003d0915cc10 */ /* 0x000fca000affe4ff */
[----:B------:R1:W-:Y:S04]  /*30650*/  @!P4 STG.E.U8 desc[UR8][R20.64+0x10], R23 ;  /* 0x000010171400c986 */ /* 0x0003e8000c101108 */
[----:B-1----:R-:W4:Y:S01]  /*30660*/  LDL.LU R20, [R1+0x34c] ;  /* 0x00034c0001147983 */ /* 0x002f220000300800 */
[----:B------:R-:W-:-:S03]  /*30670*/  ISETP.LT.OR P5, PT, R0, 0x12, !P1 ;  /* 0x000000120000780c */ /* 0x000fc60004fa1670 */
[----:B------:R-:W5:Y:S04]  /*30680*/  LDL.LU R21, [R1+0x354] ;  /* 0x0003540001157983 */ /* 0x000f680000300800 */
[----:B------:R-:W2:Y:S06]  /*30690*/  LDL.LU R23, [R1+0x334] ;  /* 0x0003340001177983 */ /* 0x000eac0000300800 */
[----:B------:R-:W-:-:S04]  /*306a0*/  @!P5 IADD3 R14, P6, R7, UR6, RZ ;  /* 0x00000006070edc10 */ /* 0x000fc8000ffde0ff */
[----:B------:R-:W-:Y:S01]  /*306b0*/  @!P5 IADD3.X R15, R22, UR61, RZ, P6, !PT ;  /* 0x0000003d160fdc10 */ /* 0x000fe2000b7fe4ff */
[----:B----4-:R-:W-:-:S05]  /*306c0*/  @!P5 IMAD R20, R20, R17, RZ ;  /* 0x000000111414d224 */ /* 0x010fca00078e02ff */
[----:B------:R1:W-:Y:S04]  /*306d0*/  @!P5 STG.E.U8 desc[UR8][R14.64+0x11], R20 ;  /* 0x000011140e00d986 */ /* 0x0003e8000c101108 */
[----:B-1----:R-:W4:Y:S01]  /*306e0*/  LDL.LU R15, [R1+0x350] ;  /* 0x00035000010f7983 */ /* 0x002f220000300800 */
[----:B------:R-:W-:-:S13]  /*306f0*/  ISETP.LT.OR P4, PT, R0, 0x19, !P0 ;  /* 0x000000190000780c */ /* 0x000fda0004781670 */
[----:B----4-:R-:W-:-:S05]  /*30700*/  @!P4 IMAD R14, R15, R17, RZ ;  /* 0x000000110f0ec224 */ /* 0x010fca00078e02ff */
[----:B------:R5:W-:Y:S01]  /*30710*/  @!P4 STG.E.U8 desc[UR8][R8.64+0x18], R14 ;  /* 0x0000180e0800c986 */ /* 0x000be2000c101108 */
[----:B------:R-:W-:-:S13]  /*30720*/  ISETP.LT.OR P4, PT, R0, 0x1a, !P0 ;  /* 0x0000001a0000780c */ /* 0x000fda0004781670 */
[----:B-----5:R-:W-:-:S05]  /*30730*/  @!P4 IMAD R14, R21, R17, RZ ;  /* 0x00000011150ec224 */ /* 0x020fca00078e02ff */
[----:B------:R1:W-:Y:S01]  /*30740*/  @!P4 STG.E.U8 desc[UR8][R8.64+0x19], R14 ;  /* 0x0000190e0800c986 */ /* 0x0003e2000c101108 */
[----:B------:R-:W-:-:S13]  /*30750*/  ISETP.LT.OR P4, PT, R0, 0x19, !P1 ;  /* 0x000000190000780c */ /* 0x000fda0004f81670 */
[----:B------:R-:W-:-:S04]  /*30760*/  @!P4 IADD3 R20, P5, R8, UR6, RZ ;  /* 0x000000060814cc10 */ /* 0x000fc8000ffbe0ff */
[----:B------:R-:W-:Y:S02]  /*30770*/  @!P4 IADD3.X R21, R9, UR61, RZ, P5, !PT ;  /* 0x0000003d0915cc10 */ /* 0x000fe4000affe4ff */
[----:B------:R-:W-:-:S13]  /*30780*/  ISETP.LT.OR P5, PT, R0, 0x1a, !P1 ;  /* 0x0000001a0000780c */ /* 0x000fda0004fa1670 */
[----:B-1----:R-:W-:Y:S02]  /*30790*/  @!P5 IADD3 R14, P6, R7, UR6, RZ ;  /* 0x00000006070edc10 */ /* 0x002fe4000ffde0ff */
[----:B------:R-:W4:Y:S02]  /*307a0*/  LDL.LU R7, [R1+0x358] ;  /* 0x0003580001077983 */ /* 0x000f240000300800 */
[----:B------:R-:W-:Y:S02]  /*307b0*/  @!P5 IADD3.X R15, R22, UR61, RZ, P6, !PT ;  /* 0x0000003d160fdc10 */ /* 0x000fe4000b7fe4ff */
[----:B------:R-:W5:Y:S01]  /*307c0*/  LDL.LU R22, [R1+0x330] ;  /* 0x0003300001167983 */ /* 0x000f620000300800 */
[----:B----4-:R-:W-:-:S05]  /*307d0*/  @!P4 IMAD R7, R7, R17, RZ ;  /* 0x000000110707c224 */ /* 0x010fca00078e02ff */
[----:B------:R1:W-:Y:S04]  /*307e0*/  @!P4 STG.E.U8 desc[UR8][R20.64+0x18], R7 ;  /* 0x000018071400c986 */ /* 0x0003e8000c101108 */
[----:B-1----:R-:W4:Y:S04]  /*307f0*/  LDL.LU R21, [R1+0x35c] ;  /* 0x00035c0001157983 */ /* 0x002f280000300800 */
[----:B------:R-:W3:Y:S01]  /*30800*/  LDL.LU R20, [R1+0x300] ;  /* 0x0003000001147983 */ /* 0x000ee20000300800 */
[----:B------:R-:W-:Y:S01]  /*30810*/  ISETP.GE.AND P6, PT, R6, 0x1, PT ;  /* 0x000000010600780c */ /* 0x000fe20003fc6270 */
[----:B----4-:R-:W-:-:S02]  /*30820*/  @!P5 IMAD R7, R21, R17, RZ ;  /* 0x000000111507d224 */ /* 0x010fc400078e02ff */
[----:B------:R-:W4:Y:S04]  /*30830*/  LDL.LU R21, [R1+0x304] ;  /* 0x0003040001157983 */ /* 0x000f280000300800 */
[----:B------:R1:W-:Y:S04]  /*30840*/  @!P5 STG.E.U8 desc[UR8][R14.64+0x19], R7 ;  /* 0x000019070e00d986 */ /* 0x0003e8000c101108 */
[----:B-1----:R-:W2:Y:S01]  /*30850*/  LDL.LU R7, [R1+0x320] ;  /* 0x0003200001077983 */ /* 0x002ea20000300800 */
[----:B------:R-:W-:-:S03]  /*30860*/  ISETP.LT.OR P4, PT, R0, 0x21, !P6 ;  /* 0x000000210000780c */ /* 0x000fc60007781670 */
[----:B------:R-:W5:Y:S04]  /*30870*/  LDL.LU R14, [R1+0x32c] ;  /* 0x00032c00010e7983 */ /* 0x000f680000300800 */
[----:B------:R-:W4:Y:S06]  /*30880*/  LDL.LU R15, [R1+0x308] ;  /* 0x00030800010f7983 */ /* 0x000f2c0000300800 */
[----:B--2---:R-:W-:-:S05]  /*30890*/  @!P4 IMAD R7, R7, R17, RZ ;  /* 0x000000110707c224 */ /* 0x004fca00078e02ff */
[----:B------:R1:W-:Y:S04]  /*308a0*/  @!P4 STG.E.U8 desc[UR8][R10.64+0x20], R7 ;  /* 0x000020070a00c986 */ /* 0x0003e8000c101108 */
[----:B-1----:R-:W2:Y:S01]  /*308b0*/  LDL.LU R7, [R1+0x324] ;  /* 0x0003240001077983 */ /* 0x002ea20000300800 */
[----:B------:R-:W-:Y:S02]  /*308c0*/  ISETP.LT.OR P4, PT, R0, 0x22, !P6 ;  /* 0x000000220000780c */ /* 0x000fe40007781670 */
[----:B------:R-:W-:-:S11]  /*308d0*/  ISETP.GE.AND P5, PT, R6, 0x9, PT ;  /* 0x000000090600780c */ /* 0x000fd60003fa6270 */
[----:B--2---:R-:W-:-:S05]  /*308e0*/  @!P4 IMAD R7, R7, R17, RZ ;  /* 0x000000110707c224 */ /* 0x004fca00078e02ff */
[----:B------:R1:W-:Y:S04]  /*308f0*/  @!P4 STG.E.U8 desc[UR8][R10.64+0x21], R7 ;  /* 0x000021070a00c986 */ /* 0x0003e8000c101108 */
[----:B-1----:R-:W2:Y:S01]  /*30900*/  LDL.LU R7, [R1+0x328] ;  /* 0x0003280001077983 */ /* 0x002ea20000300800 */
[----:B------:R-:W-:-:S13]  /*30910*/  ISETP.LT.OR P4, PT, R0, 0x21, !P5 ;  /* 0x000000210000780c */ /* 0x000fda0006f81670 */
[----:B--2---:R-:W-:-:S05]  /*30920*/  @!P4 IMAD R7, R7, R17, RZ ;  /* 0x000000110707c224 */ /* 0x004fca00078e02ff */
[----:B------:R5:W-:Y:S01]  /*30930*/  @!P4 STG.E.U8 desc[UR8][R12.64+0x20], R7 ;  /* 0x000020070c00c986 */ /* 0x000be2000c101108 */
[----:B------:R-:W-:-:S13]  /*30940*/  ISETP.LT.OR P4, PT, R0, 0x22, !P5 ;  /* 0x000000220000780c */ /* 0x000fda0006f81670 */
[----:B-----5:R-:W-:-:S05]  /*30950*/  @!P4 IMAD R7, R14, R17, RZ ;  /* 0x000000110e07c224 */ /* 0x020fca00078e02ff */
[----:B------:R1:W-:Y:S01]  /*30960*/  @!P4 STG.E.U8 desc[UR8][R12.64+0x21], R7 ;  /* 0x000021070c00c986 */ /* 0x0003e2000c101108 */
[----:B------:R-:W-:-:S13]  /*30970*/  ISETP.LT.OR P4, PT, R0, 0x29, !P6 ;  /* 0x000000290000780c */ /* 0x000fda0007781670 */
[----:B-1----:R-:W-:-:S05]  /*30980*/  @!P4 IMAD R7, R22, R17, RZ ;  /* 0x000000111607c224 */ /* 0x002fca00078e02ff */
[----:B------:R1:W-:Y:S01]  /*30990*/  @!P4 STG.E.U8 desc[UR8][R10.64+0x28], R7 ;  /* 0x000028070a00c986 */ /* 0x0003e2000c101108 */
[----:B------:R-:W-:-:S13]  /*309a0*/  ISETP.LT.OR P4, PT, R0, 0x2a, !P6 ;  /* 0x0000002a0000780c */ /* 0x000fda0007781670 */
[----:B-1----:R-:W-:-:S05]  /*309b0*/  @!P4 IMAD R7, R23, R17, RZ ;  /* 0x000000111707c224 */ /* 0x002fca00078e02ff */
[----:B------:R1:W-:Y:S01]  /*309c0*/  @!P4 STG.E.U8 desc[UR8][R10.64+0x29], R7 ;  /* 0x000029070a00c986 */ /* 0x0003e2000c101108 */
[----:B------:R-:W-:Y:S02]  /*309d0*/  ISETP.LT.OR P4, PT, R0, 0x29, !P5 ;  /* 0x000000290000780c */ /* 0x000fe40006f81670 */
[----:B------:R-:W-:-:S11]  /*309e0*/  ISETP.GE.AND P6, PT, R6, 0x89, PT ;  /* 0x000000890600780c */ /* 0x000fd60003fc6270 */
[----:B-1----:R-:W-:Y:S02]  /*309f0*/  @!P4 IMAD R7, R235, R17, RZ ;  /* 0x00000011eb07c224 */ /* 0x002fe400078e02ff */
[----:B------:R-:W2:Y:S04]  /*30a00*/  LDL.LU R235, [R1+0x318] ;  /* 0x0003180001eb7983 */ /* 0x000ea80000300800 */
[----:B------:R3:W-:Y:S01]  /*30a10*/  @!P4 STG.E.U8 desc[UR8][R12.64+0x28], R7 ;  /* 0x000028070c00c986 */ /* 0x0007e2000c101108 */
[C---:B------:R-:W-:Y:S02]  /*30a20*/  ISETP.LT.OR P4, PT, R0.reuse, 0x2a, !P5 ;  /* 0x0000002a0000780c */ /* 0x040fe40006f81670 */
[----:B------:R-:W-:-:S11]  /*30a30*/  ISETP.LT.OR P5, PT, R0, 0x22, !P6 ;  /* 0x000000220000780c */ /* 0x000fd600077a1670 */
[----:B---3--:R-:W-:Y:S02]  /*30a40*/  @!P4 IMAD R7, R234, R17, RZ ;  /* 0x00000011ea07c224 */ /* 0x008fe400078e02ff */
[----:B------:R-:W3:Y:S04]  /*30a50*/  LDL.LU R234, [R1+0x31c] ;  /* 0x00031c0001ea7983 */ /* 0x000ee80000300800 */
[----:B------:R1:W-:Y:S01]  /*30a60*/  @!P4 STG.E.U8 desc[UR8][R12.64+0x29], R7 ;  /* 0x000029070c00c986 */ /* 0x0003e2000c101108 */
[----:B------:R-:W-:-:S04]  /*30a70*/  @!P5 IADD3 R22, P4, R4, UR6, RZ ;  /* 0x000000060416dc10 */ /* 0x000fc8000ff9e0ff */
[----:B------:R-:W-:Y:S02]  /*30a80*/  @!P5 IADD3.X R23, R5, UR61, RZ, P4, !PT ;  /* 0x0000003d0517dc10 */ /* 0x000fe4000a7fe4ff */
[----:B------:R-:W-:-:S04]  /*30a90*/  ISETP.GE.AND P4, PT, R6, 0x81, PT ;  /* 0x000000810600780c */ /* 0x000fc80003f86270 */
[----:B------:R-:W-:-:S13]  /*30aa0*/  ISETP.LT.OR P4, PT, R0, 0x21, !P4 ;  /* 0x000000210000780c */ /* 0x000fda0006781670 */
[----:B-1----:R-:W-:-:S05]  /*30ab0*/  @!P4 IMAD R7, R20, R17, RZ ;  /* 0x000000111407c224 */ /* 0x002fca00078e02ff */
[----:B------:R4:W-:Y:S01]  /*30ac0*/  @!P4 STG.E.U8 desc[UR8][R4.64+0x20], R7 ;  /* 0x000020070400c986 */ /* 0x0009e2000c101108 */
[----:B------:R-:W-:-:S04]  /*30ad0*/  ISETP.GE.AND P4, PT, R6, 0x81, PT ;  /* 0x000000810600780c */ /* 0x000fc80003f86270 */
[----:B------:R-:W-:-:S13]  /*30ae0*/  ISETP.LT.OR P4, PT, R0, 0x22, !P4 ;  /* 0x000000220000780c */ /* 0x000fda0006781670 */
[----:B----4-:R-:W-:-:S05]  /*30af0*/  @!P4 IMAD R7, R21, R17, RZ ;  /* 0x000000111507c224 */ /* 0x010fca00078e02ff */
[----:B------:R1:W-:Y:S02]  /*30b00*/  @!P4 STG.E.U8 desc[UR8][R4.64+0x21], R7 ;  /* 0x000021070400c986 */ /* 0x0003e4000c101108 */
[----:B-1----:R-:W-:-:S05]  /*30b10*/  @!P3 IMAD R7, R15, R17, RZ ;  /* 0x000000110f07b224 */ /* 0x002fca00078e02ff */
[----:B------:R1:W-:Y:S04]  /*30b20*/  @!P3 STG.E.U8 desc[UR8][R232.64+0x20], R7 ;  /* 0x00002007e800b986 */ /* 0x0003e8000c101108 */
[----:B-1----:R-:W4:Y:S04]  /*30b30*/  LDL.LU R7, [R1+0x30c] ;  /* 0x00030c0001077983 */ /* 0x002f280000300800 */
[----:B------:R-:W5:Y:S04]  /*30b40*/  LDL.LU R232, [R1+0x310] ;  /* 0x0003100001e87983 */ /* 0x000f680000300800 */
[----:B------:R-:W2:Y:S01]  /*30b50*/  LDL.LU R233, [R1+0x314] ;  /* 0x0003140001e97983 */ /* 0x000ea20000300800 */
[----:B------:R-:W-:-:S13]  /*30b60*/  ISETP.LT.OR P4, PT, R0, 0x29, !P6 ;  /* 0x000000290000780c */ /* 0x000fda0007781670 */
[----:B------:R-:W-:-:S04]  /*30b70*/  @!P4 IADD3 R20, P6, R4, UR6, RZ ;  /* 0x000000060414cc10 */ /* 0x000fc8000ffde0ff */
[----:B------:R-:W-:Y:S02]  /*30b80*/  @!P4 IADD3.X R21, R5, UR61, RZ, P6, !PT ;  /* 0x0000003d0515cc10 */ /* 0x000fe4000b7fe4ff */
[----:B------:R-:W-:-:S04]  /*30b90*/  ISETP.GE.AND P6, PT, R6, 0x89, PT ;  /* 0x000000890600780c */ /* 0x000fc80003fc6270 */
[----:B------:R-:W-:-:S13]  /*30ba0*/  ISETP.LT.OR P3, PT, R0, 0x2a, !P6 ;  /* 0x0000002a0000780c */ /* 0x000fda0007761670 */
[----:B------:R-:W-:-:S04]  /*30bb0*/  @!P3 IADD3 R14, P6, R4, UR6, RZ ;  /* 0x00000006040ebc10 */ /* 0x000fc8000ffde0ff */
[----:B------:R-:W-:Y:S02]  /*30bc0*/  @!P3 IADD3.X R15, R5, UR61, RZ, P6, !PT ;  /* 0x0000003d050fbc10 */ /* 0x000fe4000b7fe4ff */
[----:B------:R-:W-:Y:S01]  /*30bd0*/  ISETP.GE.AND P6, PT, R6, 0x81, PT ;  /* 0x000000810600780c */ /* 0x000fe20003fc6270 */
[----:B----4-:R-:W-:-:S05]  /*30be0*/  @!P5 IMAD R7, R7, R17, RZ ;  /* 0x000000110707d224 */ /* 0x010fca00078e02ff */
[----:B------:R5:W-:Y:S01]  /*30bf0*/  @!P5 STG.E.U8 desc[UR8][R22.64+0x21], R7 ;  /* 0x000021071600d986 */ /* 0x000be2000c101108 */
[----:B------:R-:W-:-:S13]  /*30c00*/  ISETP.LT.OR P5, PT, R0, 0x29, !P6 ;  /* 0x000000290000780c */ /* 0x000fda00077a1670 */
[----:B-----5:R-:W-:-:S05]  /*30c10*/  @!P5 IMAD R7, R232, R17, RZ ;  /* 0x00000011e807d224 */ /* 0x020fca00078e02ff */
[----:B------:R2:W-:Y:S01]  /*30c20*/  @!P5 STG.E.U8 desc[UR8][R4.64+0x28], R7 ;  /* 0x000028070400d986 */ /* 0x0005e2000c101108 */
[----:B------:R-:W-:-:S13]  /*30c30*/  ISETP.LT.OR P5, PT, R0, 0x2a, !P6 ;  /* 0x0000002a0000780c */ /* 0x000fda00077a1670 */
[----:B--2---:R-:W-:-:S05]  /*30c40*/  @!P5 IMAD R7, R233, R17, RZ ;  /* 0x00000011e907d224 */ /* 0x004fca00078e02ff */
[----:B------:R1:W-:Y:S02]  /*30c50*/  @!P5 STG.E.U8 desc[UR8][R4.64+0x29], R7 ;  /* 0x000029070400d986 */ /* 0x0003e4000c101108 */
[----:B-1----:R-:W-:-:S05]  /*30c60*/  @!P4 IMAD R7, R235, R17, RZ ;  /* 0x00000011eb07c224 */ /* 0x002fca00078e02ff */
[----:B------:R1:W-:Y:S04]  /*30c70*/  @!P4 STG.E.U8 desc[UR8][R20.64+0x28], R7 ;  /* 0x000028071400c986 */ /* 0x0003e8000c101108 */
[----:B-1----:R-:W2:Y:S04]  /*30c80*/  LDL.LU R20, [R1+0x2e0] ;  /* 0x0002e00001147983 */ /* 0x002ea80000300800 */
[----:B------:R-:W4:Y:S01]  /*30c90*/  LDL.LU R21, [R1+0x2e4] ;  /* 0x0002e40001157983 */ /* 0x000f220000300800 */
[----:B------:R-:W-:Y:S01]  /*30ca0*/  ISETP.GE.AND P6, PT, R6, 0x89, PT ;  /* 0x000000890600780c */ /* 0x000fe20003fc6270 */
[----:B---3--:R-:W-:-:S02]  /*30cb0*/  @!P3 IMAD R7, R234, R17, RZ ;  /* 0x00000011ea07b224 */ /* 0x008fc400078e02ff */
[----:B------:R-:W3:Y:S01]  /*30cc0*/  LDL.LU R22, [R1+0x2fc] ;  /* 0x0002fc0001167983 */ /* 0x000ee20000300800 */
[----:B------:R-:W-:-:S03]  /*30cd0*/  ISETP.LT.OR P5, PT, R0, 0x31, !P6 ;  /* 0x000000310000780c */ /* 0x000fc600077a1670 */
[----:B------:R2:W-:Y:S04]  /*30ce0*/  @!P3 STG.E.U8 desc[UR8][R14.64+0x29], R7 ;  /* 0x000029070e00b986 */ /* 0x0005e8000c101108 */
[----:B------:R-:W5:Y:S04]  /*30cf0*/  LDL.LU R23, [R1+0x2c0] ;  /* 0x0002c00001177983 */ /* 0x000f680000300800 */
[----:B------:R-:W5:Y:S02]  /*30d00*/  LDL.LU R234, [R1+0x2c4] ;  /* 0x0002c40001ea7983 */ /* 0x000f640000300800 */
[----:B------:R-:W-:-:S02]  /*30d10*/  @!P5 IADD3 R232, P6, R4, UR6, RZ ;  /* 0x0000000604e8dc10 */ /* 0x000fc4000ffde0ff */
[----:B------:R-:W5:Y:S02]  /*30d20*/  LDL.LU R235, [R1+0x2c8] ;  /* 0x0002c80001eb7983 */ /* 0x000f640000300800 */
[----:B------:R-:W-:Y:S02]  /*30d30*/  @!P5 IADD3.X R233, R5, UR61, RZ, P6, !PT ;  /* 0x0000003d05e9dc10 */ /* 0x000fe4000b7fe4ff */
[----:B------:R-:W-:-:S04]  /*30d40*/  ISETP.GE.AND P6, PT, R6, 0x101, PT ;  /* 0x000001010600780c */ /* 0x000fc80003fc6270 */
[----:B------:R-:W-:-:S13]  /*30d50*/  ISETP.LT.OR P3, PT, R0, 0x21, !P6 ;  /* 0x000000210000780c */ /* 0x000fda0007761670 */
[----:B--2---:R-:W-:-:S05]  /*30d60*/  @!P3 IMAD R7, R20, R17, RZ ;  /* 0x000000111407b224 */ /* 0x004fca00078e02ff */
[----:B------:R4:W-:Y:S01]  /*30d70*/  @!P3 STG.E.U8 desc[UR8][R2.64+0x20], R7 ;  /* 0x000020070200b986 */ /* 0x0009e2000c101108 */
[----:B------:R-:W-:-:S13]  /*30d80*/  ISETP.LT.OR P3, PT, R0, 0x22, !P6 ;  /* 0x000000220000780c */ /* 0x000fda0007761670 */
[----:B----4-:R-:W-:-:S05]  /*30d90*/  @!P3 IMAD R7, R21, R17, RZ ;  /* 0x000000111507b224 */ /* 0x010fca00078e02ff */
        /* <DEDUP_REMOVED lines=9> */
[----:B------:R-:W4:Y:S04]  /*30e30*/  LDL.LU R20, [R1+0x2f0] ;  /* 0x0002f00001147983 */ /* 0x000f280000300800 */
[----:B------:R-:W3:Y:S01]  /*30e40*/  LDL.LU R21, [R1+0x2f4] ;  /* 0x0002f40001157983 */ /* 0x000ee20000300800 */
[----:B------:R-:W-:-:S04]  /*30e50*/  @!P4 IADD3 R14, P6, R2, UR6, RZ ;  /* 0x00000006020ecc10 */ /* 0x000fc8000ffde0ff */
[----:B------:R-:W-:Y:S02]  /*30e60*/  @!P4 IADD3.X R15, R3, UR61, RZ, P6, !PT ;  /* 0x0000003d030fcc10 */ /* 0x000fe4000b7fe4ff */
[----:B------:R-:W-:-:S04]  /*30e70*/  ISETP.GE.AND P6, PT, R6, 0x101, PT ;  /* 0x000001010600780c */ /* 0x000fc80003fc6270 */
[----:B------:R-:W-:Y:S01]  /*30e80*/  ISETP.LT.OR P3, PT, R0, 0x29, !P6 ;  /* 0x000000290000780c */ /* 0x000fe20007761670 */
[----:B--2---:R-:W-:-:S05]  /*30e90*/  @!P4 IMAD R7, R7, R17, RZ ;  /* 0x000000110707c224 */ /* 0x004fca00078e02ff */
[----:B------:R4:W-:Y:S07]  /*30ea0*/  @!P4 STG.E.U8 desc[UR8][R14.64+0x21], R7 ;  /* 0x000021070e00c986 */ /* 0x0009ee000c101108 */
[----:B----4-:R-:W-:-:S05]  /*30eb0*/  @!P3 IMAD R7, R20, R17, RZ ;  /* 0x000000111407b224 */ /* 0x010fca00078e02ff */
        /* <DEDUP_REMOVED lines=8> */
[----:B------:R-:W-:-:S13]  /*30f40*/  ISETP.LT.OR P4, PT, R0, 0x2a, !P2 ;  /* 0x0000002a0000780c */ /* 0x000fda0005781670 */
[----:B------:R-:W-:-:S04]  /*30f50*/  @!P4 IADD3 R14, P6, R2, UR6, RZ ;  /* 0x00000006020ecc10 */ /* 0x000fc8000ffde0ff */
[----:B------:R-:W-:Y:S01]  /*30f60*/  @!P4 IADD3.X R15, R3, UR61, RZ, P6, !PT ;  /* 0x0000003d030fcc10 */ /* 0x000fe2000b7fe4ff */
[----:B--2---:R-:W-:-:S05]  /*30f70*/  @!P3 IMAD R7, R7, R17, RZ ;  /* 0x000000110707b224 */ /* 0x004fca00078e02ff */
[----:B------:R1:W-:Y:S01]  /*30f80*/  @!P3 STG.E.U8 desc[UR8][R20.64+0x28], R7 ;  /* 0x000028071400b986 */ /* 0x0003e2000c101108 */
[----:B------:R-:W-:Y:S01]  /*30f90*/  ISETP.LT.OR P3, PT, R0, 0x21, !P0 ;  /* 0x000000210000780c */ /* 0x000fe20004761670 */
[----:B-1----:R-:W-:-:S05]  /*30fa0*/  @!P4 IMAD R7, R22, R17, RZ ;  /* 0x000000111607c224 */ /* 0x002fca00078e02ff */
[----:B------:R5:W-:Y:S07]  /*30fb0*/  @!P4 STG.E.U8 desc[UR8][R14.64+0x29], R7 ;  /* 0x000029070e00c986 */ /* 0x000bee000c101108 */
[----:B-----5:R-:W-:-:S05]  /*30fc0*/  @!P3 IMAD R7, R23, R17, RZ ;  /* 0x000000111707b224 */ /* 0x020fca00078e02ff */
[----:B------:R1:W-:Y:S01]  /*30fd0*/  @!P3 STG.E.U8 desc[UR8][R8.64+0x20], R7 ;  /* 0x000020070800b986 */ /* 0x0003e2000c101108 */
[----:B------:R-:W-:-:S13]  /*30fe0*/  ISETP.LT.OR P3, PT, R0, 0x22, !P0 ;  /* 0x000000220000780c */ /* 0x000fda0004761670 */
[----:B-1----:R-:W-:-:S05]  /*30ff0*/  @!P3 IMAD R7, R234, R17, RZ ;  /* 0x00000011ea07b224 */ /* 0x002fca00078e02ff */
[----:B------:R1:W-:Y:S02]  /*31000*/  @!P3 STG.E.U8 desc[UR8][R8.64+0x21], R7 ;  /* 0x000021070800b986 */ /* 0x0003e4000c101108 */
[----:B-1----:R-:W-:-:S04]  /*31010*/  IADD3 R7, P3, R2, UR16, RZ ;  /* 0x0000001002077c10 */ /* 0x002fc8000ff7e0ff */
[----:B------:R-:W-:Y:S02]  /*31020*/  IADD3.X R23, R3, UR14, RZ, P3, !PT ;  /* 0x0000000e03177c10 */ /* 0x000fe40009ffe4ff */
[----:B------:R-:W-:-:S04]  /*31030*/  IADD3 R22, P3, R2, UR16, RZ ;  /* 0x0000001002167c10 */ /* 0x000fc8000ff7e0ff */
[----:B------:R-:W-:Y:S02]  /*31040*/  IADD3.X R234, R3, UR14, RZ, P3, !PT ;  /* 0x0000000e03ea7c10 */ /* 0x000fe40009ffe4ff */
[----:B------:R-:W-:-:S13]  /*31050*/  ISETP.LT.OR P3, PT, R0, 0x21, !P1 ;  /* 0x000000210000780c */ /* 0x000fda0004f61670 */
[----:B------:R-:W-:Y:S01]  /*31060*/  @!P3 IADD3 R20, P4, R7, UR6, RZ ;  /* 0x000000060714bc10 */ /* 0x000fe2000ff9e0ff */
[----:B------:R-:W-:-:S03]  /*31070*/  @!P3 IMAD R235, R235, R17, RZ ;  /* 0x00000011ebebb224 */ /* 0x000fc600078e02ff */
[----:B------:R-:W-:-:S05]  /*31080*/  @!P3 IADD3.X R21, R23, UR61, RZ, P4, !PT ;  /* 0x0000003d1715bc10 */ /* 0x000fca000a7fe4ff */
[----:B------:R1:W-:Y:S04]  /*31090*/  @!P3 STG.E.U8 desc[UR8][R20.64+0x20], R235 ;  /* 0x000020eb1400b986 */ /* 0x0003e8000c101108 */
[----:B-1----:R-:W2:Y:S01]  /*310a0*/  LDL.LU R20, [R1+0x2cc] ;  /* 0x0002cc0001147983 */ /* 0x002ea20000300800 */
[----:B------:R-:W-:-:S03]  /*310b0*/  ISETP.LT.OR P4, PT, R0, 0x22, !P1 ;  /* 0x000000220000780c */ /* 0x000fc60004f81670 */
[----:B------:R-:W3:Y:S04]  /*310c0*/  LDL.LU R21, [R1+0x2d4] ;  /* 0x0002d40001157983 */ /* 0x000ee80000300800 */
[----:B------:R-:W4:Y:S06]  /*310d0*/  LDL.LU R235, [R1+0x2bc] ;  /* 0x0002bc0001eb7983 */ /* 0x000f2c0000300800 */
[----:B------:R-:W-:-:S04]  /*310e0*/  @!P4 IADD3 R14, P6, R22, UR6, RZ ;  /* 0x00000006160ecc10 */ /* 0x000fc8000ffde0ff */
[----:B------:R-:W-:Y:S01]  /*310f0*/  @!P4 IADD3.X R15, R234, UR61, RZ, P6, !PT ;  /* 0x0000003dea0fcc10 */ /* 0x000fe2000b7fe4ff */
[----:B--2---:R-:W-:-:S05]  /*31100*/  @!P4 IMAD R20, R20, R17, RZ ;  /* 0x000000111414c224 */ /* 0x004fca00078e02ff */
[----:B------:R1:W-:Y:S04]  /*31110*/  @!P4 STG.E.U8 desc[UR8][R14.64+0x21], R20 ;  /* 0x000021140e00c986 */ /* 0x0003e8000c101108 */
[----:B-1----:R-:W2:Y:S01]  /*31120*/  LDL.LU R15, [R1+0x2d0] ;  /* 0x0002d000010f7983 */ /* 0x002ea20000300800 */
[----:B------:R-:W-:-:S13]  /*31130*/  ISETP.LT.OR P3, PT, R0, 0x29, !P0 ;  /* 0x000000290000780c */ /* 0x000fda0004761670 */
[----:B--2---:R-:W-:-:S05]  /*31140*/  @!P3 IMAD R14, R15, R17, RZ ;  /* 0x000000110f0eb224 */ /* 0x004fca00078e02ff */
[----:B------:R3:W-:Y:S01]  /*31150*/  @!P3 STG.E.U8 desc[UR8][R8.64+0x28], R14 ;  /* 0x0000280e0800b986 */ /* 0x0007e2000c101108 */
[----:B------:R-:W-:-:S13]  /*31160*/  ISETP.LT.OR P3, PT, R0, 0x2a, !P0 ;  /* 0x0000002a0000780c */ /* 0x000fda0004761670 */
[----:B---3--:R-:W-:-:S05]  /*31170*/  @!P3 IMAD R14, R21, R17, RZ ;  /* 0x00000011150eb224 */ /* 0x008fca00078e02ff */
[----:B------:R1:W-:Y:S01]  /*31180*/  @!P3 STG.E.U8 desc[UR8][R8.64+0x29], R14 ;  /* 0x0000290e0800b986 */ /* 0x0003e2000c101108 */
[----:B------:R-:W-:-:S13]  /*31190*/  ISETP.LT.OR P3, PT, R0, 0x29, !P1 ;  /* 0x000000290000780c */ /* 0x000fda0004f61670 */
[----:B------:R-:W-:Y:S02]  /*311a0*/  @!P3 IADD3 R20, P4, R7, UR6, RZ ;  /* 0x000000060714bc10 */ /* 0x000fe4000ff9e0ff */
[----:B------:R-:W2:Y:S02]  /*311b0*/  LDL.LU R7, [R1+0x2d8] ;  /* 0x0002d80001077983 */ /* 0x000ea40000300800 */
[----:B------:R-:W-:Y:S02]  /*311c0*/  @!P3 IADD3.X R21, R23, UR61, RZ, P4, !PT ;  /* 0x0000003d1715bc10 */ /* 0x000fe4000a7fe4ff */
[----:B------:R-:W-:Y:S01]  /*311d0*/  ISETP.LT.OR P4, PT, R0, 0x2a, !P1 ;  /* 0x0000002a0000780c */ /* 0x000fe20004f81670 */
[----:B------:R-:W3:-:S12]  /*311e0*/  LDL.LU R23, [R1+0x2b8] ;  /* 0x0002b80001177983 */ /* 0x000ed80000300800 */
[----:B-1----:R-:W-:Y:S02]  /*311f0*/  @!P4 IADD3 R14, P6, R22, UR6, RZ ;  /* 0x00000006160ecc10 */ /* 0x002fe4000ffde0ff */
[----:B------:R-:W5:Y:S02]  /*31200*/  LDL.LU R22, [R1+0x2b4] ;  /* 0x0002b40001167983 */ /* 0x000f640000300800 */
[----:B------:R-:W-:Y:S02]  /*31210*/  @!P4 IADD3.X R15, R234, UR61, RZ, P6, !PT ;  /* 0x0000003dea0fcc10 */ /* 0x000fe4000b7fe4ff */
[----:B------:R-:W4:Y:S01]  /*31220*/  LDL.LU R234, [R1+0x2b0] ;  /* 0x0002b00001ea7983 */ /* 0x000f220000300800 */
[----:B--2---:R-:W-:-:S05]  /*31230*/  @!P3 IMAD R7, R7, R17, RZ ;  /* 0x000000110707b224 */ /* 0x004fca00078e02ff */
[----:B------:R1:W-:Y:S04]  /*31240*/  @!P3 STG.E.U8 desc[UR8][R20.64+0x28], R7 ;  /* 0x000028071400b986 */ /* 0x0003e8000c101108 */
[----:B-1----:R-:W2:Y:S04]  /*31250*/  LDL.LU R21, [R1+0x2dc] ;  /* 0x0002dc0001157983 */ /* 0x002ea80000300800 */
[----:B------:R-:W3:Y:S01]  /*31260*/  LDL.LU R20, [R1+0x280] ;  /* 0x0002800001147983 */ /* 0x000ee20000300800 */
[----:B------:R-:W-:Y:S01]  /*31270*/  ISETP.GE.AND P6, PT, R6, 0x1, PT ;  /* 0x000000010600780c */ /* 0x000fe20003fc6270 */
[----:B--2---:R-:W-:-:S02]  /*31280*/  @!P4 IMAD R7, R21, R17, RZ ;  /* 0x000000111507c224 */ /* 0x004fc400078e02ff */
[----:B------:R-:W2:Y:S04]  /*31290*/  LDL.LU R21, [R1+0x284] ;  /* 0x0002840001157983 */ /* 0x000ea80000300800 */
[----:B------:R1:W-:Y:S04]  /*312a0*/  @!P4 STG.E.U8 desc[UR8][R14.64+0x29], R7 ;  /* 0x000029070e00c986 */ /* 0x0003e8000c101108 */
[----:B-1----:R-:W5:Y:S01]  /*312b0*/  LDL.LU R7, [R1+0x2a0] ;  /* 0x0002a00001077983 */ /* 0x002f620000300800 */
[----:B------:R-:W-:-:S03]  /*312c0*/  ISETP.LT.OR P3, PT, R0, 0x31, !P6 ;  /* 0x000000310000780c */ /* 0x000fc60007761670 */
[----:B------:R-:W4:Y:S04]  /*312d0*/  LDL.LU R14, [R1+0x2ac] ;  /* 0x0002ac00010e7983 */ /* 0x000f280000300800 */
[----:B------:R-:W2:Y:S06]  /*312e0*/  LDL.LU R15, [R1+0x288] ;  /* 0x00028800010f7983 */ /* 0x000eac0000300800 */
[----:B-----5:R-:W-:-:S05]  /*312f0*/  @!P3 IMAD R7, R7, R17, RZ ;  /* 0x000000110707b224 */ /* 0x020fca00078e02ff */
[----:B------:R1:W-:Y:S04]  /*31300*/  @!P3 STG.E.U8 desc[UR8][R10.64+0x30], R7 ;  /* 0x000030070a00b986 */ /* 0x0003e8000c101108 */
[----:B-1----:R-:W5:Y:S01]  /*31310*/  LDL.LU R7, [R1+0x2a4] ;  /* 0x0002a40001077983 */ /* 0x002f620000300800 */
[----:B------:R-:W-:Y:S02]  /*31320*/  ISETP.LT.OR P3, PT, R0, 0x32, !P6 ;  /* 0x000000320000780c */ /* 0x000fe40007761670 */
[----:B------:R-:W-:-:S11]  /*31330*/  ISETP.GE.AND P4, PT, R6, 0x9, PT ;  /* 0x000000090600780c */ /* 0x000fd60003f86270 */
[----:B-----5:R-:W-:-:S05]  /*31340*/  @!P3 IMAD R7, R7, R17, RZ ;  /* 0x000000110707b224 */ /* 0x020fca00078e02ff */
[----:B------:R1:W-:Y:S04]  /*31350*/  @!P3 STG.E.U8 desc[UR8][R10.64+0x31], R7 ;  /* 0x000031070a00b986 */ /* 0x0003e8000c101108 */
[----:B-1----:R-:W5:Y:S01]  /*31360*/  LDL.LU R7, [R1+0x2a8] ;  /* 0x0002a80001077983 */ /* 0x002f620000300800 */
[----:B------:R-:W-:-:S13]  /*31370*/  ISETP.LT.OR P3, PT, R0, 0x31, !P4 ;  /* 0x000000310000780c */ /* 0x000fda0006761670 */
[----:B-----5:R-:W-:-:S05]  /*31380*/  @!P3 IMAD R7, R7, R17, RZ ;  /* 0x000000110707b224 */ /* 0x020fca00078e02ff */
[----:B------:R4:W-:Y:S01]  /*31390*/  @!P3 STG.E.U8 desc[UR8][R12.64+0x30], R7 ;  /* 0x000030070c00b986 */ /* 0x0009e2000c101108 */
[----:B------:R-:W-:-:S13]  /*313a0*/  ISETP.LT.OR P3, PT, R0, 0x32, !P4 ;  /* 0x000000320000780c */ /* 0x000fda0006761670 */
[----:B----4-:R-:W-:-:S05]  /*313b0*/  @!P3 IMAD R7, R14, R17, RZ ;  /* 0x000000110e07b224 */ /* 0x010fca00078e02ff */
[----:B------:R1:W-:Y:S01]  /*313c0*/  @!P3 STG.E.U8 desc[UR8][R12.64+0x31], R7 ;  /* 0x000031070c00b986 */ /* 0x0003e2000c101108 */
[----:B------:R-:W-:-:S13]  /*313d0*/  ISETP.LT.OR P3, PT, R0, 0x39, !P6 ;  /* 0x000000390000780c */ /* 0x000fda0007761670 */
[----:B-1----:R-:W-:Y:S02]  /*313e0*/  @!P3 IMAD R7, R234, R17, RZ ;  /* 0x00000011ea07b224 */ /* 0x002fe400078e02ff */
[----:B------:R-:W4:Y:S04]  /*313f0*/  LDL.LU R234, [R1+0x298] ;  /* 0x0002980001ea7983 */ /* 0x000f280000300800 */
[----:B------:R1:W-:Y:S01]  /*31400*/  @!P3 STG.E.U8 desc[UR8][R10.64+0x38], R7 ;  /* 0x000038070a00b986 */ /* 0x0003e2000c101108 */
[----:B------:R-:W-:-:S13]  /*31410*/  ISETP.LT.OR P3, PT, R0, 0x3a, !P6 ;  /* 0x0000003a0000780c */ /* 0x000fda0007761670 */
[----:B-1----:R-:W-:-:S05]  /*31420*/  @!P3 IMAD R7, R22, R17, RZ ;  /* 0x000000111607b224 */ /* 0x002fca00078e02ff */
[----:B------:R3:W-:Y:S01]  /*31430*/  @!P3 STG.E.U8 desc[UR8][R10.64+0x39], R7 ;  /* 0x000039070a00b986 */ /* 0x0007e2000c101108 */
[----:B------:R-:W-:Y:S02]  /*31440*/  ISETP.LT.OR P3, PT, R0, 0x39, !P4 ;  /* 0x000000390000780c */ /* 0x000fe40006761670 */
[----:B------:R-:W-:-:S11]  /*31450*/  ISETP.GE.AND P6, PT, R6, 0x89, PT ;  /* 0x000000890600780c */ /* 0x000fd60003fc6270 */
[----:B---3--:R-:W-:-:S05]  /*31460*/  @!P3 IMAD R7, R23, R17, RZ ;  /* 0x000000111707b224 */ /* 0x008fca00078e02ff */
[----:B------:R1:W-:Y:S01]  /*31470*/  @!P3 STG.E.U8 desc[UR8][R12.64+0x38], R7 ;  /* 0x000038070c00b986 */ /* 0x0003e2000c101108 */
[C---:B------:R-:W-:Y:S02]  /*31480*/  ISETP.LT.OR P3, PT, R0.reuse, 0x3a, !P4 ;  /* 0x0000003a0000780c */ /* 0x040fe40006761670 */
[----:B------:R-:W-:-:S11]  /*31490*/  ISETP.LT.OR P4, PT, R0, 0x32, !P6 ;  /* 0x000000320000780c */ /* 0x000fd60007781670 */
[----:B-1----:R-:W-:Y:S02]  /*314a0*/  @!P3 IMAD R7, R235, R17, RZ ;  /* 0x00000011eb07b224 */ /* 0x002fe400078e02ff */
        /* <DEDUP_REMOVED lines=10> */
[----:B--2---:R-:W-:-:S05]  /*31550*/  @!P3 IMAD R7, R21, R17, RZ ;  /* 0x000000111507b224 */ /* 0x004fca00078e02ff */
[----:B------:R1:W-:Y:S02]  /*31560*/  @!P3 STG.E.U8 desc[UR8][R4.64+0x31], R7 ;  /* 0x000031070400b986 */ /* 0x0003e4000c101108 */
[----:B-1----:R-:W-:-:S05]  /*31570*/  @!P5 IMAD R7, R15, R17, RZ ;  /* 0x000000110f07d224 */ /* 0x002fca00078e02ff */
[----:B------:R1:W-:Y:S04]  /*31580*/  @!P5 STG.E.U8 desc[UR8][R232.64+0x30], R7 ;  /* 0x00003007e800d986 */ /* 0x0003e8000c101108 */
[----:B-1----:R-:W2:Y:S04]  /*31590*/  LDL.LU R7, [R1+0x28c] ;  /* 0x00028c0001077983 */ /* 0x002ea80000300800 */
[----:B------:R-:W5:Y:S04]  /*315a0*/  LDL.LU R232, [R1+0x290] ;  /* 0x0002900001e87983 */ /* 0x000f680000300800 */
[----:B------:R-:W4:Y:S01]  /*315b0*/  LDL.LU R233, [R1+0x294] ;  /* 0x0002940001e97983 */ /* 0x000f220000300800 */
        /* <DEDUP_REMOVED lines=8> */
[----:B--2---:R-:W-:-:S05]  /*31640*/  @!P4 IMAD R7, R7, R17, RZ ;  /* 0x000000110707c224 */ /* 0x004fca00078e02ff */
[----:B------:R5:W-:Y:S01]  /*31650*/  @!P4 STG.E.U8 desc[UR8][R22.64+0x31], R7 ;  /* 0x000031071600c986 */ /* 0x000be2000c101108 */
[----:B------:R-:W-:-:S13]  /*31660*/  ISETP.LT.OR P4, PT, R0, 0x39, !P6 ;  /* 0x000000390000780c */ /* 0x000fda0007781670 */
[----:B-----5:R-:W-:-:S05]  /*31670*/  @!P4 IMAD R7, R232, R17, RZ ;  /* 0x00000011e807c224 */ /* 0x020fca00078e02ff */
[----:B------:R4:W-:Y:S01]  /*31680*/  @!P4 STG.E.U8 desc[UR8][R4.64+0x38], R7 ;  /* 0x000038070400c986 */ /* 0x0009e2000c101108 */
[----:B------:R-:W-:-:S13]  /*31690*/  ISETP.LT.OR P4, PT, R0, 0x3a, !P6 ;  /* 0x0000003a0000780c */ /* 0x000fda0007781670 */
[----:B----4-:R-:W-:-:S05]  /*316a0*/  @!P4 IMAD R7, R233, R17, RZ ;  /* 0x00000011e907c224 */ /* 0x010fca00078e02ff */
        /* <DEDUP_REMOVED lines=761> */
[----:B------:R-:W3:Y:S01]  /*34640*/  LDL.LU R20, [R1] ;  /* 0x0000000001147983 */ /* 0x000ee20000300800 */
        /* <DEDUP_REMOVED lines=66> */
[----:B------:R-:W-:Y:S02]  /*34a70*/  ISETP.LT.OR P5, PT, R0, 0x8a, !P6 ;  /* 0x0000008a0000780c */ /* 0x000fe400077a1670 */
[----:B------:R-:W-:-:S11]  /*34a80*/  ISETP.GE.AND P6, PT, R6, 0x89, PT ;  /* 0x000000890600780c */ /* 0x000fd60003fc6270 */
        /* <DEDUP_REMOVED lines=9> */
[----:B---3--:R-:W-:-:S12]  /*34b20*/  @!P4 IMAD R7, R235, R17, RZ ;  /* 0x00000011eb07c224 */ /* 0x008fd800078e02ff */
[----:B------:R-:W-:Y:S01]  /*34b30*/  @!P3 IMAD R224, R224, R17, RZ ;  /* 0x00000011e0e0b224 */ /* 0x000fe200078e02ff */
[----:B------:R1:W-:Y:S04]  /*34b40*/  @!P4 STG.E.U8 desc[UR8][R14.64+0x89], R7 ;  /* 0x000089070e00c986 */ /* 0x0003e8000c101108 */
[----:B------:R-:W-:Y:S01]  /*34b50*/  @!P3 STG.E.U8 desc[UR8][R2.64+0x80], R224 ;  /* 0x000080e00200b986 */ /* 0x000fe2000c101108 */
[----:B------:R-:W-:-:S13]  /*34b60*/  ISETP.LT.OR P3, PT, R0, 0x82, !P6 ;  /* 0x000000820000780c */ /* 0x000fda0007761670 */
[----:B------:R-:W-:-:S05]  /*34b70*/  @!P3 IMAD R225, R225, R17, RZ ;  /* 0x00000011e1e1b224 */ /* 0x000fca00078e02ff */
[----:B------:R-:W-:Y:S01]  /*34b80*/  @!P3 STG.E.U8 desc[UR8][R2.64+0x81], R225 ;  /* 0x000081e10200b986 */ /* 0x000fe2000c101108 */
[----:B------:R-:W-:-:S13]  /*34b90*/  ISETP.LT.OR P3, PT, R0, 0x81, !P2 ;  /* 0x000000810000780c */ /* 0x000fda0005761670 */
[----:B-1----:R-:W-:-:S04]  /*34ba0*/  @!P3 IADD3 R14, P4, R2, UR6, RZ ;  /* 0x00000006020ebc10 */ /* 0x002fc8000ff9e0ff */
[----:B------:R-:W-:Y:S02]  /*34bb0*/  @!P3 IADD3.X R15, R3, UR61, RZ, P4, !PT ;  /* 0x0000003d030fbc10 */ /* 0x000fe4000a7fe4ff */
[----:B------:R-:W-:Y:S01]  /*34bc0*/  ISETP.LT.OR P4, PT, R0, 0x82, !P2 ;  /* 0x000000820000780c */ /* 0x000fe20005781670 */
[----:B------:R-:W-:-:S12]  /*34bd0*/  @!P3 IMAD R226, R226, R17, RZ ;  /* 0x00000011e2e2b224 */ /* 0x000fd800078e02ff */
[----:B------:R-:W-:-:S04]  /*34be0*/  @!P4 IADD3 R20, P6, R2, UR6, RZ ;  /* 0x000000060214cc10 */ /* 0x000fc8000ffde0ff */
[----:B------:R-:W-:Y:S02]  /*34bf0*/  @!P4 IADD3.X R21, R3, UR61, RZ, P6, !PT ;  /* 0x0000003d0315cc10 */ /* 0x000fe4000b7fe4ff */
[----:B------:R-:W-:Y:S01]  /*34c00*/  ISETP.GE.AND P6, PT, R6, 0x101, PT ;  /* 0x000001010600780c */ /* 0x000fe20003fc6270 */
[----:B------:R1:W-:Y:S03]  /*34c10*/  @!P3 STG.E.U8 desc[UR8][R14.64+0x80], R226 ;  /* 0x000080e20e00b986 */ /* 0x0003e6000c101108 */
[----:B------:R-:W-:Y:S01]  /*34c20*/  ISETP.LT.OR P3, PT, R0, 0x89, !P6 ;  /* 0x000000890000780c */ /* 0x000fe20007761670 */
[----:B------:R-:W-:-:S05]  /*34c30*/  @!P4 IMAD R227, R227, R17, RZ ;  /* 0x00000011e3e3c224 */ /* 0x000fca00078e02ff */
[----:B------:R2:W-:Y:S07]  /*34c40*/  @!P4 STG.E.U8 desc[UR8][R20.64+0x81], R227 ;  /* 0x000081e31400c986 */ /* 0x0005ee000c101108 */
[----:B------:R-:W-:-:S05]  /*34c50*/  @!P3 IMAD R228, R228, R17, RZ ;  /* 0x00000011e4e4b224 */ /* 0x000fca00078e02ff */
[----:B------:R-:W-:Y:S01]  /*34c60*/  @!P3 STG.E.U8 desc[UR8][R2.64+0x88], R228 ;  /* 0x000088e40200b986 */ /* 0x000fe2000c101108 */
[----:B------:R-:W-:-:S13]  /*34c70*/  ISETP.LT.OR P3, PT, R0, 0x8a, !P6 ;  /* 0x0000008a0000780c */ /* 0x000fda0007761670 */
[----:B------:R-:W-:-:S05]  /*34c80*/  @!P3 IMAD R229, R229, R17, RZ ;  /* 0x00000011e5e5b224 */ /* 0x000fca00078e02ff */
[----:B------:R-:W-:Y:S01]  /*34c90*/  @!P3 STG.E.U8 desc[UR8][R2.64+0x89], R229 ;  /* 0x000089e50200b986 */ /* 0x000fe2000c101108 */
[----:B------:R-:W-:-:S13]  /*34ca0*/  ISETP.LT.OR P3, PT, R0, 0x89, !P2 ;  /* 0x000000890000780c */ /* 0x000fda0005761670 */
[----:B-1----:R-:W-:Y:S01]  /*34cb0*/  @!P3 IADD3 R14, P4, R2, UR6, RZ ;  /* 0x00000006020ebc10 */ /* 0x002fe2000ff9e0ff */
[----:B------:R-:W-:-:S03]  /*34cc0*/  @!P3 IMAD R230, R230, R17, RZ ;  /* 0x00000011e6e6b224 */ /* 0x000fc600078e02ff */
[----:B------:R-:W-:Y:S02]  /*34cd0*/  @!P3 IADD3.X R15, R3, UR61, RZ, P4, !PT ;  /* 0x0000003d030fbc10 */ /* 0x000fe4000a7fe4ff */
[----:B------:R-:W-:-:S03]  /*34ce0*/  ISETP.LT.OR P4, PT, R0, 0x8a, !P2 ;  /* 0x0000008a0000780c */ /* 0x000fc60005781670 */
[----:B------:R1:W-:Y:S01]  /*34cf0*/  @!P3 STG.E.U8 desc[UR8][R14.64+0x88], R230 ;  /* 0x000088e60e00b986 */ /* 0x0003e2000c101108 */
[----:B------:R-:W-:-:S09]  /*34d00*/  ISETP.LT.OR P3, PT, R0, 0x81, !P0 ;  /* 0x000000810000780c */ /* 0x000fd20004761670 */
[----:B--2---:R-:W-:Y:S01]  /*34d10*/  @!P4 IADD3 R20, P6, R2, UR6, RZ ;  /* 0x000000060214cc10 */ /* 0x004fe2000ffde0ff */
[----:B------:R-:W-:-:S03]  /*34d20*/  @!P4 IMAD R231, R231, R17, RZ ;  /* 0x00000011e7e7c224 */ /* 0x000fc600078e02ff */
[----:B------:R-:W-:Y:S01]  /*34d30*/  @!P4 IADD3.X R21, R3, UR61, RZ, P6, !PT ;  /* 0x0000003d0315cc10 */ /* 0x000fe2000b7fe4ff */
[----:B------:R-:W-:-:S04]  /*34d40*/  @!P3 IMAD R225, R216, R17, RZ ;  /* 0x00000011d8e1b224 */ /* 0x000fc800078e02ff */
[----:B------:R2:W-:Y:S04]  /*34d50*/  @!P4 STG.E.U8 desc[UR8][R20.64+0x89], R231 ;  /* 0x000089e71400c986 */ /* 0x0005e8000c101108 */
[----:B------:R3:W-:Y:S01]  /*34d60*/  @!P3 STG.E.U8 desc[UR8][R8.64+0x80], R225 ;  /* 0x000080e10800b986 */ /* 0x0007e2000c101108 */
[----:B------:R-:W-:-:S13]  /*34d70*/  ISETP.LT.OR P3, PT, R0, 0x82, !P0 ;  /* 0x000000820000780c */ /* 0x000fda0004761670 */
[----:B------:R-:W-:-:S05]  /*34d80*/  @!P3 IMAD R227, R217, R17, RZ ;  /* 0x00000011d9e3b224 */ /* 0x000fca00078e02ff */
[----:B------:R-:W-:Y:S01]  /*34d90*/  @!P3 STG.E.U8 desc[UR8][R8.64+0x81], R227 ;  /* 0x000081e30800b986 */ /* 0x000fe2000c101108 */
[----:B------:R-:W-:-:S04]  /*34da0*/  IADD3 R224, P3, R2, UR16, RZ ;  /* 0x0000001002e07c10 */ /* 0x000fc8000ff7e0ff */
[----:B------:R-:W-:Y:S02]  /*34db0*/  IADD3.X R216, R3, UR14, RZ, P3, !PT ;  /* 0x0000000e03d87c10 */ /* 0x000fe40009ffe4ff */
[----:B------:R-:W-:-:S04]  /*34dc0*/  IADD3 R217, P3, R2, UR16, RZ ;  /* 0x0000001002d97c10 */ /* 0x000fc8000ff7e0ff */
[----:B------:R-:W-:Y:S02]  /*34dd0*/  IADD3.X R7, R3, UR14, RZ, P3, !PT ;  /* 0x0000000e03077c10 */ /* 0x000fe40009ffe4ff */
        /* <DEDUP_REMOVED lines=10> */
[----:B---3--:R-:W-:-:S04]  /*34e80*/  @!P3 IMAD R225, R220, R17, RZ ;  /* 0x00000011dce1b224 */ /* 0x008fc800078e02ff */
        /* <DEDUP_REMOVED lines=8> */
[----:B------:R-:W-:-:S13]  /*34f10*/  ISETP.LT.OR P4, PT, R0, 0x8a, !P1 ;  /* 0x0000008a0000780c */ /* 0x000fda0004f81670 */
[----:B--2---:R-:W-:-:S04]  /*34f20*/  @!P4 IADD3 R20, P6, R217, UR6, RZ ;  /* 0x00000006d914cc10 */ /* 0x004fc8000ffde0ff */
[----:B------:R-:W-:Y:S01]  /*34f30*/  @!P4 IADD3.X R21, R7, UR61, RZ, P6, !PT ;  /* 0x0000003d0715cc10 */ /* 0x000fe2000b7fe4ff */
[----:B------:R-:W-:Y:S01]  /*34f40*/  @!P3 IMAD R7, R222, R17, RZ ;  /* 0x00000011de07b224 */ /* 0x000fe200078e02ff */
[----:B------:R-:W-:-:S04]  /*34f50*/  ISETP.GE.AND P6, PT, R6, 0x1, PT ;  /* 0x000000010600780c */ /* 0x000fc80003fc6270 */
[----:B------:R1:W-:Y:S01]  /*34f60*/  @!P3 STG.E.U8 desc[UR8][R14.64+0x88], R7 ;  /* 0x000088070e00b986 */ /* 0x0003e2000c101108 */
[----:B------:R-:W-:Y:S01]  /*34f70*/  ISETP.LT.OR P3, PT, R0, 0x91, !P6 ;  /* 0x000000910000780c */ /* 0x000fe20007761670 */
[----:B------:R-:W-:-:S05]  /*34f80*/  @!P4 IMAD R223, R223, R17, RZ ;  /* 0x00000011dfdfc224 */ /* 0x000fca00078e02ff */
[----:B------:R2:W-:Y:S07]  /*34f90*/  @!P4 STG.E.U8 desc[UR8][R20.64+0x89], R223 ;  /* 0x000089df1400c986 */ /* 0x0005ee000c101108 */
[----:B------:R-:W-:-:S05]  /*34fa0*/  @!P3 IMAD R217, R208, R17, RZ ;  /* 0x00000011d0d9b224 */ /* 0x000fca00078e02ff */
[----:B------:R-:W-:Y:S01]  /*34fb0*/  @!P3 STG.E.U8 desc[UR8][R10.64+0x90], R217 ;  /* 0x000090d90a00b986 */ /* 0x000fe2000c101108 */
[----:B------:R-:W-:Y:S02]  /*34fc0*/  ISETP.LT.OR P3, PT, R0, 0x92, !P6 ;  /* 0x000000920000780c */ /* 0x000fe40007761670 */
[----:B------:R-:W-:-:S11]  /*34fd0*/  ISETP.GE.AND P4, PT, R6, 0x9, PT ;  /* 0x000000090600780c */ /* 0x000fd60003f86270 */
[----:B------:R-:W-:-:S05]  /*34fe0*/  @!P3 IMAD R209, R209, R17, RZ ;  /* 0x00000011d1d1b224 */ /* 0x000fca00078e02ff */
[----:B------:R-:W-:Y:S01]  /*34ff0*/  @!P3 STG.E.U8 desc[UR8][R10.64+0x91], R209 ;  /* 0x000091d10a00b986 */ /* 0x000fe2000c101108 */
[----:B------:R-:W-:-:S13]  /*35000*/  ISETP.LT.OR P3, PT, R0, 0x91, !P4 ;  /* 0x000000910000780c */ /* 0x000fda0006761670 */
[----:B------:R-:W-:-:S05]  /*35010*/  @!P3 IMAD R219, R210, R17, RZ ;  /* 0x00000011d2dbb224 */ /* 0x000fca00078e02ff */
[----:B------:R-:W-:Y:S01]  /*35020*/  @!P3 STG.E.U8 desc[UR8][R12.64+0x90], R219 ;  /* 0x000090db0c00b986 */ /* 0x000fe2000c101108 */
[----:B------:R-:W-:-:S13]  /*35030*/  ISETP.LT.OR P3, PT, R0, 0x92, !P4 ;  /* 0x000000920000780c */ /* 0x000fda0006761670 */
[----:B------:R-:W-:-:S05]  /*35040*/  @!P3 IMAD R211, R211, R17, RZ ;  /* 0x00000011d3d3b224 */ /* 0x000fca00078e02ff */
[----:B------:R-:W-:Y:S01]  /*35050*/  @!P3 STG.E.U8 desc[UR8][R12.64+0x91], R211 ;  /* 0x000091d30c00b986 */ /* 0x000fe2000c101108 */
[----:B------:R-:W-:-:S13]  /*35060*/  ISETP.LT.OR P3, PT, R0, 0x99, !P6 ;  /* 0x000000990000780c */ /* 0x000fda0007761670 */
[----:B-1----:R-:W-:-:S05]  /*35070*/  @!P3 IMAD R7, R212, R17, RZ ;  /* 0x00000011d407b224 */ /* 0x002fca00078e02ff */
[----:B------:R1:W-:Y:S01]  /*35080*/  @!P3 STG.E.U8 desc[UR8][R10.64+0x98], R7 ;  /* 0x000098070a00b986 */ /* 0x0003e2000c101108 */
[----:B------:R-:W-:-:S13]  /*35090*/  ISETP.LT.OR P3, PT, R0, 0x9a, !P6 ;  /* 0x0000009a0000780c */ /* 0x000fda0007761670 */
[----:B------:R-:W-:-:S05]  /*350a0*/  @!P3 IMAD R213, R213, R17, RZ ;  /* 0x00000011d5d5b224 */ /* 0x000fca00078e02ff */
[----:B------:R-:W-:Y:S01]  /*350b0*/  @!P3 STG.E.U8 desc[UR8][R10.64+0x99], R213 ;  /* 0x000099d50a00b986 */ /* 0x000fe2000c101108 */
[----:B------:R-:W-:Y:S02]  /*350c0*/  ISETP.LT.OR P3, PT, R0, 0x99, !P4 ;  /* 0x000000990000780c */ /* 0x000fe40006761670 */
[----:B------:R-:W-:-:S11]  /*350d0*/  ISETP.GE.AND P6, PT, R6, 0x89, PT ;  /* 0x000000890600780c */ /* 0x000fd60003fc6270 */
[----:B--2---:R-:W-:-:S05]  /*350e0*/  @!P3 IMAD R21, R214, R17, RZ ;  /* 0x00000011d615b224 */ /* 0x004fca00078e02ff */
[----:B------:R2:W-:Y:S01]  /*350f0*/  @!P3 STG.E.U8 desc[UR8][R12.64+0x98], R21 ;  /* 0x000098150c00b986 */ /* 0x0005e2000c101108 */
[C---:B------:R-:W-:Y:S02]  /*35100*/  ISETP.LT.OR P3, PT, R0.reuse, 0x9a, !P4 ;  /* 0x0000009a0000780c */ /* 0x040fe40006761670 */
[----:B------:R-:W-:-:S11]  /*35110*/  ISETP.LT.OR P4, PT, R0, 0x92, !P6 ;  /* 0x000000920000780c */ /* 0x000fd60007781670 */
[----:B------:R-:W-:-:S05]  /*35120*/  @!P3 IMAD R215, R215, R17, RZ ;  /* 0x00000011d7d7b224 */ /* 0x000fca00078e02ff */
[----:B------:R-:W-:Y:S01]  /*35130*/  @!P3 STG.E.U8 desc[UR8][R12.64+0x99], R215 ;  /* 0x000099d70c00b986 */ /* 0x000fe2000c101108 */
[----:B------:R-:W-:-:S04]  /*35140*/  @!P4 IADD3 R14, P3, R4, UR6, RZ ;  /* 0x00000006040ecc10 */ /* 0x000fc8000ff7e0ff */
[----:B------:R-:W-:Y:S02]  /*35150*/  @!P4 IADD3.X R15, R5, UR61, RZ, P3, !PT ;  /* 0x0000003d050fcc10 */ /* 0x000fe40009ffe4ff */
[----:B------:R-:W-:-:S04]  /*35160*/  ISETP.GE.AND P3, PT, R6, 0x81, PT ;  /* 0x000000810600780c */ /* 0x000fc80003f66270 */
[----:B------:R-:W-:-:S13]  /*35170*/  ISETP.LT.OR P3, PT, R0, 0x91, !P3 ;  /* 0x000000910000780c */ /* 0x000fda0005f61670 */
[----:B-1----:R-:W-:-:S05]  /*35180*/  @!P3 IMAD R7, R200, R17, RZ ;  /* 0x00000011c807b224 */ /* 0x002fca00078e02ff */
[----:B------:R-:W-:Y:S01]  /*35190*/  @!P3 STG.E.U8 desc[UR8][R4.64+0x90], R7 ;  /* 0x000090070400b986 */ /* 0x000fe2000c101108 */
[----:B------:R-:W-:-:S04]  /*351a0*/  ISETP.GE.AND P3, PT, R6, 0x81, PT ;  /* 0x000000810600780c */ /* 0x000fc80003f66270 */
[----:B------:R-:W-:-:S13]  /*351b0*/  ISETP.LT.OR P3, PT, R0, 0x92, !P3 ;  /* 0x000000920000780c */ /* 0x000fda0005f61670 */
[----:B------:R-:W-:-:S05]  /*351c0*/  @!P3 IMAD R201, R201, R17, RZ ;  /* 0x00000011c9c9b224 */ /* 0x000fca00078e02ff */
[----:B------:R-:W-:Y:S01]  /*351d0*/  @!P3 STG.E.U8 desc[UR8][R4.64+0x91], R201 ;  /* 0x000091c90400b986 */ /* 0x000fe2000c101108 */
[----:B------:R-:W-:Y:S01]  /*351e0*/  ISETP.LT.OR P3, PT, R0, 0x99, !P6 ;  /* 0x000000990000780c */ /* 0x000fe20007761670 */
[----:B------:R-:W-:-:S12]  /*351f0*/  @!P5 IMAD R209, R202, R17, RZ ;  /* 0x00000011cad1d224 */ /* 0x000fd800078e02ff */
[----:B------:R-:W-:-:S04]  /*35200*/  @!P3 IADD3 R20, P6, R4, UR6, RZ ;  /* 0x000000060414bc10 */ /* 0x000fc8000ffde0ff */
[----:B--2---:R-:W-:Y:S02]  /*35210*/  @!P3 IADD3.X R21, R5, UR61, RZ, P6, !PT ;  /* 0x0000003d0515bc10 */ /* 0x004fe4000b7fe4ff */
[----:B------:R-:W-:Y:S01]  /*35220*/  ISETP.GE.AND P6, PT, R6, 0x89, PT ;  /* 0x000000890600780c */ /* 0x000fe20003fc6270 */
[----:B------:R1:W-:Y:S03]  /*35230*/  @!P5 STG.E.U8 desc[UR8][R22.64+0x90], R209 ;  /* 0x000090d11600d986 */ /* 0x0003e6000c101108 */
[----:B------:R-:W-:Y:S01]  /*35240*/  ISETP.LT.OR P5, PT, R0, 0x9a, !P6 ;  /* 0x0000009a0000780c */ /* 0x000fe200077a1670 */
[----:B------:R-:W-:-:S12]  /*35250*/  @!P4 IMAD R203, R203, R17, RZ ;  /* 0x00000011cbcbc224 */ /* 0x000fd800078e02ff */
[----:B-1----:R-:W-:-:S04]  /*35260*/  @!P5 IADD3 R22, P6, R4, UR6, RZ ;  /* 0x000000060416dc10 */ /* 0x002fc8000ffde0ff */
[----:B------:R-:W-:Y:S02]  /*35270*/  @!P5 IADD3.X R23, R5, UR61, RZ, P6, !PT ;  /* 0x0000003d0517dc10 */ /* 0x000fe4000b7fe4ff */
[----:B------:R-:W-:Y:S01]  /*35280*/  ISETP.GE.AND P6, PT, R6, 0x81, PT ;  /* 0x000000810600780c */ /* 0x000fe20003fc6270 */
[----:B------:R1:W-:Y:S03]  /*35290*/  @!P4 STG.E.U8 desc[UR8][R14.64+0x91], R203 ;  /* 0x000091cb0e00c986 */ /* 0x0003e6000c101108 */
[----:B------:R-:W-:-:S13]  /*352a0*/  ISETP.LT.OR P4, PT, R0, 0x99, !P6 ;  /* 0x000000990000780c */ /* 0x000fda0007781670 */
[----:B------:R-:W-:-:S05]  /*352b0*/  @!P4 IMAD R7, R204, R17, RZ ;  /* 0x00000011cc07c224 */ /* 0x000fca00078e02ff */
[----:B------:R2:W-:Y:S01]  /*352c0*/  @!P4 STG.E.U8 desc[UR8][R4.64+0x98], R7 ;  /* 0x000098070400c986 */ /* 0x0005e2000c101108 */
[----:B------:R-:W-:Y:S02]  /*352d0*/  ISETP.LT.OR P4, PT, R0, 0x9a, !P6 ;  /* 0x0000009a0000780c */ /* 0x000fe40007781670 */
[----:B------:R-:W-:-:S11]  /*352e0*/  ISETP.GE.AND P6, PT, R6, 0x89, PT ;  /* 0x000000890600780c */ /* 0x000fd60003fc6270 */
[----:B------:R-:W-:-:S05]  /*352f0*/  @!P4 IMAD R205, R205, R17, RZ ;  /* 0x00000011cdcdc224 */ /* 0x000fca00078e02ff */
[----:B------:R-:W-:Y:S01]  /*35300*/  @!P4 STG.E.U8 desc[UR8][R4.64+0x99], R205 ;  /* 0x000099cd0400c986 */ /* 0x000fe2000c101108 */
[----:B------:R-:W-:Y:S01]  /*35310*/  ISETP.LT.OR P4, PT, R0, 0xa1, !P6 ;  /* 0x000000a10000780c */ /* 0x000fe20007781670 */
[----:B-1----:R-:W-:-:S12]  /*35320*/  @!P3 IMAD R203, R206, R17, RZ ;  /* 0x00000011cecbb224 */ /* 0x002fd800078e02ff */
[----:B------:R-:W-:-:S04]  /*35330*/  @!P4 IADD3 R200, P6, R4, UR6, RZ ;  /* 0x0000000604c8cc10 */ /* 0x000fc8000ffde0ff */
[----:B------:R-:W-:Y:S02]  /*35340*/  @!P4 IADD3.X R201, R5, UR61, RZ, P6, !PT ;  /* 0x0000003d05c9cc10 */ /* 0x000fe4000b7fe4ff */
[----:B------:R-:W-:Y:S01]  /*35350*/  ISETP.GE.AND P6, PT, R6, 0x101, PT ;  /* 0x000001010600780c */ /* 0x000fe20003fc6270 */
[----:B------:R1:W-:Y:S03]  /*35360*/  @!P3 STG.E.U8 desc[UR8][R20.64+0x98], R203 ;  /* 0x000098cb1400b986 */ /* 0x0003e6000c101108 */
[----:B------:R-:W-:Y:S01]  /*35370*/  ISETP.LT.OR P3, PT, R0, 0x91, !P6 ;  /* 0x000000910000780c */ /* 0x000fe20007761670 */
[----:B------:R-:W-:-:S05]  /*35380*/  @!P5 IMAD R207, R207, R17, RZ ;  /* 0x00000011cfcfd224 */ /* 0x000fca00078e02ff */
[----:B------:R-:W-:Y:S07]  /*35390*/  @!P5 STG.E.U8 desc[UR8][R22.64+0x99], R207 ;  /* 0x000099cf1600d986 */ /* 0x000fee000c101108 */
[----:B--2---:R-:W-:-:S05]  /*353a0*/  @!P3 IMAD R7, R192, R17, RZ ;  /* 0x00000011c007b224 */ /* 0x004fca00078e02ff */
[----:B------:R2:W-:Y:S01]  /*353b0*/  @!P3 STG.E.U8 desc[UR8][R2.64+0x90], R7 ;  /* 0x000090070200b986 */ /* 0x0005e2000c101108 */
[----:B------:R-:W-:-:S13]  /*353c0*/  ISETP.LT.OR P3, PT, R0, 0x92, !P6 ;  /* 0x000000920000780c */ /* 0x000fda0007761670 */
[----:B------:R-:W-:-:S05]  /*353d0*/  @!P3 IMAD R193, R193, R17, RZ ;  /* 0x00000011c1c1b224 */ /* 0x000fca00078e02ff */
[----:B------:R-:W-:Y:S01]  /*353e0*/  @!P3 STG.E.U8 desc[UR8][R2.64+0x91], R193 ;  /* 0x000091c10200b986 */ /* 0x000fe2000c101108 */
[----:B------:R-:W-:-:S13]  /*353f0*/  ISETP.LT.OR P3, PT, R0, 0x91, !P2 ;  /* 0x000000910000780c */ /* 0x000fda0005761670 */
[----:B------:R-:W-:-:S04]  /*35400*/  @!P3 IADD3 R14, P5, R2, UR6, RZ ;  /* 0x00000006020ebc10 */ /* 0x000fc8000ffbe0ff */
[----:B------:R-:W-:Y:S02]  /*35410*/  @!P3 IADD3.X R15, R3, UR61, RZ, P5, !PT ;  /* 0x0000003d030fbc10 */ /* 0x000fe4000affe4ff */
[----:B------:R-:W-:Y:S01]  /*35420*/  ISETP.LT.OR P5, PT, R0, 0x92, !P2 ;  /* 0x000000920000780c */ /* 0x000fe200057a1670 */
[----:B-1----:R-:W-:-:S12]  /*35430*/  @!P3 IMAD R203, R194, R17, RZ ;  /* 0x00000011c2cbb224 */ /* 0x002fd800078e02ff */
[----:B------:R-:W-:-:S04]  /*35440*/  @!P5 IADD3 R20, P6, R2, UR6, RZ ;  /* 0x000000060214dc10 */ /* 0x000fc8000ffde0ff */
[----:B------:R-:W-:Y:S02]  /*35450*/  @!P5 IADD3.X R21, R3, UR61, RZ, P6, !PT ;  /* 0x0000003d0315dc10 */ /* 0x000fe4000b7fe4ff */
[----:B------:R-:W-:Y:S01]  /*35460*/  ISETP.GE.AND P6, PT, R6, 0x101, PT ;  /* 0x000001010600780c */ /* 0x000fe20003fc6270 */
[----:B------:R-:W-:Y:S03]  /*35470*/  @!P3 STG.E.U8 desc[UR8][R14.64+0x90], R203 ;  /* 0x000090cb0e00b986 */ /* 0x000fe6000c101108 */
[----:B------:R-:W-:Y:S01]  /*35480*/  ISETP.LT.OR P3, PT, R0, 0x99, !P6 ;  /* 0x000000990000780c */ /* 0x000fe20007761670 */
[----:B------:R-:W-:-:S05]  /*35490*/  @!P5 IMAD R195, R195, R17, RZ ;  /* 0x00000011c3c3d224 */ /* 0x000fca00078e02ff */
[----:B------:R1:W-:Y:S07]  /*354a0*/  @!P5 STG.E.U8 desc[UR8][R20.64+0x91], R195 ;  /* 0x000091c31400d986 */ /* 0x0003ee000c101108 */
[----:B--2---:R-:W-:-:S05]  /*354b0*/  @!P3 IMAD R7, R196, R17, RZ ;  /* 0x00000011c407b224 */ /* 0x004fca00078e02ff */
[----:B------:R2:W-:Y:S01]  /*354c0*/  @!P3 STG.E.U8 desc[UR8][R2.64+0x98], R7 ;  /* 0x000098070200b986 */ /* 0x0005e2000c101108 */
[----:B------:R-:W-:-:S13]  /*354d0*/  ISETP.LT.OR P3, PT, R0, 0x9a, !P6 ;  /* 0x0000009a0000780c */ /* 0x000fda0007761670 */
[----:B------:R-:W-:-:S05]  /*354e0*/  @!P3 IMAD R197, R197, R17, RZ ;  /* 0x00000011c5c5b224 */ /* 0x000fca00078e02ff */
[----:B------:R-:W-:Y:S01]  /*354f0*/  @!P3 STG.E.U8 desc[UR8][R2.64+0x99], R197 ;  /* 0x000099c50200b986 */ /* 0x000fe2000c101108 */
[----:B------:R-:W-:-:S13]  /*35500*/  ISETP.LT.OR P3, PT, R0, 0x99, !P2 ;  /* 0x000000990000780c */ /* 0x000fda0005761670 */
[----:B------:R-:W-:Y:S01]  /*35510*/  @!P3 IADD3 R22, P5, R2, UR6, RZ ;  /* 0x000000060216bc10 */ /* 0x000fe2000ffbe0ff */
[----:B-1----:R-:W-:-:S03]  /*35520*/  @!P3 IMAD R21, R198, R17, RZ ;  /* 0x00000011c615b224 */ /* 0x002fc600078e02ff */
[----:B------:R-:W-:Y:S02]  /*35530*/  @!P3 IADD3.X R23, R3, UR61, RZ, P5, !PT ;  /* 0x0000003d0317bc10 */ /* 0x000fe4000affe4ff */
[----:B------:R-:W-:-:S03]  /*35540*/  ISETP.LT.OR P5, PT, R0, 0x9a, !P2 ;  /* 0x0000009a0000780c */ /* 0x000fc600057a1670 */
[----:B------:R-:W-:Y:S01]  /*35550*/  @!P3 STG.E.U8 desc[UR8][R22.64+0x98], R21 ;  /* 0x000098151600b986 */ /* 0x000fe2000c101108 */
[----:B------:R-:W-:-:S09]  /*35560*/  ISETP.LT.OR P3, PT, R0, 0x91, !P0 ;  /* 0x000000910000780c */ /* 0x000fd20004761670 */
[----:B------:R-:W-:Y:S01]  /*35570*/  @!P5 IADD3 R14, P6, R2, UR6, RZ ;  /* 0x00000006020edc10 */ /* 0x000fe2000ffde0ff */
[----:B------:R-:W-:-:S03]  /*35580*/  @!P5 IMAD R199, R199, R17, RZ ;  /* 0x00000011c7c7d224 */ /* 0x000fc600078e02ff */
[----:B------:R-:W-:Y:S01]  /*35590*/  @!P5 IADD3.X R15, R3, UR61, RZ, P6, !PT ;  /* 0x0000003d030fdc10 */ /* 0x000fe2000b7fe4ff */
[----:B--2---:R-:W-:-:S04]  /*355a0*/  @!P3 IMAD R7, R184, R17, RZ ;  /* 0x00000011b807b224 */ /* 0x004fc800078e02ff */
[----:B------:R1:W-:Y:S04]  /*355b0*/  @!P5 STG.E.U8 desc[UR8][R14.64+0x99], R199 ;  /* 0x000099c70e00d986 */ /* 0x0003e8000c101108 */
[----:B------:R2:W-:Y:S01]  /*355c0*/  @!P3 STG.E.U8 desc[UR8][R8.64+0x90], R7 ;  /* 0x000090070800b986 */ /* 0x0005e2000c101108 */
[----:B------:R-:W-:-:S13]  /*355d0*/  ISETP.LT.OR P3, PT, R0, 0x92, !P0 ;  /* 0x000000920000780c */ /* 0x000fda0004761670 */
[----:B------:R-:W-:-:S05]  /*355e0*/  @!P3 IMAD R185, R185, R17, RZ ;  /* 0x00000011b9b9b224 */ /* 0x000fca00078e02ff */
[----:B------:R3:W-:Y:S01]  /*355f0*/  @!P3 STG.E.U8 desc[UR8][R8.64+0x91], R185 ;  /* 0x000091b90800b986 */ /* 0x0007e2000c101108 */
[----:B------:R-:W-:-:S04]  /*35600*/  IADD3 R184, P3, R2, UR16, RZ ;  /* 0x0000001002b87c10 */ /* 0x000fc8000ff7e0ff */
[----:B------:R-:W-:Y:S02]  /*35610*/  IADD3.X R192, R3, UR14, RZ, P3, !PT ;  /* 0x0000000e03c07c10 */ /* 0x000fe40009ffe4ff */
[----:B------:R-:W-:-:S04]  /*35620*/  IADD3 R193, P3, R2, UR16, RZ ;  /* 0x0000001002c17c10 */ /* 0x000fc8000ff7e0ff */
[----:B------:R-:W-:Y:S02]  /*35630*/  IADD3.X R194, R3, UR14, RZ, P3, !PT ;  /* 0x0000000e03c27c10 */ /* 0x000fe40009ffe4ff */
[----:B------:R-:W-:-:S13]  /*35640*/  ISETP.LT.OR P3, PT, R0, 0x91, !P1 ;  /* 0x000000910000780c */ /* 0x000fda0004f61670 */
[----:B-1----:R-:W-:Y:S01]  /*35650*/  @!P3 IADD3 R14, P5, R184, UR6, RZ ;  /* 0x00000006b80ebc10 */ /* 0x002fe2000ffbe0ff */
[----:B--2---:R-:W-:-:S03]  /*35660*/  @!P3 IMAD R7, R186, R17, RZ ;  /* 0x00000011ba07b224 */ /* 0x004fc600078e02ff */
[----:B------:R-:W-:Y:S02]  /*35670*/  @!P3 IADD3.X R15, R192, UR61, RZ, P5, !PT ;  /* 0x0000003dc00fbc10 */ /* 0x000fe4000affe4ff */
[----:B------:R-:W-:-:S03]  /*35680*/  ISETP.LT.OR P5, PT, R0, 0x92, !P1 ;  /* 0x000000920000780c */ /* 0x000fc60004fa1670 */
[----:B------:R1:W-:Y:S01]  /*35690*/  @!P3 STG.E.U8 desc[UR8][R14.64+0x90], R7 ;  /* 0x000090070e00b986 */ /* 0x0003e2000c101108 */
[----:B------:R-:W-:-:S09]  /*356a0*/  ISETP.LT.OR P3, PT, R0, 0x99, !P0 ;  /* 0x000000990000780c */ /* 0x000fd20004761670 */
[----:B------:R-:W-:Y:S01]  /*356b0*/  @!P5 IADD3 R20, P6, R193, UR6, RZ ;  /* 0x00000006c114dc10 */ /* 0x000fe2000ffde0ff */
[----:B------:R-:W-:-:S03]  /*356c0*/  @!P5 IMAD R187, R187, R17, RZ ;  /* 0x00000011bbbbd224 */ /* 0x000fc600078e02ff */
[----:B------:R-:W-:Y:S01]  /*356d0*/  @!P5 IADD3.X R21, R194, UR61, RZ, P6, !PT ;  /* 0x0000003dc215dc10 */ /* 0x000fe2000b7fe4ff */
[----:B---3--:R-:W-:-:S04]  /*356e0*/  @!P3 IMAD R185, R188, R17, RZ ;  /* 0x00000011bcb9b224 */ /* 0x008fc800078e02ff */
[----:B------:R2:W-:Y:S04]  /*356f0*/  @!P5 STG.E.U8 desc[UR8][R20.64+0x91], R187 ;  /* 0x000091bb1400d986 */ /* 0x0005e8000c101108 */
        /* <DEDUP_REMOVED lines=15> */
[----:B------:R4:W-:Y:S07]  /*357f0*/  @!P5 STG.E.U8 desc[UR8][R14.64+0x99], R191 ;  /* 0x000099bf0e00d986 */ /* 0x0009ee000c101108 */
[----:B--2---:R-:W-:-:S05]  /*35800*/  @!P3 IMAD R21, R176, R17, RZ ;  /* 0x00000011b015b224 */ /* 0x004fca00078e02ff */
[----:B------:R2:W-:Y:S01]  /*35810*/  @!P3 STG.E.U8 desc[UR8][R10.64+0xa0], R21 ;  /* 0x0000a0150a00b986 */ /* 0x0005e2000c101108 */
[----:B------:R-:W-:Y:S02]  /*35820*/  ISETP.LT.OR P3, PT, R0, 0xa2, !P6 ;  /* 0x000000a20000780c */ /* 0x000fe40007761670 */
[----:B------:R-:W-:-:S11]  /*35830*/  ISETP.GE.AND P5, PT, R6, 0x9, PT ;  /* 0x000000090600780c */ /* 0x000fd60003fa6270 */
[----:B------:R-:W-:-:S05]  /*35840*/  @!P3 IMAD R177, R177, R17, RZ ;  /* 0x00000011b1b1b224 */ /* 0x000fca00078e02ff */
[----:B------:R-:W-:Y:S01]  /*35850*/  @!P3 STG.E.U8 desc[UR8][R10.64+0xa1], R177 ;  /* 0x0000a1b10a00b986 */ /* 0x000fe2000c101108 */
[----:B------:R-:W-:-:S13]  /*35860*/  ISETP.LT.OR P3, PT, R0, 0xa1, !P5 ;  /* 0x000000a10000780c */ /* 0x000fda0006f61670 */
[----:B---3--:R-:W-:-:S05]  /*35870*/  @!P3 IMAD R185, R178, R17, RZ ;  /* 0x00000011b2b9b224 */ /* 0x008fca00078e02ff */
        /* <DEDUP_REMOVED lines=12> */
[----:B----4-:R-:W-:-:S05]  /*35940*/  @!P3 IMAD R15, R182, R17, RZ ;  /* 0x00000011b60fb224 */ /* 0x010fca00078e02ff */
[----:B------:R3:W-:Y:S01]  /*35950*/  @!P3 STG.E.U8 desc[UR8][R12.64+0xa8], R15 ;  /* 0x0000a80f0c00b986 */ /* 0x0007e2000c101108 */
[C---:B------:R-:W-:Y:S02]  /*35960*/  ISETP.LT.OR P3, PT, R0.reuse, 0xaa, !P5 ;  /* 0x000000aa0000780c */ /* 0x040fe40006f61670 */
[----:B------:R-:W-:-:S11]  /*35970*/  ISETP.LT.OR P5, PT, R0, 0xa2, !P6 ;  /* 0x000000a20000780c */ /* 0x000fd600077a1670 */
[----:B------:R-:W-:-:S05]  /*35980*/  @!P3 IMAD R183, R183, R17, RZ ;  /* 0x00000011b7b7b224 */ /* 0x000fca00078e02ff */
[----:B------:R-:W-:Y:S01]  /*35990*/  @!P3 STG.E.U8 desc[UR8][R12.64+0xa9], R183 ;  /* 0x0000a9b70c00b986 */ /* 0x000fe2000c101108 */
[----:B------:R-:W-:-:S04]  /*359a0*/  @!P5 IADD3 R20, P3, R4, UR6, RZ ;  /* 0x000000060414dc10 */ /* 0x000fc8000ff7e0ff */
[----:B--2---:R-:W-:Y:S02]  /*359b0*/  @!P5 IADD3.X R21, R5, UR61, RZ, P3, !PT ;  /* 0x0000003d0515dc10 */ /* 0x004fe40009ffe4ff */
[----:B------:R-:W-:-:S04]  /*359c0*/  ISETP.GE.AND P3, PT, R6, 0x81, PT ;  /* 0x000000810600780c */ /* 0x000fc80003f66270 */
[----:B------:R-:W-:-:S13]  /*359d0*/  ISETP.LT.OR P3, PT, R0, 0xa1, !P3 ;  /* 0x000000a10000780c */ /* 0x000fda0005f61670 */
[----:B-1----:R-:W-:-:S05]  /*359e0*/  @!P3 IMAD R7, R168, R17, RZ ;  /* 0x00000011a807b224 */ /* 0x002fca00078e02ff */
[----:B------:R1:W-:Y:S01]  /*359f0*/  @!P3 STG.E.U8 desc[UR8][R4.64+0xa0], R7 ;  /* 0x0000a0070400b986 */ /* 0x0003e2000c101108 */
[----:B------:R-:W-:-:S04]  /*35a00*/  ISETP.GE.AND P3, PT, R6, 0x81, PT ;  /* 0x000000810600780c */ /* 0x000fc80003f66270 */
[----:B------:R-:W-:-:S13]  /*35a10*/  ISETP.LT.OR P3, PT, R0, 0xa2, !P3 ;  /* 0x000000a20000780c */ /* 0x000fda0005f61670 */
[----:B---3--:R-:W-:-:S05]  /*35a20*/  @!P3 IMAD R15, R169, R17, RZ ;  /* 0x00000011a90fb224 */ /* 0x008fca00078e02ff */
[----:B------:R-:W-:Y:S01]  /*35a30*/  @!P3 STG.E.U8 desc[UR8][R4.64+0xa1], R15 ;  /* 0x0000a10f0400b986 */ /* 0x000fe2000c101108 */
[----:B------:R-:W-:Y:S01]  /*35a40*/  ISETP.LT.OR P3, PT, R0, 0xa9, !P6 ;  /* 0x000000a90000780c */ /* 0x000fe20007761670 */
[----:B------:R-:W-:-:S12]  /*35a50*/  @!P4 IMAD R177, R170, R17, RZ ;  /* 0x00000011aab1c224 */ /* 0x000fd800078e02ff */
[----:B------:R-:W-:-:S04]  /*35a60*/  @!P3 IADD3 R22, P6, R4, UR6, RZ ;  /* 0x000000060416bc10 */ /* 0x000fc8000ffde0ff */
[----:B------:R-:W-:Y:S02]  /*35a70*/  @!P3 IADD3.X R23, R5, UR61, RZ, P6, !PT ;  /* 0x0000003d0517bc10 */ /* 0x000fe4000b7fe4ff */
[----:B------:R-:W-:Y:S01]  /*35a80*/  ISETP.GE.AND P6, PT, R6, 0x89, PT ;  /* 0x000000890600780c */ /* 0x000fe20003fc6270 */
[----:B------:R-:W-:Y:S03]  /*35a90*/  @!P4 STG.E.U8 desc[UR8][R200.64+0xa0], R177 ;  /* 0x0000a0b1c800c986 */ /* 0x000fe6000c101108 */
[----:B------:R-:W-:Y:S01]  /*35aa0*/  ISETP.LT.OR P4, PT, R0, 0xaa, !P6 ;  /* 0x000000aa0000780c */ /* 0x000fe20007781670 */
[----:B------:R-:W-:-:S12]  /*35ab0*/  @!P5 IMAD R171, R171, R17, RZ ;  /* 0x00000011ababd224 */ /* 0x000fd800078e02ff */
[----:B------:R-:W-:-:S04]  /*35ac0*/  @!P4 IADD3 R168, P6, R4, UR6, RZ ;  /* 0x0000000604a8cc10 */ /* 0x000fc8000ffde0ff */
[----:B------:R-:W-:Y:S02]  /*35ad0*/  @!P4 IADD3.X R169, R5, UR61, RZ, P6, !PT ;  /* 0x0000003d05a9cc10 */ /* 0x000fe4000b7fe4ff */
[----:B------:R-:W-:Y:S01]  /*35ae0*/  ISETP.GE.AND P6, PT, R6, 0x81, PT ;  /* 0x000000810600780c */ /* 0x000fe20003fc6270 */
[----:B------:R2:W-:Y:S03]  /*35af0*/  @!P5 STG.E.U8 desc[UR8][R20.64+0xa1], R171 ;  /* 0x0000a1ab1400d986 */ /* 0x0005e6000c101108 */
[----:B------:R-:W-:-:S13]  /*35b00*/  ISETP.LT.OR P5, PT, R0, 0xa9, !P6 ;  /* 0x000000a90000780c */ /* 0x000fda00077a1670 */
[----:B-1----:R-:W-:-:S05]  /*35b10*/  @!P5 IMAD R7, R172, R17, RZ ;  /* 0x00000011ac07d224 */ /* 0x002fca00078e02ff */
[----:B------:R1:W-:Y:S01]  /*35b20*/  @!P5 STG.E.U8 desc[UR8][R4.64+0xa8], R7 ;  /* 0x0000a8070400d986 */ /* 0x0003e2000c101108 */
[----:B------:R-:W-:Y:S02]  /*35b30*/  ISETP.LT.OR P5, PT, R0, 0xaa, !P6 ;  /* 0x000000aa0000780c */ /* 0x000fe400077a1670 */
[----:B------:R-:W-:-:S11]  /*35b40*/  ISETP.GE.AND P6, PT, R6, 0x89, PT ;  /* 0x000000890600780c */ /* 0x000fd60003fc6270 */
[----:B------:R-:W-:-:S05]  /*35b50*/  @!P5 IMAD R173, R173, R17, RZ ;  /* 0x00000011adadd224 */ /* 0x000fca00078e02ff */
[----:B------:R-:W-:Y:S01]  /*35b60*/  @!P5 STG.E.U8 desc[UR8][R4.64+0xa9], R173 ;  /* 0x0000a9ad0400d986 */ /* 0x000fe2000c101108 */
[----:B------:R-:W-:Y:S01]  /*35b70*/  ISETP.LT.OR P5, PT, R0, 0xb1, !P6 ;  /* 0x000000b10000780c */ /* 0x000fe200077a1670 */
[----:B--2---:R-:W-:-:S12]  /*35b80*/  @!P3 IMAD R171, R174, R17, RZ ;  /* 0x00000011aeabb224 */ /* 0x004fd800078e02ff */
[----:B------:R-:W-:-:S04]  /*35b90*/  @!P5 IADD3 R14, P6, R4, UR6, RZ ;  /* 0x00000006040edc10 */ /* 0x000fc8000ffde0ff */
[----:B------:R-:W-:Y:S02]  /*35ba0*/  @!P5 IADD3.X R15, R5, UR61, RZ, P6, !PT ;  /* 0x0000003d050fdc10 */ /* 0x000fe4000b7fe4ff */
[----:B------:R-:W-:Y:S01]  /*35bb0*/  ISETP.GE.AND P6, PT, R6, 0x101, PT ;  /* 0x000001010600780c */ /* 0x000fe20003fc6270 */
[----:B------:R-:W-:Y:S03]  /*35bc0*/  @!P3 STG.E.U8 desc[UR8][R22.64+0xa8], R171 ;  /* 0x0000a8ab1600b986 */ /* 0x000fe6000c101108 */
[----:B------:R-:W-:Y:S01]  /*35bd0*/  ISETP.LT.OR P3, PT, R0, 0xa1, !P6 ;  /* 0x000000a10000780c */ /* 0x000fe20007761670 */
[----:B------:R-:W-:-:S05]  /*35be0*/  @!P4 IMAD R175, R175, R17, RZ ;  /* 0x00000011afafc224 */ /* 0x000fca00078e02ff */
[----:B------:R2:W-:Y:S07]  /*35bf0*/  @!P4 STG.E.U8 desc[UR8][R168.64+0xa9], R175 ;  /* 0x0000a9afa800c986 */ /* 0x0005ee000c101108 */
[----:B-1----:R-:W-:-:S05]  /*35c00*/  @!P3 IMAD R7, R160, R17, RZ ;  /* 0x00000011a007b224 */ /* 0x002fca00078e02ff */
        /* <DEDUP_REMOVED lines=22> */
[----:B------:R-:W-:Y:S01]  /*35d70*/  @!P3 IADD3 R160, P4, R2, UR6, RZ ;  /* 0x0000000602a0bc10 */ /* 0x000fe2000ff9e0ff */
        /* <DEDUP_REMOVED lines=8> */
[----:B-1----:R-:W-:-:S04]  /*35e00*/  @!P3 IMAD R7, R152, R17, RZ ;  /* 0x000000119807b224 */ /* 0x002fc800078e02ff */
[----:B------:R1:W-:Y:S04]  /*35e10*/  @!P4 STG.E.U8 desc[UR8][R20.64+0xa9], R167 ;  /* 0x0000a9a71400c986 */ /* 0x0003e8000c101108 */
[----:B------:R3:W-:Y:S01]  /*35e20*/  @!P3 STG.E.U8 desc[UR8][R8.64+0xa0], R7 ;  /* 0x0000a0070800b986 */ /* 0x0007e2000c101108 */
[----:B------:R-:W-:-:S13]  /*35e30*/  ISETP.LT.OR P3, PT, R0, 0xa2, !P0 ;  /* 0x000000a20000780c */ /* 0x000fda0004761670 */
[----:B------:R-:W-:-:S05]  /*35e40*/  @!P3 IMAD R153, R153, R17, RZ ;  /* 0x000000119999b224 */ /* 0x000fca00078e02ff */
[----:B------:R4:W-:Y:S01]  /*35e50*/  @!P3 STG.E.U8 desc[UR8][R8.64+0xa1], R153 ;  /* 0x0000a1990800b986 */ /* 0x0009e2000c101108 */
[----:B------:R-:W-:-:S04]  /*35e60*/  IADD3 R152, P3, R2, UR16, RZ ;  /* 0x0000001002987c10 */ /* 0x000fc8000ff7e0ff */
[----:B------:R-:W-:Y:S02]  /*35e70*/  IADD3.X R162, R3, UR14, RZ, P3, !PT ;  /* 0x0000000e03a27c10 */ /* 0x000fe40009ffe4ff */
[----:B--2---:R-:W-:-:S04]  /*35e80*/  IADD3 R160, P3, R2, UR16, RZ ;  /* 0x0000001002a07c10 */ /* 0x004fc8000ff7e0ff */
[----:B------:R-:W-:Y:S02]  /*35e90*/  IADD3.X R163, R3, UR14, RZ, P3, !PT ;  /* 0x0000000e03a37c10 */ /* 0x000fe40009ffe4ff */
[----:B------:R-:W-:-:S13]  /*35ea0*/  ISETP.LT.OR P3, PT, R0, 0xa1, !P1 ;  /* 0x000000a10000780c */ /* 0x000fda0004f61670 */
[----:B-1----:R-:W-:Y:S01]  /*35eb0*/  @!P3 IADD3 R20, P4, R152, UR6, RZ ;  /* 0x000000069814bc10 */ /* 0x002fe2000ff9e0ff */
[----:B---3--:R-:W-:-:S03]  /*35ec0*/  @!P3 IMAD R7, R154, R17, RZ ;  /* 0x000000119a07b224 */ /* 0x008fc600078e02ff */
[----:B------:R-:W-:Y:S02]  /*35ed0*/  @!P3 IADD3.X R21, R162, UR61, RZ, P4, !PT ;  /* 0x0000003da215bc10 */ /* 0x000fe4000a7fe4ff */
[----:B------:R-:W-:-:S03]  /*35ee0*/  ISETP.LT.OR P4, PT, R0, 0xa2, !P1 ;  /* 0x000000a20000780c */ /* 0x000fc60004f81670 */
[----:B------:R1:W-:Y:S01]  /*35ef0*/  @!P3 STG.E.U8 desc[UR8][R20.64+0xa0], R7 ;  /* 0x0000a0071400b986 */ /* 0x0003e2000c101108 */
[----:B------:R-:W-:-:S09]  /*35f00*/  ISETP.LT.OR P3, PT, R0, 0xa9, !P0 ;  /* 0x000000a90000780c */ /* 0x000fd20004761670 */
[----:B------:R-:W-:Y:S01]  /*35f10*/  @!P4 IADD3 R22, P6, R160, UR6, RZ ;  /* 0x00000006a016cc10 */ /* 0x000fe2000ffde0ff */
[----:B------:R-:W-:-:S03]  /*35f20*/  @!P4 IMAD R155, R155, R17, RZ ;  /* 0x000000119b9bc224 */ /* 0x000fc600078e02ff */
[----:B------:R-:W-:Y:S01]  /*35f30*/  @!P4 IADD3.X R23, R163, UR61, RZ, P6, !PT ;  /* 0x0000003da317cc10 */ /* 0x000fe2000b7fe4ff */
[----:B------:R-:W-:-:S04]  /*35f40*/  @!P3 IMAD R161, R156, R17, RZ ;  /* 0x000000119ca1b224 */ /* 0x000fc800078e02ff */
[----:B------:R2:W-:Y:S04]  /*35f50*/  @!P4 STG.E.U8 desc[UR8][R22.64+0xa1], R155 ;  /* 0x0000a19b1600c986 */ /* 0x0005e8000c101108 */
[----:B------:R-:W-:Y:S01]  /*35f60*/  @!P3 STG.E.U8 desc[UR8][R8.64+0xa8], R161 ;  /* 0x0000a8a10800b986 */ /* 0x000fe2000c101108 */
[----:B------:R-:W-:-:S13]  /*35f70*/  ISETP.LT.OR P3, PT, R0, 0xaa, !P0 ;  /* 0x000000aa0000780c */ /* 0x000fda0004761670 */
[----:B------:R-:W-:-:S05]  /*35f80*/  @!P3 IMAD R157, R157, R17, RZ ;  /* 0x000000119d9db224 */ /* 0x000fca00078e02ff */
[----:B------:R-:W-:Y:S01]  /*35f90*/  @!P3 STG.E.U8 desc[UR8][R8.64+0xa9], R157 ;  /* 0x0000a99d0800b986 */ /* 0x000fe2000c101108 */
[----:B------:R-:W-:-:S13]  /*35fa0*/  ISETP.LT.OR P3, PT, R0, 0xa9, !P1 ;  /* 0x000000a90000780c */ /* 0x000fda0004f61670 */
[----:B------:R-:W-:-:S04]  /*35fb0*/  @!P3 IADD3 R152, P4, R152, UR6, RZ ;  /* 0x000000069898bc10 */ /* 0x000fc8000ff9e0ff */
[----:B----4-:R-:W-:Y:S02]  /*35fc0*/  @!P3 IADD3.X R153, R162, UR61, RZ, P4, !PT ;  /* 0x0000003da299bc10 */ /* 0x010fe4000a7fe4ff */
        /* <DEDUP_REMOVED lines=178> */
[----:B------:R3:W-:Y:S01]  /*36af0*/  @!P3 STG.E.U8 desc[UR8][R4.64+0xc1], R113 ;  /* 0x0000c1710400b986 */ /* 0x0007e2000c101108 */
[----:B------:R-:W-:Y:S01]  /*36b00*/  ISETP.LT.OR P3, PT, R0, 0xc9, !P6 ;  /* 0x000000c90000780c */ /* 0x000fe20007761670 */
[----:B------:R-:W-:-:S12]  /*36b10*/  @!P4 IMAD R115, R106, R17, RZ ;  /* 0x000000116a73c224 */ /* 0x000fd800078e02ff */
[----:B------:R-:W-:-:S04]  /*36b20*/  @!P3 IADD3 R22, P6, R4, UR6, RZ ;  /* 0x000000060416bc10 */ /* 0x000fc8000ffde0ff */
[----:B--2---:R-:W-:Y:S02]  /*36b30*/  @!P3 IADD3.X R23, R5, UR61, RZ, P6, !PT ;  /* 0x0000003d0517bc10 */ /* 0x004fe4000b7fe4ff */
[----:B------:R-:W-:Y:S01]  /*36b40*/  ISETP.GE.AND P6, PT, R6, 0x89, PT ;  /* 0x000000890600780c */ /* 0x000fe20003fc6270 */
[----:B------:R-:W-:Y:S03]  /*36b50*/  @!P4 STG.E.U8 desc[UR8][R14.64+0xc0], R115 ;  /* 0x0000c0730e00c986 */ /* 0x000fe6000c101108 */
[----:B------:R-:W-:Y:S01]  /*36b60*/  ISETP.LT.OR P4, PT, R0, 0xca, !P6 ;  /* 0x000000ca0000780c */ /* 0x000fe20007781670 */
[----:B-1----:R-:W-:-:S12]  /*36b70*/  @!P5 IMAD R7, R107, R17, RZ ;  /* 0x000000116b07d224 */ /* 0x002fd800078e02ff */
[----:B------:R-:W-:-:S04]  /*36b80*/  @!P4 IADD3 R104, P6, R4, UR6, RZ ;  /* 0x000000060468cc10 */ /* 0x000fc8000ffde0ff */
[----:B------:R-:W-:Y:S02]  /*36b90*/  @!P4 IADD3.X R105, R5, UR61, RZ, P6, !PT ;  /* 0x0000003d0569cc10 */ /* 0x000fe4000b7fe4ff */
[----:B------:R-:W-:Y:S01]  /*36ba0*/  ISETP.GE.AND P6, PT, R6, 0x81, PT ;  /* 0x000000810600780c */ /* 0x000fe20003fc6270 */
[----:B------:R1:W-:Y:S03]  /*36bb0*/  @!P5 STG.E.U8 desc[UR8][R20.64+0xc1], R7 ;  /* 0x0000c1071400d986 */ /* 0x0003e6000c101108 */
[----:B------:R-:W-:-:S13]  /*36bc0*/  ISETP.LT.OR P5, PT, R0, 0xc9, !P6 ;  /* 0x000000c90000780c */ /* 0x000fda00077a1670 */
[----:B---3--:R-:W-:-:S05]  /*36bd0*/  @!P5 IMAD R113, R108, R17, RZ ;  /* 0x000000116c71d224 */ /* 0x008fca00078e02ff */
        /* <DEDUP_REMOVED lines=15> */
[----:B------:R-:W-:Y:S01]  /*36cd0*/  @!P3 STG.E.U8 desc[UR8][R2.64+0xc0], R113 ;  /* 0x0000c0710200b986 */ /* 0x000fe2000c101108 */
[----:B------:R-:W-:-:S13]  /*36ce0*/  ISETP.LT.OR P3, PT, R0, 0xc2, !P6 ;  /* 0x000000c20000780c */ /* 0x000fda0007761670 */
[----:B------:R-:W-:-:S05]  /*36cf0*/  @!P3 IMAD R97, R97, R17, RZ ;  /* 0x000000116161b224 */ /* 0x000fca00078e02ff */
[----:B------:R2:W-:Y:S01]  /*36d00*/  @!P3 STG.E.U8 desc[UR8][R2.64+0xc1], R97 ;  /* 0x0000c1610200b986 */ /* 0x0005e2000c101108 */
        /* <DEDUP_REMOVED lines=44> */
[----:B------:R-:W-:Y:S01]  /*36fd0*/  @!P4 IADD3 R20, P6, R97, UR6, RZ ;  /* 0x000000066114cc10 */ /* 0x000fe2000ffde0ff */
[----:B------:R-:W-:-:S03]  /*36fe0*/  @!P4 IMAD R91, R91, R17, RZ ;  /* 0x000000115b5bc224 */ /* 0x000fc600078e02ff */
[----:B---3--:R-:W-:Y:S01]  /*36ff0*/  @!P4 IADD3.X R21, R98, UR61, RZ, P6, !PT ;  /* 0x0000003d6215cc10 */ /* 0x008fe2000b7fe4ff */
[----:B----4-:R-:W-:-:S04]  /*37000*/  @!P3 IMAD R89, R92, R17, RZ ;  /* 0x000000115c59b224 */ /* 0x010fc800078e02ff */
        /* <DEDUP_REMOVED lines=77> */
[----:B------:R2:W-:Y:S03]  /*374e0*/  @!P3 STG.E.U8 desc[UR8][R20.64+0xd8], R75 ;  /* 0x0000d84b1400b986 */ /* 0x0005e6000c101108 */
[----:B------:R-:W-:Y:S01]  /*374f0*/  ISETP.LT.OR P3, PT, R0, 0xd1, !P6 ;  /* 0x000000d10000780c */ /* 0x000fe20007761670 */
[----:B------:R-:W-:-:S05]  /*37500*/  @!P5 IMAD R79, R79, R17, RZ ;  /* 0x000000114f4fd224 */ /* 0x000fca00078e02ff */
[----:B------:R-:W-:Y:S07]  /*37510*/  @!P5 STG.E.U8 desc[UR8][R22.64+0xd9], R79 ;  /* 0x0000d94f1600d986 */ /* 0x000fee000c101108 */
        /* <DEDUP_REMOVED lines=27> */
[----:B------:R-:W-:Y:S01]  /*376d0*/  @!P3 STG.E.U8 desc[UR8][R22.64+0xd8], R21 ;  /* 0x0000d8151600b986 */ /* 0x000fe2000c101108 */
        /* <DEDUP_REMOVED lines=59> */
[----:B------:R3:W-:Y:S01]  /*37a90*/  @!P3 STG.E.U8 desc[UR8][R10.64+0xe9], R53 ;  /* 0x0000e9350a00b986 */ /* 0x0007e2000c101108 */
[----:B------:R-:W-:-:S13]  /*37aa0*/  ISETP.LT.OR P3, PT, R0, 0xe9, !P5 ;  /* 0x000000e90000780c */ /* 0x000fda0006f61670 */
[----:B--2---:R-:W-:-:S05]  /*37ab0*/  @!P3 IMAD R21, R54, R17, RZ ;  /* 0x000000113615b224 */ /* 0x004fca00078e02ff */
[----:B------:R-:W-:Y:S01]  /*37ac0*/  @!P3 STG.E.U8 desc[UR8][R12.64+0xe8], R21 ;  /* 0x0000e8150c00b986 */ /* 0x000fe2000c101108 */
[----:B------:R-:W-:Y:S02]  /*37ad0*/  ISETP.LT.OR P3, PT, R0, 0xea, !P5 ;  /* 0x000000ea0000780c */ /* 0x000fe40006f61670 */
[----:B------:R-:W-:-:S11]  /*37ae0*/  ISETP.GE.AND P6, PT, R6, 0x89, PT ;  /* 0x000000890600780c */ /* 0x000fd60003fc6270 */
[----:B------:R-:W-:-:S05]  /*37af0*/  @!P3 IMAD R55, R55, R17, RZ ;  /* 0x000000113737b224 */ /* 0x000fca00078e02ff */
[----:B------:R2:W-:Y:S01]  /*37b00*/  @!P3 STG.E.U8 desc[UR8][R12.64+0xe9], R55 ;  /* 0x0000e9370c00b986 */ /* 0x0005e2000c101108 */
[----:B------:R-:W-:-:S13]  /*37b10*/  ISETP.LT.OR P3, PT, R0, 0xe2, !P6 ;  /* 0x000000e20000780c */ /* 0x000fda0007761670 */
[----:B------:R-:W-:-:S04]  /*37b20*/  @!P3 IADD3 R14, P5, R4, UR6, RZ ;  /* 0x00000006040ebc10 */ /* 0x000fc8000ffbe0ff */
[----:B------:R-:W-:Y:S02]  /*37b30*/  @!P3 IADD3.X R15, R5, UR61, RZ, P5, !PT ;  /* 0x0000003d050fbc10 */ /* 0x000fe4000affe4ff */
[----:B------:R-:W-:-:S04]  /*37b40*/  ISETP.GE.AND P5, PT, R6, 0x81, PT ;  /* 0x000000810600780c */ /* 0x000fc80003fa6270 */
[----:B------:R-:W-:-:S13]  /*37b50*/  ISETP.LT.OR P5, PT, R0, 0xe1, !P5 ;  /* 0x000000e10000780c */ /* 0x000fda0006fa1670 */
[----:B-1----:R-:W-:-:S05]  /*37b60*/  @!P5 IMAD R7, R40, R17, RZ ;  /* 0x000000112807d224 */ /* 0x002fca00078e02ff */
[----:B------:R-:W-:Y:S01]  /*37b70*/  @!P5 STG.E.U8 desc[UR8][R4.64+0xe0], R7 ;  /* 0x0000e0070400d986 */ /* 0x000fe2000c101108 */
[----:B------:R-:W-:-:S04]  /*37b80*/  ISETP.GE.AND P5, PT, R6, 0x81, PT ;  /* 0x000000810600780c */ /* 0x000fc80003fa6270 */
[----:B------:R-:W-:Y:S01]  /*37b90*/  ISETP.LT.OR P5, PT, R0, 0xe2, !P5 ;  /* 0x000000e20000780c */ /* 0x000fe20006fa1670 */
[-C--:B---3--:R-:W-:Y:S02]  /*37ba0*/  @!P4 IMAD R11, R42, R17.reuse, RZ ;  /* 0x000000112a0bc224 */ /* 0x088fe400078e02ff */
[----:B------:R-:W-:-:S10]  /*37bb0*/  @!P3 IMAD R43, R43, R17, RZ ;  /* 0x000000112b2bb224 */ /* 0x000fd400078e02ff */
[----:B------:R-:W-:-:S05]  /*37bc0*/  @!P5 IMAD R41, R41, R17, RZ ;  /* 0x000000112929d224 */ /* 0x000fca00078e02ff */
[----:B------:R-:W-:Y:S01]  /*37bd0*/  @!P5 STG.E.U8 desc[UR8][R4.64+0xe1], R41 ;  /* 0x0000e1290400d986 */ /* 0x000fe2000c101108 */
[----:B------:R-:W-:-:S03]  /*37be0*/  ISETP.GE.AND P5, PT, R6, 0x81, PT ;  /* 0x000000810600780c */ /* 0x000fc60003fa6270 */
[----:B------:R-:W-:Y:S04]  /*37bf0*/  @!P4 STG.E.U8 desc[UR8][R72.64+0xe0], R11 ;  /* 0x0000e00b4800c986 */ /* 0x000fe8000c101108 */
[----:B------:R1:W-:Y:S01]  /*37c00*/  @!P3 STG.E.U8 desc[UR8][R14.64+0xe1], R43 ;  /* 0x0000e12b0e00b986 */ /* 0x0003e2000c101108 */
[C---:B------:R-:W-:Y:S02]  /*37c10*/  ISETP.LT.OR P3, PT, R0.reuse, 0xe9, !P5 ;  /* 0x000000e90000780c */ /* 0x040fe40006f61670 */
[----:B------:R-:W-:-:S11]  /*37c20*/  ISETP.LT.OR P4, PT, R0, 0xea, !P5 ;  /* 0x000000ea0000780c */ /* 0x000fd60006f81670 */
[----:B--2---:R-:W-:-:S05]  /*37c30*/  @!P3 IMAD R13, R44, R17, RZ ;  /* 0x000000112c0db224 */ /* 0x004fca00078e02ff */
[----:B------:R2:W-:Y:S01]  /*37c40*/  @!P3 STG.E.U8 desc[UR8][R4.64+0xe8], R13 ;  /* 0x0000e80d0400b986 */ /* 0x0005e2000c101108 */
[C---:B------:R-:W-:Y:S01]  /*37c50*/  ISETP.LT.OR P3, PT, R0.reuse, 0xe9, !P6 ;  /* 0x000000e90000780c */ /* 0x040fe20007761670 */
[----:B------:R-:W-:Y:S01]  /*37c60*/  @!P4 IMAD R45, R45, R17, RZ ;  /* 0x000000112d2dc224 */ /* 0x000fe200078e02ff */
[----:B------:R-:W-:-:S04]  /*37c70*/  ISETP.LT.OR P5, PT, R0, 0xea, !P6 ;  /* 0x000000ea0000780c */ /* 0x000fc800077a1670 */
[----:B------:R3:W-:Y:S01]  /*37c80*/  @!P4 STG.E.U8 desc[UR8][R4.64+0xe9], R45 ;  /* 0x0000e92d0400c986 */ /* 0x0007e2000c101108 */
[----:B------:R-:W-:-:S06]  /*37c90*/  ISETP.GE.AND P6, PT, R6, 0x101, PT ;  /* 0x000001010600780c */ /* 0x000fcc0003fc6270 */
[----:B------:R-:W-:Y:S01]  /*37ca0*/  @!P3 IADD3 R10, P4, R4, UR6, RZ ;  /* 0x00000006040abc10 */ /* 0x000fe2000ff9e0ff */
[----:B-1----:R-:W-:-:S03]  /*37cb0*/  @!P3 IMAD R15, R46, R17, RZ ;  /* 0x000000112e0fb224 */ /* 0x002fc600078e02ff */
[----:B------:R-:W-:Y:S02]  /*37cc0*/  @!P3 IADD3.X R11, R5, UR61, RZ, P4, !PT ;  /* 0x0000003d050bbc10 */ /* 0x000fe4000a7fe4ff */
[----:B------:R-:W-:-:S03]  /*37cd0*/  @!P5 IADD3 R6, P4, R4, UR6, RZ ;  /* 0x000000060406dc10 */ /* 0x000fc6000ff9e0ff */
[----:B------:R1:W-:Y:S01]  /*37ce0*/  @!P3 STG.E.U8 desc[UR8][R10.64+0xe8], R15 ;  /* 0x0000e80f0a00b986 */ /* 0x0003e2000c101108 */
[C---:B------:R-:W-:Y:S01]  /*37cf0*/  ISETP.LT.OR P3, PT, R0.reuse, 0xe1, !P6 ;  /* 0x000000e10000780c */ /* 0x040fe20007761670 */
[----:B------:R-:W-:Y:S01]  /*37d00*/  @!P5 IMAD R47, R47, R17, RZ ;  /* 0x000000112f2fd224 */ /* 0x000fe200078e02ff */
[----:B------:R-:W-:Y:S02]  /*37d10*/  @!P5 IADD3.X R7, R5, UR61, RZ, P4, !PT ;  /* 0x0000003d0507dc10 */ /* 0x000fe4000a7fe4ff */
[----:B------:R-:W-:-:S03]  /*37d20*/  ISETP.LT.OR P4, PT, R0, 0xe2, !P6 ;  /* 0x000000e20000780c */ /* 0x000fc60007781670 */
[----:B------:R4:W-:Y:S01]  /*37d30*/  @!P5 STG.E.U8 desc[UR8][R6.64+0xe9], R47 ;  /* 0x0000e92f0600d986 */ /* 0x0009e2000c101108 */
[----:B------:R-:W-:-:S05]  /*37d40*/  ISETP.LT.OR P5, PT, R0, 0xe1, !P2 ;  /* 0x000000e10000780c */ /* 0x000fca00057a1670 */
[----:B--2---:R-:W-:-:S04]  /*37d50*/  @!P3 IMAD R13, R32, R17, RZ ;  /* 0x00000011200db224 */ /* 0x004fc800078e02ff */
[----:B------:R-:W-:Y:S01]  /*37d60*/  @!P4 IMAD R33, R33, R17, RZ ;  /* 0x000000112121c224 */ /* 0x000fe200078e02ff */
[----:B------:R2:W-:Y:S01]  /*37d70*/  @!P3 STG.E.U8 desc[UR8][R2.64+0xe0], R13 ;  /* 0x0000e00d0200b986 */ /* 0x0005e2000c101108 */
[----:B------:R-:W-:-:S03]  /*37d80*/  ISETP.LT.OR P3, PT, R0, 0xe2, !P2 ;  /* 0x000000e20000780c */ /* 0x000fc60005761670 */
[----:B------:R-:W-:Y:S01]  /*37d90*/  @!P4 STG.E.U8 desc[UR8][R2.64+0xe1], R33 ;  /* 0x0000e1210200c986 */ /* 0x000fe2000c101108 */
[----:B---3--:R-:W-:Y:S01]  /*37da0*/  @!P5 IADD3 R4, P4, R2, UR6, RZ ;  /* 0x000000060204dc10 */ /* 0x008fe2000ff9e0ff */
[----:B-1----:R-:W-:-:S03]  /*37db0*/  @!P5 IMAD R11, R34, R17, RZ ;  /* 0x00000011220bd224 */ /* 0x002fc600078e02ff */
[----:B------:R-:W-:Y:S02]  /*37dc0*/  @!P5 IADD3.X R5, R3, UR61, RZ, P4, !PT ;  /* 0x0000003d0305dc10 */ /* 0x000fe4000a7fe4ff */
[----:B------:R-:W-:-:S03]  /*37dd0*/  ISETP.LT.OR P4, PT, R0, 0xe9, !P6 ;  /* 0x000000e90000780c */ /* 0x000fc60007781670 */
[----:B------:R1:W-:Y:S01]  /*37de0*/  @!P5 STG.E.U8 desc[UR8][R4.64+0xe0], R11 ;  /* 0x0000e00b0400d986 */ /* 0x0003e2000c101108 */
[----:B----4-:R-:W-:Y:S02]  /*37df0*/  @!P3 IADD3 R6, P5, R2, UR6, RZ ;  /* 0x000000060206bc10 */ /* 0x010fe4000ffbe0ff */
[C---:B------:R-:W-:Y:S02]  /*37e00*/  ISETP.LT.OR P6, PT, R0.reuse, 0xea, !P6 ;  /* 0x000000ea0000780c */ /* 0x040fe400077c1670 */
[----:B------:R-:W-:Y:S02]  /*37e10*/  @!P3 IADD3.X R7, R3, UR61, RZ, P5, !PT ;  /* 0x0000003d0307bc10 */ /* 0x000fe4000affe4ff */
[C---:B------:R-:W-:Y:S01]  /*37e20*/  ISETP.LT.OR P5, PT, R0.reuse, 0xe9, !P2 ;  /* 0x000000e90000780c */ /* 0x040fe200057a1670 */
[-C--:B------:R-:W-:Y:S01]  /*37e30*/  @!P3 IMAD R35, R35, R17.reuse, RZ ;  /* 0x000000112323b224 */ /* 0x080fe200078e02ff */
[----:B------:R-:W-:Y:S01]  /*37e40*/  ISETP.LT.OR P2, PT, R0, 0xea, !P2 ;  /* 0x000000ea0000780c */ /* 0x000fe20005741670 */
[----:B--2---:R-:W-:-:S03]  /*37e50*/  @!P4 IMAD R13, R36, R17, RZ ;  /* 0x00000011240dc224 */ /* 0x004fc600078e02ff */
[----:B------:R2:W-:Y:S03]  /*37e60*/  @!P3 STG.E.U8 desc[UR8][R6.64+0xe1], R35 ;  /* 0x0000e1230600b986 */ /* 0x0005e6000c101108 */
[-C--:B------:R-:W-:Y:S01]  /*37e70*/  @!P6 IMAD R37, R37, R17.reuse, RZ ;  /* 0x000000112525e224 */ /* 0x080fe200078e02ff */
[----:B------:R-:W-:Y:S03]  /*37e80*/  @!P4 STG.E.U8 desc[UR8][R2.64+0xe8], R13 ;  /* 0x0000e80d0200c986 */ /* 0x000fe6000c101108 */
[----:B-1----:R-:W-:Y:S01]  /*37e90*/  @!P5 IADD3 R4, P4, R2, UR6, RZ ;  /* 0x000000060204dc10 */ /* 0x002fe2000ff9e0ff */
[----:B------:R-:W-:Y:S01]  /*37ea0*/  @!P6 STG.E.U8 desc[UR8][R2.64+0xe9], R37 ;  /* 0x0000e9250200e986 */ /* 0x000fe2000c101108 */
[----:B------:R-:W-:Y:S01]  /*37eb0*/  @!P5 IMAD R15, R38, R17, RZ ;  /* 0x00000011260fd224 */ /* 0x000fe200078e02ff */
[----:B------:R-:W-:-:S02]  /*37ec0*/  ISETP.LT.OR P6, PT, R0, 0xe2, !P0 ;  /* 0x000000e20000780c */ /* 0x000fc400047c1670 */
[----:B------:R-:W-:Y:S02]  /*37ed0*/  @!P5 IADD3.X R5, R3, UR61, RZ, P4, !PT ;  /* 0x0000003d0305dc10 */ /* 0x000fe4000a7fe4ff */
[----:B------:R-:W-:Y:S02]  /*37ee0*/  ISETP.LT.OR P3, PT, R0, 0xe1, !P0 ;  /* 0x000000e10000780c */ /* 0x000fe40004761670 */
[----:B------:R-:W-:Y:S01]  /*37ef0*/  @!P2 IADD3 R10, P4, R2, UR6, RZ ;  /* 0x00000006020aac10 */ /* 0x000fe2000ff9e0ff */
[----:B------:R1:W-:Y:S01]  /*37f00*/  @!P5 STG.E.U8 desc[UR8][R4.64+0xe8], R15 ;  /* 0x0000e80f0400d986 */ /* 0x0003e2000c101108 */
[----:B------:R-:W-:Y:S01]  /*37f10*/  ISETP.LT.OR P5, PT, R0, 0xe1, !P1 ;  /* 0x000000e10000780c */ /* 0x000fe20004fa1670 */
[----:B------:R-:W-:Y:S01]  /*37f20*/  @!P2 IMAD R39, R39, R17, RZ ;  /* 0x000000112727a224 */ /* 0x000fe200078e02ff */
[----:B------:R-:W-:-:S03]  /*37f30*/  @!P2 IADD3.X R11, R3, UR61, RZ, P4, !PT ;  /* 0x0000003d030bac10 */ /* 0x000fc6000a7fe4ff */
[-C--:B------:R-:W-:Y:S02]  /*37f40*/  @!P6 IMAD R25, R25, R17.reuse, RZ ;  /* 0x000000111919e224 */ /* 0x080fe400078e02ff */
[----:B------:R3:W-:Y:S01]  /*37f50*/  @!P2 STG.E.U8 desc[UR8][R10.64+0xe9], R39 ;  /* 0x0000e9270a00a986 */ /* 0x0007e2000c101108 */
[----:B--2---:R-:W-:Y:S01]  /*37f60*/  IADD3 R6, P2, R2, UR16, RZ ;  /* 0x0000001002067c10 */ /* 0x004fe2000ff5e0ff */
[----:B------:R-:W-:Y:S01]  /*37f70*/  @!P3 IMAD R7, R24, R17, RZ ;  /* 0x000000111807b224 */ /* 0x000fe200078e02ff */
[----:B------:R-:W-:Y:S01]  /*37f80*/  ISETP.LT.OR P4, PT, R0, 0xe2, !P1 ;  /* 0x000000e20000780c */ /* 0x000fe20004f81670 */
[----:B------:R-:W-:Y:S01]  /*37f90*/  @!P6 STG.E.U8 desc[UR8][R8.64+0xe1], R25 ;  /* 0x0000e1190800e986 */ /* 0x000fe2000c101108 */
[----:B------:R-:W-:Y:S02]  /*37fa0*/  IADD3.X R12, R3, UR14, RZ, P2, !PT ;  /* 0x0000000e030c7c10 */ /* 0x000fe400097fe4ff */
[----:B-1----:R-:W-:Y:S01]  /*37fb0*/  @!P5 IADD3 R4, P2, R6, UR6, RZ ;  /* 0x000000060604dc10 */ /* 0x002fe2000ff5e0ff */
[----:B------:R1:W-:Y:S01]  /*37fc0*/  @!P3 STG.E.U8 desc[UR8][R8.64+0xe0], R7 ;  /* 0x0000e0070800b986 */ /* 0x0003e2000c101108 */
[----:B------:R-:W-:-:S02]  /*37fd0*/  ISETP.LT.OR P6, PT, R0, 0xe9, !P1 ;  /* 0x000000e90000780c */ /* 0x000fc40004fc1670 */
[----:B------:R-:W-:Y:S01]  /*37fe0*/  ISETP.LT.OR P1, PT, R0, 0xea, !P1 ;  /* 0x000000ea0000780c */ /* 0x000fe20004f21670 */
[----:B------:R-:W-:Y:S01]  /*37ff0*/  @!P5 IMAD R13, R26, R17, RZ ;  /* 0x000000111a0dd224 */ /* 0x000fe200078e02ff */
[C---:B------:R-:W-:Y:S02]  /*38000*/  ISETP.LT.OR P3, PT, R0.reuse, 0xe9, !P0 ;  /* 0x000000e90000780c */ /* 0x040fe40004761670 */
[----:B------:R-:W-:Y:S02]  /*38010*/  ISETP.LT.OR P0, PT, R0, 0xea, !P0 ;  /* 0x000000ea0000780c */ /* 0x000fe40004701670 */
[----:B------:R-:W-:Y:S02]  /*38020*/  @!P5 IADD3.X R5, R12, UR61, RZ, P2, !PT ;  /* 0x0000003d0c05dc10 */ /* 0x000fe400097fe4ff */
[----:B---3--:R-:W-:-:S03]  /*38030*/  IADD3 R10, P2, R2, UR16, RZ ;  /* 0x00000010020a7c10 */ /* 0x008fc6000ff5e0ff */
[----:B------:R2:W-:Y:S01]  /*38040*/  @!P5 STG.E.U8 desc[UR8][R4.64+0xe0], R13 ;  /* 0x0000e00d0400d986 */ /* 0x0005e2000c101108 */
[----:B------:R-:W-:Y:S02]  /*38050*/  IADD3.X R0, R3, UR14, RZ, P2, !PT ;  /* 0x0000000e03007c10 */ /* 0x000fe400097fe4ff */
[----:B------:R-:W-:Y:S02]  /*38060*/  @!P4 IADD3 R2, P5, R10, UR6, RZ ;  /* 0x000000060a02cc10 */ /* 0x000fe4000ffbe0ff */
[----:B------:R-:W-:Y:S02]  /*38070*/  @!P6 IADD3 R6, P2, R6, UR6, RZ ;  /* 0x000000060606ec10 */ /* 0x000fe4000ff5e0ff */
[----:B------:R-:W-:Y:S01]  /*38080*/  @!P4 IADD3.X R3, R0, UR61, RZ, P5, !PT ;  /* 0x0000003d0003cc10 */ /* 0x000fe2000affe4ff */
[-C--:B------:R-:W-:Y:S01]  /*38090*/  @!P4 IMAD R27, R27, R17.reuse, RZ ;  /* 0x000000111b1bc224 */ /* 0x080fe200078e02ff */
[----:B------:R-:W-:Y:S01]  /*380a0*/  @!P1 IADD3 R10, P5, R10, UR6, RZ ;  /* 0x000000060a0a9c10 */ /* 0x000fe2000ffbe0ff */
[-C--:B------:R-:W-:Y:S01]  /*380b0*/  @!P3 IMAD R15, R28, R17.reuse, RZ ;  /* 0x000000111c0fb224 */ /* 0x080fe200078e02ff */
[----:B-1----:R-:W-:Y:S01]  /*380c0*/  @!P6 IADD3.X R7, R12, UR61, RZ, P2, !PT ;  /* 0x0000003d0c07ec10 */ /* 0x002fe200097fe4ff */
[-C--:B------:R-:W-:Y:S01]  /*380d0*/  @!P0 IMAD R29, R29, R17.reuse, RZ ;  /* 0x000000111d1d8224 */ /* 0x080fe200078e02ff */
[----:B------:R-:W-:Y:S01]  /*380e0*/  @!P1 IADD3.X R11, R0, UR61, RZ, P5, !PT ;  /* 0x0000003d000b9c10 */ /* 0x000fe2000affe4ff */
[----:B------:R-:W-:-:S02]  /*380f0*/  @!P6 IMAD R21, R30, R17, RZ ;  /* 0x000000111e15e224 */ /* 0x000fc400078e02ff */
[----:B------:R-:W-:Y:S01]  /*38100*/  @!P1 IMAD R31, R31, R17, RZ ;  /* 0x000000111f1f9224 */ /* 0x000fe200078e02ff */
[----:B------:R2:W-:Y:S04]  /*38110*/  @!P4 STG.E.U8 desc[UR8][R2.64+0xe1], R27 ;  /* 0x0000e11b0200c986 */ /* 0x0005e8000c101108 */
[----:B------:R2:W-:Y:S04]  /*38120*/  @!P3 STG.E.U8 desc[UR8][R8.64+0xe8], R15 ;  /* 0x0000e80f0800b986 */ /* 0x0005e8000c101108 */
[----:B------:R2:W-:Y:S04]  /*38130*/  @!P0 STG.E.U8 desc[UR8][R8.64+0xe9], R29 ;  /* 0x0000e91d08008986 */ /* 0x0005e8000c101108 */
[----:B------:R2:W-:Y:S04]  /*38140*/  @!P6 STG.E.U8 desc[UR8][R6.64+0xe8], R21 ;  /* 0x0000e8150600e986 */ /* 0x0005e8000c101108 */
[----:B------:R2:W-:Y:S02]  /*38150*/  @!P1 STG.E.U8 desc[UR8][R10.64+0xe9], R31 ;  /* 0x0000e91f0a009986 */ /* 0x0005e4000c101108 */
.L_x_112:
[----:B------:R-:W-:Y:S05]  /*38160*/  BSYNC B0 ;  /* 0x0000000000007941 */ /* 0x000fea0003800000 */
.L_x_28:
[----:B--2---:R-:W2:Y:S04]  /*38170*/  LDL.LU R3, [R1+0x460] ;  /* 0x0004600001037983 */ /* 0x004ea80000300800 */
[----:B------:R-:W2:Y:S01]  /*38180*/  LDL.LU R2, [R1+0x464] ;  /* 0x0004640001027983 */ /* 0x000ea20000300800 */
[----:B------:R-:W-:Y:S01]  /*38190*/  ULDC UR4, c[0x0][0xc] ;  /* 0x0000030000047ab9 */ /* 0x000fe20000000800 */
[----:B------:R-:W-:Y:S01]  /*381a0*/  ULDC UR5, c[0x0][0x10] ;  /* 0x0000040000057ab9 */ /* 0x000fe20000000800 */
[----:B------:R-:W2:Y:S01]  /*381b0*/  LDC R5, c[0x0][0x14] ;  /* 0x00000500ff057b82 */ /* 0x000ea20000000800 */
[----:B------:R-:W-:Y:S01]  /*381c0*/  UIMAD.WIDE.U32 UR4, UR4, UR5, URZ ;  /* 0x00000005040472a5 */ /* 0x000fe2000f8e003f */
[----:B------:R-:W-:-:S05]  /*381d0*/  PRMT R0, RZ, 0x7610, R0 ;  /* 0x00007610ff007816 */ /* 0x000fca0000000000 */
[----:B--2---:R-:W-:-:S04]  /*381e0*/  IMAD.WIDE.U32 R2, R5, UR4, R2 ;  /* 0x0000000405027c25 */ /* 0x004fc8000f8e0002 */
[----:B------:R-:W-:Y:S01]  /*381f0*/  IMAD R5, R5, UR5, RZ ;  /* 0x0000000505057c24 */ /* 0x000fe2000f8e02ff */
[----:B------:R-:W-:Y:S01]  /*38200*/  ULDC.64 UR4, c[0x0][0x650] ;  /* 0x0001940000047ab9 */ /* 0x000fe20000000a00 */
[----:B------:R-:W-:Y:S01]  /*38210*/  IMAD.MOV.U32 R6, RZ, RZ, R2 ;  /* 0x000000ffff067224 */ /* 0x000fe200078e0002 */
[----:B------:R-:W-:Y:S01]  /*38220*/  ISETP.GE.U32.AND P0, PT, R2, UR4, PT ;  /* 0x0000000402007c0c */ /* 0x000fe2000bf06070 */
[----:B------:R-:W-:Y:S01]  /*38230*/  IMAD.IADD R4, R3, 0x1, R5 ;  /* 0x0000000103047824 */ /* 0x000fe200078e0205 */
[----:B------:R-:W-:Y:S02]  /*38240*/  UMOV UR4, 0xffffffff ;  /* 0xffffffff00047882 */ /* 0x000fe40000000000 */
[----:B------:R-:W-:Y:S02]  /*38250*/  IMAD.U32 R2, RZ, RZ, UR4 ;  /* 0x00000004ff027e24 */ /* 0x000fe4000f8e00ff */
[----:B------:R2:W-:Y:S01]  /*38260*/  STL [R1+0x460], R4 ;  /* 0x0004600401007387 */ /* 0x0005e20000100800 */
[----:B------:R-:W-:Y:S01]  /*38270*/  ISETP.GE.U32.AND.EX P0, PT, R4, UR5, PT, P0 ;  /* 0x0000000504007c0c */ /* 0x000fe2000bf06100 */
[----:B------:R-:W-:-:S02]  /*38280*/  UMOV UR5, 0xffffffff ;  /* 0xffffffff00057882 */ /* 0x000fc40000000000 */
[----:B------:R2:W-:Y:S01]  /*38290*/  STL [R1+0x464], R6 ;  /* 0x0004640601007387 */ /* 0x0005e20000100800 */
[----:B------:R-:W-:-:S03]  /*382a0*/  IMAD.U32 R22, RZ, RZ, UR5 ;  /* 0x00000005ff167e24 */ /* 0x000fc6000f8e00ff */
[----:B------:R2:W-:Y:S06]  /*382b0*/  STL [R1+0x468], R2 ;  /* 0x0004680201007387 */ /* 0x0005ec0000100800 */
[----:B------:R-:W-:Y:S05]  /*382c0*/  @P0 BRA `(.L_x_113) ;  /* 0x0000000400940947 */ /* 0x000fea0003800000 */
[----:B------:R-:W3:Y:S01]  /*382d0*/  S2UR UR7, SR_CTAID.X ;  /* 0x00000000000779c3 */ /* 0x000ee20000002500 */
[----:B------:R-:W-:Y:S01]  /*382e0*/  ULDC.64 UR4, c[0x0][0x628] ;  /* 0x00018a0000047ab9 */ /* 0x000fe20000000a00 */
[----:B------:R-:W-:Y:S01]  /*382f0*/  ULDC UR6, c[0x0][0x150] ;  /* 0x0000540000067ab9 */ /* 0x000fe20000000800 */
[----:B------:R-:W-:Y:S01]  /*38300*/  ISETP.NE.U32.AND P0, PT, RZ, UR4, PT ;  /* 0x00000004ff007c0c */ /* 0x000fe2000bf05070 */
[----:B------:R-:W-:Y:S01]  /*38310*/  ULDC UR15, c[0x0][0x630] ;  /* 0x00018c00000f7ab9 */ /* 0x000fe20000000800 */
[----:B------:R-:W-:Y:S01]  /*38320*/  R2UR UR16, R6 ;  /* 0x00000000061072ca */ /* 0x000fe200000e0000 */
[----:B------:R-:W-:Y:S01]  /*38330*/  ULDC UR18, c[0x0][0x154] ;  /* 0x0000550000127ab9 */ /* 0x000fe20000000800 */
[----:B------:R-:W-:Y:S01]  /*38340*/  ISETP.NE.AND.EX P0, PT, RZ, UR5, PT, P0 ;  /* 0x00000005ff007c0c */ /* 0x000fe2000bf05300 */
[----:B------:R-:W4:Y:S01]  /*38350*/  S2UR UR19, SR_CTAID.Y ;  /* 0x00000000001379c3 */ /* 0x000f220000002600 */
[----:B------:R-:W-:Y:S02]  /*38360*/  R2UR UR17, R4 ;  /* 0x00000000041172ca */ /* 0x000fe400000e0000 */
[----:B------:R-:W-:-:S02]  /*38370*/  R2UR UR12, R6 ;  /* 0x00000000060c72ca */ /* 0x000fc400000e0000 */
[----:B------:R-:W-:Y:S02]  /*38380*/  R2UR UR13, R4 ;  /* 0x00000000040d72ca */ /* 0x000fe400000e0000 */
[----:B---3--:R-:W-:-:S05]  /*38390*/  I2FP.F32.U32 R0, UR7 ;  /* 0x0000000700007c45 */ /* 0x008fca0008201000 */
[----:B------:R-:W-:-:S04]  /*383a0*/  FMUL R0, R0, UR6 ;  /* 0x0000000600007c20 */ /* 0x000fc80008400000 */
[----:B--2---:R2:W3:Y:S01]  /*383b0*/  F2I.U32.TRUNC.NTZ R2, R0 ;  /* 0x0000000000027305 */ /* 0x0044e2000020f000 */
[----:B----4-:R-:W-:Y:S05]  /*383c0*/  @!P0 BRA `(.L_x_114) ;  /* 0x0000000000308947 */ /* 0x010fea0003800000 */
        /* <DEDUP_REMOVED lines=12> */
.L_x_114:
[----:B------:R-:W-:Y:S01]  /*38490*/  USHF.R.U64 UR6, UR12, UR15, UR13 ;  /* 0x0000000f0c067299 */ /* 0x000fe2000800120d */
[----:B--2---:R-:W-:Y:S01]  /*384a0*/  I2FP.F32.U32 R0, UR19 ;  /* 0x0000001300007c45 */ /* 0x004fe20008201000 */
[----:B------:R-:W-:Y:S01]  /*384b0*/  USHF.R.U32.HI UR4, URZ, UR15, UR13 ;  /* 0x0000000f3f047299 */ /* 0x000fe2000801160d */
[----:B---3--:R-:W-:Y:S01]  /*384c0*/  R2UR UR14, R2 ;  /* 0x00000000020e72ca */ /* 0x008fe200000e0000 */
[----:B------:R-:W-:Y:S02]  /*384d0*/  UIADD3 UR9, UP0, URZ, -UR6, URZ ;  /* 0x800000063f097290 */ /* 0x000fe4000ff1e03f */
[----:B------:R-:W-:Y:S01]  /*384e0*/  FMUL R0, R0, UR18 ;  /* 0x0000001200007c20 */ /* 0x000fe20008400000 */
[----:B------:R-:W-:Y:S01]  /*384f0*/  ULDC.64 UR12, c[0x0][0x620] ;  /* 0x00018800000c7ab9 */ /* 0x000fe20000000a00 */
[----:B------:R-:W-:Y:S01]  /*38500*/  UIADD3.X UR4, URZ, ~UR4, URZ, UP0, !UPT ;  /* 0x800000043f047290 */ /* 0x000fe200087fe43f */
[----:B------:R-:W-:Y:S01]  /*38510*/  UMOV UR10, UR16 ;  /* 0x00000010000a7c82 */ /* 0x000fe20008000000 */
[----:B------:R-:W-:-:S02]  /*38520*/  UMOV UR11, UR17 ;  /* 0x00000011000b7c82 */ /* 0x000fc40008000000 */
[----:B------:R-:W2:Y:S01]  /*38530*/  F2I.U32.TRUNC.NTZ R0, R0 ;  /* 0x0000000000007305 */ /* 0x000ea2000020f000 */
[----:B------:R-:W-:Y:S02]  /*38540*/  UIMAD UR4, UR4, UR12, URZ ;  /* 0x0000000c040472a4 */ /* 0x000fe4000f8e023f */
        /* <DEDUP_REMOVED lines=9> */
[----:B------:R-:W-:Y:S01]  /*385e0*/  USHF.R.U64 UR12, UR10, UR13, UR11 ;  /* 0x0000000d0a0c7299 */ /* 0x000fe2000800120b */
[----:B--2---:R-:W-:Y:S01]  /*385f0*/  R2UR UR16, R0 ;  /* 0x00000000001072ca */ /* 0x004fe200000e0000 */
[----:B------:R-:W-:Y:S01]  /*38600*/  USHF.R.U32.HI UR10, URZ, UR13, UR11 ;  /* 0x0000000d3f0a7299 */ /* 0x000fe2000801160b */
[----:B------:R-:W-:Y:S01]  /*38610*/  ISETP.NE.AND.EX P0, PT, RZ, UR5, PT, P0 ;  /* 0x00000005ff007c0c */ /* 0x000fe2000bf05300 */
[----:B------:R-:W-:Y:S01]  /*38620*/  ULDC UR17, c[0x0][0x608] ;  /* 0x0001820000117ab9 */ /* 0x000fe20000000800 */
[----:B------:R-:W-:-:S02]  /*38630*/  ULOP3.LUT UR23, URZ, UR18, URZ, 0x33, !UPT ;  /* 0x000000123f177292 */ /* 0x000fc4000f8e333f */
[----:B------:R-:W-:Y:S02]  /*38640*/  USHF.R.U64 UR18, UR12, UR17, UR10 ;  /* 0x000000110c127299 */ /* 0x000fe4000800120a */
[----:B------:R-:W-:Y:S01]  /*38650*/  USHF.R.U32.HI UR10, URZ, UR17, UR10 ;  /* 0x000000113f0a7299 */ /* 0x000fe2000801160a */
[----:B------:R-:W-:Y:S01]  /*38660*/  UMOV UR20, 0x1 ;  /* 0x0000000100147882 */ /* 0x000fe20000000000 */
[----:B------:R-:W-:Y:S02]  /*38670*/  UIADD3 UR14, -UR14, URZ, URZ ;  /* 0x0000003f0e0e7290 */ /* 0x000fe4000fffe13f */
[----:B------:R-:W-:Y:S02]  /*38680*/  USHF.L.U32 UR13, UR20, UR22, URZ ;  /* 0x00000016140d7299 */ /* 0x000fe4000800063f */
[----:B------:R-:W-:Y:S01]  /*38690*/  USHF.R.U64 UR20, UR18, UR22, UR10 ;  /* 0x0000001612147299 */ /* 0x000fe2000800120a */
[----:B------:R-:W-:Y:S01]  /*386a0*/  ULDC UR15, c[0x0][0x144] ;  /* 0x00005100000f7ab9 */ /* 0x000fe20000000800 */
[----:B------:R-:W-:Y:S01]  /*386b0*/  ULDC UR8, c[0x0][0x600] ;  /* 0x0001800000087ab9 */ /* 0x000fe20000000800 */
[----:B------:R-:W-:-:S02]  /*386c0*/  UIADD3 UR21, -UR16, URZ, URZ ;  /* 0x0000003f10157290 */ /* 0x000fc4000fffe13f */
[----:B------:R-:W-:Y:S02]  /*386d0*/  USHF.R.U32.HI UR17, URZ, UR22, UR10 ;  /* 0x000000163f117299 */ /* 0x000fe4000801160a */
[----:B------:R-:W-:Y:S02]  /*386e0*/  UIADD3 UR9, UR8, -0x1, URZ ;  /* 0xffffffff08097890 */ /* 0x000fe4000fffe03f */
        /* <DEDUP_REMOVED lines=16> */
.L_x_115:
[----:B------:R-:W2:Y:S01]  /*387f0*/  LDL R0, [R1+0x47c] ;  /* 0x00047c0001007983 */ /* 0x000ea20000100800 */
[----:B------:R-:W-:Y:S01]  /*38800*/  IMAD.U32 R2, RZ, RZ, UR6 ;  /* 0x00000006ff027e24 */ /* 0x000fe2000f8e00ff */
[----:B------:R-:W-:Y:S02]  /*38810*/  ULOP3.LUT UR7, UR18, UR23, URZ, 0xc0, !UPT ;  /* 0x0000001712077292 */ /* 0x000fe4000f8ec03f */
[----:B------:R-:W-:Y:S02]  /*38820*/  ULOP3.LUT UR9, UR12, UR9, URZ, 0xc0, !UPT ;  /* 0x000000090c097292 */ /* 0x000fe4000f8ec03f */
[----:B------:R3:W-:Y:S01]  /*38830*/  STL [R1+0x468], R2 ;  /* 0x0004680201007387 */ /* 0x0007e20000100800 */
[----:B--2---:R-:W-:Y:S01]  /*38840*/  R2UR UR4, R0 ;  /* 0x00000000000472ca */ /* 0x004fe200000e0000 */
[----:B------:R-:W-:-:S12]  /*38850*/  IMAD.MOV.U32 R0, RZ, RZ, 0x1 ;  /* 0x00000001ff007424 */ /* 0x000fd800078e00ff */
[----:B------:R-:W-:Y:S02]  /*38860*/  UISETP.NE.AND UP0, UPT, UR4, URZ, UPT ;  /* 0x0000003f0400728c */ /* 0x000fe4000bf05270 */
[----:B------:R-:W-:-:S04]  /*38870*/  USHF.R.U64 UR4, UR16, UR24, UR17 ;  /* 0x0000001810047299 */ /* 0x000fc80008001211 */
[----:B------:R-:W-:Y:S02]  /*38880*/  UIADD3 UR5, -UR4, URZ, URZ ;  /* 0x0000003f04057290 */ /* 0x000fe4000fffe13f */
[----:B------:R-:W-:Y:S02]  /*38890*/  UIMAD UR7, UR13, UR4, UR7 ;  /* 0x000000040d0772a4 */ /* 0x000fe4000f8e0207 */
[----:B------:R-:W-:Y:S02]  /*388a0*/  UIMAD UR4, UR5, UR25, UR20 ;  /* 0x00000019050472a4 */ /* 0x000fe4000f8e0214 */
[----:B------:R-:W-:Y:S01]  /*388b0*/  @UP0 UIMAD UR22, UR26, UR21, UR19 ;  /* 0x000000151a1602a4 */ /* 0x000fe2000f8e0213 */
[----:B------:R-:W-:Y:S01]  /*388c0*/  ULDC UR5, c[0x0][0x610] ;  /* 0x0001840000057ab9 */ /* 0x000fe20000000800 */
[----:B------:R-:W-:Y:S02]  /*388d0*/  UIMAD UR4, UR4, UR8, UR9 ;  /* 0x00000008040472a4 */ /* 0x000fe4000f8e0209 */
[----:B------:R-:W-:-:S04]  /*388e0*/  UIMAD UR7, UR7, UR5, UR22 ;  /* 0x00000005070772a4 */ /* 0x000fc8000f8e0216 */
[----:B------:R-:W-:Y:S02]  /*388f0*/  USEL UR5, UR4, UR7, !UP0 ;  /* 0x0000000704057287 */ /* 0x000fe4000c000000 */
[----:B------:R-:W-:-:S04]  /*38900*/  USEL UR7, UR7, UR4, !UP0 ;  /* 0x0000000407077287 */ /* 0x000fc8000c000000 */
[----:B---3--:R-:W-:-:S08]  /*38910*/  IMAD.U32 R22, RZ, RZ, UR5 ;  /* 0x00000005ff167e24 */ /* 0x008fd0000f8e00ff */
.L_x_113:
[----:B------:R-:W-:Y:S01]  /*38920*/  LOP3.LUT P0, RZ, R0, 0xff, RZ, 0xc0, !PT ;  /* 0x000000ff00ff7812 */ /* 0x000fe2000780c0ff */
[----:B------:R-:W-:-:S12]  /*38930*/  IMAD.U32 R23, RZ, RZ, UR7 ;  /* 0x00000007ff177e24 */ /* 0x000fd8000f8e00ff */
[----:B------:R-:W-:Y:S05]  /*38940*/  @P0 BRA `(.L_x_116) ;  /* 0xfffffc8800840947 */ /* 0x000fea000383ffff */
[----:B------:R-:W-:Y:S05]  /*38950*/  EXIT ;  /* 0x000000000000794d */ /* 0x000fea0003800000 */
.L_x_3:
[----:B------:R-:W2:Y:S01]  /*38960*/  LDL R5, [R1+0x464] ;  /* 0x0004640001057983 */ /* 0x000ea20000100800 */
[----:B------:R-:W-:-:S03]  /*38970*/  ULDC.64 UR8, c[0x0][0x650] ;  /* 0x0001940000087ab9 */ /* 0x000fc60000000a00 */
[----:B------:R-:W3:Y:S01]  /*38980*/  LDL R4, [R1+0x460] ;  /* 0x0004600001047983 */ /* 0x000ee20000100800 */
[----:B------:R-:W-:Y:S01]  /*38990*/  PRMT R0, RZ, 0x7610, R0 ;  /* 0x00007610ff007816 */ /* 0x000fe20000000000 */
[----:B------:R-:W-:Y:S02]  /*389a0*/  IMAD.MOV.U32 R3, RZ, RZ, -0x1 ;  /* 0xffffffffff037424 */ /* 0x000fe400078e00ff */
[----:B------:R-:W-:Y:S02]  /*389b0*/  IMAD.MOV.U32 R2, RZ, RZ, -0x1 ;  /* 0xffffffffff027424 */ /* 0x000fe400078e00ff */
[----:B------:R-:W-:Y:S01]  /*389c0*/  IMAD.MOV.U32 R10, RZ, RZ, -0x1 ;  /* 0xffffffffff0a7424 */ /* 0x000fe200078e00ff */
[----:B--2---:R-:W-:-:S04]  /*389d0*/  ISETP.GE.U32.AND P0, PT, R5, UR8, PT ;  /* 0x0000000805007c0c */ /* 0x004fc8000bf06070 */
[----:B---3--:R-:W-:-:S13]  /*389e0*/  ISETP.GE.U32.AND.EX P0, PT, R4, UR9, PT, P0 ;  /* 0x0000000904007c0c */ /* 0x008fda000bf06100 */
[----:B------:R-:W-:Y:S05]  /*389f0*/  @P0 BRA `(.L_x_117) ;  /* 0x0000000400940947 */ /* 0x000fea0003800000 */
[----:B------:R-:W-:Y:S01]  /*38a00*/  I2FP.F32.U32 R0, UR4 ;  /* 0x0000000400007c45 */ /* 0x000fe20008201000 */
[----:B0-----:R-:W-:Y:S01]  /*38a10*/  ULDC.64 UR16, c[0x0][0x628] ;  /* 0x00018a0000107ab9 */ /* 0x001fe20000000a00 */
        /* <DEDUP_REMOVED lines=24> */
.L_x_118:
        /* <DEDUP_REMOVED lines=24> */
[----:B------:R-:W-:Y:S01]  /*38d20*/  UMOV UR19, 0x1 ;  /* 0x0000000100137882 */ /* 0x000fe20000000000 */
[----:B------:R-:W-:Y:S01]  /*38d30*/  ULDC UR20, c[0x0][0x608] ;  /* 0x0001820000147ab9 */ /* 0x000fe20000000800 */
[----:B------:R-:W-:Y:S01]  /*38d40*/  USHF.L.U32 UR26, UR19, UR23, URZ ;  /* 0x00000017131a7299 */ /* 0x000fe2000800063f */
[----:B------:R-:W-:Y:S01]  /*38d50*/  ISETP.NE.AND.EX P0, PT, RZ, UR9, PT, P0 ;  /* 0x00000009ff007c0c */ /* 0x000fe2000bf05300 */
[----:B------:R-:W-:Y:S02]  /*38d60*/  USHF.R.U64 UR19, UR18, UR20, UR11 ;  /* 0x0000001412137299 */ /* 0x000fe4000800120b */
[----:B------:R-:W-:Y:S02]  /*38d70*/  USHF.R.U32.HI UR11, URZ, UR20, UR11 ;  /* 0x000000143f0b7299 */ /* 0x000fe4000801160b */
[----:B------:R-:W-:-:S02]  /*38d80*/  UIADD3 UR15, -UR15, URZ, URZ ;  /* 0x0000003f0f0f7290 */ /* 0x000fc4000fffe13f */
[----:B------:R-:W-:Y:S01]  /*38d90*/  USHF.R.U64 UR20, UR19, UR23, UR11 ;  /* 0x0000001713147299 */ /* 0x000fe2000800120b */
[----:B------:R-:W-:Y:S01]  /*38da0*/  ULDC UR16, c[0x0][0x144] ;  /* 0x0000510000107ab9 */ /* 0x000fe20000000800 */
[----:B------:R-:W-:Y:S01]  /*38db0*/  ULDC UR6, c[0x0][0x600] ;  /* 0x0001800000067ab9 */ /* 0x000fe20000000800 */
[----:B------:R-:W-:Y:S02]  /*38dc0*/  USHF.R.U32.HI UR11, URZ, UR23, UR11 ;  /* 0x000000173f0b7299 */ /* 0x000fe4000801160b */
[----:B------:R-:W-:Y:S02]  /*38dd0*/  UIMAD UR23, UR16, UR15, UR4 ;  /* 0x0000000f101772a4 */ /* 0x000fe4000f8e0204 */
[----:B------:R-:W-:Y:S02]  /*38de0*/  UIADD3 UR22, UR6, -0x1, URZ ;  /* 0xffffffff06167890 */ /* 0x000fe4000fffe03f */
[----:B------:R-:W-:Y:S02]  /*38df0*/  ULOP3.LUT UR27, URZ, UR13, URZ, 0x33, !UPT ;  /* 0x0000000d3f1b7292 */ /* 0x000fe4000f8e333f */
[----:B------:R-:W-:Y:S01]  /*38e00*/  UIADD3 UR21, -UR17, URZ, URZ ;  /* 0x0000003f11157290 */ /* 0x000fe2000fffe13f */
        /* <DEDUP_REMOVED lines=17> */
.L_x_119:
[----:B------:R-:W2:Y:S01]  /*38f20*/  LDL R0, [R1+0x47c] ;  /* 0x00047c0001007983 */ /* 0x000ea20000100800 */
[----:B------:R-:W-:Y:S01]  /*38f30*/  ULOP3.LUT UR18, UR18, UR22, URZ, 0xc0, !UPT ;  /* 0x0000001612127292 */ /* 0x000fe2000f8ec03f */
[----:B------:R-:W-:Y:S01]  /*38f40*/  IMAD.U32 R10, RZ, RZ, UR5 ;  /* 0x00000005ff0a7e24 */ /* 0x000fe2000f8e00ff */
[----:B--2---:R-:W-:Y:S01]  /*38f50*/  R2UR UR8, R0 ;  /* 0x00000000000872ca */ /* 0x004fe200000e0000 */
[----:B------:R-:W-:-:S12]  /*38f60*/  IMAD.MOV.U32 R0, RZ, RZ, 0x1 ;  /* 0x00000001ff007424 */ /* 0x000fd800078e00ff */
[----:B------:R-:W-:Y:S02]  /*38f70*/  UISETP.NE.AND UP0, UPT, UR8, URZ, UPT ;  /* 0x0000003f0800728c */ /* 0x000fe4000bf05270 */
[----:B------:R-:W-:Y:S02]  /*38f80*/  USHF.R.U64 UR8, UR4, UR24, UR11 ;  /* 0x0000001804087299 */ /* 0x000fe4000800120b */
[----:B------:R-:W-:-:S04]  /*38f90*/  ULOP3.LUT UR4, UR19, UR27, URZ, 0xc0, !UPT ;  /* 0x0000001b13047292 */ /* 0x000fc8000f8ec03f */
[----:B------:R-:W-:-:S03]  /*38fa0*/  UIMAD UR4, UR26, UR8, UR4 ;  /* 0x000000081a0472a4 */ /* 0x000fc6000f8e0204 */
        /* <DEDUP_REMOVED lines=9> */
[----:B------:R-:W-:-:S07]  /*39040*/  IMAD.U32 R3, RZ, RZ, UR4 ;  /* 0x00000004ff037e24 */ /* 0x000fce000f8e00ff */
.L_x_117:
[----:B------:R-:W-:-:S08]  /*39050*/  NOP ;  /* 0x0000000000007918 */ /* 0x000fd00000000000 */
[----:B0-----:R-:W0:-:S00]  /*39060*/  USETMAXREG.DEALLOC.CTAPOOL 0x18 ;  /* 0x00000018000079c8 */ /* 0x001e0000080e0500 */
[----:B------:R-:W-:-:S13]  /*39070*/  ISETP.NE.AND P0, PT, RZ, UR10, PT ;  /* 0x0000000aff007c0c */ /* 0x000fda000bf05270 */
[----:B------:R-:W-:Y:S05]  /*39080*/  @P0 EXIT ;  /* 0x000000000000094d */ /* 0x000fea0003800000 */
[----:B0-----:R-:W-:Y:S01]  /*39090*/  LOP3.LUT P0, RZ, R0, 0xff, RZ, 0xc0, !PT ;  /* 0x000000ff00ff7812 */ /* 0x001fe2000780c0ff */
[----:B------:R-:W-:Y:S02]  /*390a0*/  IMAD.MOV.U32 R0, RZ, RZ, 0x1 ;  /* 0x00000001ff007424 */ /* 0x000fe400078e00ff */
[----:B------:R-:W-:-:S10]  /*390b0*/  IMAD.MOV.U32 R6, RZ, RZ, RZ ;  /* 0x000000ffff067224 */ /* 0x000fd400078e00ff */
[----:B------:R-:W-:Y:S05]  /*390c0*/  @!P0 BRA `(.L_x_120) ;  /* 0x0000000c00788947 */ /* 0x000fea0003800000 */
[----:B------:R-:W2:Y:S01]  /*390d0*/  LDL R5, [R1+0x454] ;  /* 0x0004540001057983 */ /* 0x000ea20000100800 */
[----:B------:R-:W0:Y:S01]  /*390e0*/  LDC R0, c[0x0][0x28c] ;  /* 0x0000a300ff007b82 */ /* 0x000e220000000800 */
[----:B------:R-:W-:Y:S01]  /*390f0*/  ULDC UR5, c[0x0][0x658] ;  /* 0x0001960000057ab9 */ /* 0x000fe20000000800 */
[----:B------:R-:W-:Y:S01]  /*39100*/  UMOV UR7, 0xffffffff ;  /* 0xffffffff00077882 */ /* 0x000fe20000000000 */
[----:B------:R-:W1:Y:S01]  /*39110*/  S2R R4, SR_TID.X ;  /* 0x0000000000047919 */ /* 0x000e620000002100 */
[----:B------:R-:W-:Y:S01]  /*39120*/  ULDC UR6, c[0x0][0xc] ;  /* 0x0000030000067ab9 */ /* 0x000fe20000000800 */
[----:B------:R-:W-:Y:S01]  /*39130*/  UMOV UR8, 0x1 ;  /* 0x0000000100087882 */ /* 0x000fe20000000000 */
[----:B------:R-:W-:Y:S01]  /*39140*/  BSSY B0, `(.L_x_120) ;  /* 0x00000d6000007945 */ /* 0x000fe20003800000 */
[----:B------:R-:W-:Y:S01]  /*39150*/  IMAD.MOV.U32 R8, RZ, RZ, 0x1 ;  /* 0x00000001ff087424 */ /* 0x000fe200078e00ff */
[----:B------:R-:W-:Y:S01]  /*39160*/  ULDC UR4, c[0x0][0x600] ;  /* 0x0001800000047ab9 */ /* 0x000fe20000000800 */
[----:B------:R-:W-:Y:S01]  /*39170*/  IMAD.MOV.U32 R6, RZ, RZ, RZ ;  /* 0x000000ffff067224 */ /* 0x000fe200078e00ff */
[----:B------:R-:W-:Y:S01]  /*39180*/  UIADD3 UR4, UR4, -0x1, URZ ;  /* 0xffffffff04047890 */ /* 0x000fe2000fffe03f */
[----:B------:R-:W-:Y:S01]  /*39190*/  ULDC.64 UR22, c[0x0][0x198] ;  /* 0x0000660000167ab9 */ /* 0x000fe20000000a00 */
[----:B0-----:R-:W-:Y:S01]  /*391a0*/  VIADD R0, R0, 0x7f ;  /* 0x0000007f00007836 */ /* 0x001fe20000000000 */
[----:B-1----:R-:W-:-:S02]  /*391b0*/  LOP3.LUT P3, RZ, R4, 0x7f, RZ, 0xc0, !PT ;  /* 0x0000007f04ff7812 */ /* 0x002fc4000786c0ff */
[----:B------:R-:W-:-:S04]  /*391c0*/  LOP3.LUT P0, RZ, R4, 0x1f, RZ, 0xc0, !PT ;  /* 0x0000001f04ff7812 */ /* 0x000fc8000780c0ff */
[----:B------:R-:W-:Y:S02]  /*391d0*/  PLOP3.LUT P0, PT, P0, P3, PT, 0x8a, 0x0 ;  /* 0x000000000000781c */ /* 0x000fe40000707172 */
[----:B--2---:R-:W-:Y:S02]  /*391e0*/  R2UR UR9, R5 ;  /* 0x00000000050972ca */ /* 0x004fe400000e0000 */
[----:B------:R-:W-:-:S04]  /*391f0*/  SHF.R.S32.HI R5, RZ, 0x1f, R0 ;  /* 0x0000001fff057819 */ /* 0x000fc80000011400 */
[----:B------:R-:W-:Y:S01]  /*39200*/  LEA.HI R5, R5, R0, RZ, 0x7 ;  /* 0x0000000005057211 */ /* 0x000fe200078f38ff */
[----:B------:R-:W-:-:S03]  /*39210*/  IMAD.MOV.U32 R0, RZ, RZ, 0x1 ;  /* 0x00000001ff007424 */ /* 0x000fc600078e00ff */
[----:B------:R-:W-:-:S03]  /*39220*/  SHF.R.S32.HI R7, RZ, 0x7, R5 ;  /* 0x00000007ff077819 */ /* 0x000fc60000011405 */
[----:B------:R-:W-:Y:S02]  /*39230*/  ULOP3.LUT UR24, UR9, 0x2, URZ, 0xfc, !UPT ;  /* 0x0000000209187892 */ /* 0x000fe4000f8efc3f */
[----:B------:R-:W-:Y:S01]  /*39240*/  USHF.L.U32 UR9, UR7, UR5, URZ ;  /* 0x0000000507097299 */ /* 0x000fe2000800063f */
[----:B------:R-:W-:Y:S01]  /*39250*/  VIADD R16, R7, 0x1 ;  /* 0x0000000107107836 */ /* 0x000fe20000000000 */
[----:B------:R-:W-:Y:S01]  /*39260*/  USHF.L.U32 UR5, UR8, UR5, URZ ;  /* 0x0000000508057299 */ /* 0x000fe2000800063f */
[----:B------:R-:W-:Y:S02]  /*39270*/  ULDC UR7, c[0x0][0x10] ;  /* 0x0000040000077ab9 */ /* 0x000fe40000000800 */
[----:B------:R-:W-:Y:S01]  /*39280*/  ULDC UR8, c[0x0][0x14] ;  /* 0x0000050000087ab9 */ /* 0x000fe20000000800 */
[----:B------:R-:W-:-:S04]  /*39290*/  UIMAD.WIDE.U32 UR6, UR6, UR7, URZ ;  /* 0x00000007060672a5 */ /* 0x000fc8000f8e003f */
[----:B------:R-:W-:Y:S02]  /*392a0*/  UIMAD.WIDE.U32 UR20, UR6, UR8, URZ ;  /* 0x00000008061472a5 */ /* 0x000fe4000f8e003f */
[----:B------:R-:W-:Y:S02]  /*392b0*/  UIMAD UR7, UR7, UR8, URZ ;  /* 0x00000008070772a4 */ /* 0x000fe4000f8e023f */
[----:B------:R-:W-:Y:S02]  /*392c0*/  ULOP3.LUT UR6, URZ, UR9, URZ, 0x33, !UPT ;  /* 0x000000093f067292 */ /* 0x000fe4000f8e333f */
[----:B------:R-:W-:-:S12]  /*392d0*/  UIADD3 UR7, UR21, UR7, URZ ;  /* 0x0000000715077290 */ /* 0x000fd8000fffe03f */
.L_x_132:
[----:B------:R-:W-:-:S03]  /*392e0*/  UMOV UR8, 0xffffffff ;  /* 0xffffffff00087882 */ /* 0x000fc60000000000 */
[----:B------:R-:W-:Y:S05]  /*392f0*/  BRA.DIV UR8, `(.L_x_121) ;  /* 0x0000000e08987947 */ /* 0x000fea000b800000 */
[----:B------:R-:W-:-:S13]  /*39300*/  ELECT P6, URZ, PT ;  /* 0x00000000003f782f */ /* 0x000fda00038c0000 */
.L_x_141:
[----:B------:R-:W0:Y:S01]  /*39310*/  LDC R4, c[0x0][0x28c] ;  /* 0x0000a300ff047b82 */ /* 0x000e220000000800 */
[----:B------:R-:W-:Y:S01]  /*39320*/  BSSY B1, `(.L_x_122) ;  /* 0x0000038000017945 */ /* 0x000fe20003800000 */
[----:B0-----:R-:W-:-:S13]  /*39330*/  ISETP.LT.OR P6, PT, R4, 0x1, !P6 ;  /* 0x000000010400780c */ /* 0x001fda00077c1670 */
[----:B------:R-:W-:Y:S05]  /*39340*/  @P6 BRA `(.L_x_123) ;  /* 0x0000000000d46947 */ /* 0x000fea0003800000 */
[----:B------:R-:W-:Y:S02]  /*39350*/  IMAD R2, R2, 0xf0, RZ ;  /* 0x000000f002027824 */ /* 0x000fe400078e02ff */
[----:B------:R-:W-:Y:S02]  /*39360*/  IMAD.SHL.U32 R3, R3, 0x200, RZ ;  /* 0x0000020003037824 */ /* 0x000fe400078e00ff */
[----:B------:R-:W-:Y:S02]  /*39370*/  IMAD.MOV.U32 R13, RZ, RZ, RZ ;  /* 0x000000ffff0d7224 */ /* 0x000fe400078e00ff */
[----:B------:R-:W-:Y:S02]  /*39380*/  IMAD.MOV.U32 R4, RZ, RZ, R16 ;  /* 0x000000ffff047224 */ /* 0x000fe400078e0010 */
[----:B------:R-:W-:Y:S02]  /*39390*/  IMAD.MOV.U32 R5, RZ, RZ, R0 ;  /* 0x000000ffff057224 */ /* 0x000fe400078e0000 */
[----:B------:R-:W-:-:S07]  /*393a0*/  IMAD.MOV.U32 R9, RZ, RZ, R6 ;  /* 0x000000ffff097224 */ /* 0x000fce00078e0006 */
.L_x_127:
[----:B------:R-:W0:Y:S01]  /*393b0*/  S2R R12, SR_CgaCtaId ;  /* 0x00000000000c7919 */ /* 0x000e220000008800 */
[----:B------:R-:W-:Y:S01]  /*393c0*/  MOV R11, 0x400 ;  /* 0x00000400000b7802 */ /* 0x000fe20000000f00 */
[----:B------:R-:W1:Y:S03]  /*393d0*/  @!P3 LDC R14, c[0x0][0x500] ;  /* 0x00014000ff0ebb82 */ /* 0x000e660000000800 */
[----:B0-----:R-:W-:Y:S02]  /*393e0*/  LEA R18, R12, R11, 0x18 ;  /* 0x0000000b0c127211 */ /* 0x001fe400078ec0ff */
[----:B------:R-:W-:-:S03]  /*393f0*/  SHF.L.U32 R12, R5, 0x1f, RZ ;  /* 0x0000001f050c7819 */ /* 0x000fc600000006ff */
[----:B------:R-:W-:-:S04]  /*39400*/  IMAD R11, R9, 0x8, R18 ;  /* 0x00000008090b7824 */ /* 0x000fc800078e0212 */
[----:B------:R-:W0:Y:S02]  /*39410*/  SYNCS.PHASECHK.TRANS64.TRYWAIT P1, [R11+URZ+0x10], R12 ;  /* 0x0000100c0b0075a7 */ /* 0x000e24000802017f */
[----:B01----:R-:W-:Y:S05]  /*39420*/  @!P1 BRA `(.L_x_124) ;  /* 0x0000000c006c9947 */ /* 0x003fea0003800000 */
.L_x_142:
[----:B------:R-:W-:Y:S01]  /*39430*/  UPRMT UR8, UR24, 0x9910, URZ ;  /* 0x0000991018087896 */ /* 0x000fe2000800003f */
[----:B------:R1:W-:Y:S03]  /*39440*/  @!P3 SYNCS.ARRIVE.TRANS64 RZ, [R11+URZ], R14 ;  /* 0x0000000e0bffb9a7 */ /* 0x0003e6000800003f */
[----:B------:R-:W-:-:S06]  /*39450*/  UISETP.NE.AND UP0, UPT, UR8, 0x2, UPT ;  /* 0x000000020800788c */ /* 0x000fcc000bf05270 */
[----:B------:R-:W-:-:S13]  /*39460*/  PLOP3.LUT P1, PT, PT, PT, UP0, 0x80, 0x0 ;  /* 0x000000000000781c */ /* 0x000fda0003f2f008 */
[----:B-1----:R-:W-:Y:S05]  /*39470*/  @P1 BRA `(.L_x_125) ;  /* 0x0000000000041947 */ /* 0x002fea0003800000 */
[----:B------:R-:W-:Y:S01]  /*39480*/  BPT.TRAP 0x1 ;  /* 0x000000040000795c */ /* 0x000fe20000300000 */
.L_x_125:
[----:B------:R-:W-:Y:S05]  /*39490*/  @P0 BRA `(.L_x_126) ;  /* 0x0000000000040947 */ /* 0x000fea0003800000 */
[----:B------:R-:W-:Y:S01]  /*394a0*/  BPT.TRAP 0x1 ;  /* 0x000000040000795c */ /* 0x000fe20000300000 */
.L_x_126:
[--C-:B0-----:R-:W-:Y:S01]  /*394b0*/  IMAD R12, R9, 0x10000, R18.reuse ;  /* 0x00010000090c7824 */ /* 0x101fe200078e0212 */
[----:B------:R-:W-:Y:S01]  /*394c0*/  R2UR UR18, R3 ;  /* 0x00000000031272ca */ /* 0x000fe200000e0000 */
[----:B------:R-:W-:Y:S01]  /*394d0*/  IMAD R18, R9, 0x7800, R18 ;  /* 0x0000780009127824 */ /* 0x000fe200078e0212 */
[----:B------:R-:W-:Y:S01]  /*394e0*/  R2UR UR9, R11 ;  /* 0x000000000b0972ca */ /* 0x000fe200000e0000 */
[----:B------:R-:W-:Y:S01]  /*394f0*/  VIADD R4, R4, 0xffffffff ;  /* 0xffffffff04047836 */ /* 0x000fe20000000000 */
[----:B------:R-:W-:Y:S01]  /*39500*/  R2UR UR8, R12 ;  /* 0x000000000c0872ca */ /* 0x000fe200000e0000 */
[----:B------:R-:W-:Y:S01]  /*39510*/  UIADD3 UR14, UP0, UR22, 0xf0, URZ ;  /* 0x000000f0160e7890 */ /* 0x000fe2000ff1e03f */
[----:B------:R-:W-:Y:S01]  /*39520*/  R2UR UR11, R18 ;  /* 0x00000000120b72ca */ /* 0x000fe200000e0000 */
[----:B------:R-:W-:Y:S01]  /*39530*/  UIADD3 UR26, UP1, UR22, 0x1f0, URZ ;  /* 0x000001f0161a7890 */ /* 0x000fe2000ff3e03f */
[----:B------:R-:W-:Y:S01]  /*39540*/  R2UR UR10, R13 ;  /* 0x000000000d0a72ca */ /* 0x000fe200000e0000 */
[----:B------:R-:W-:Y:S01]  /*39550*/  UIADD3.X UR15, URZ, UR23, URZ, UP0, !UPT ;  /* 0x000000173f0f7290 */ /* 0x000fe200087fe43f */
[----:B------:R-:W-:Y:S01]  /*39560*/  R2UR UR12, R10 ;  /* 0x000000000a0c72ca */ /* 0x000fe200000e0000 */
[----:B------:R-:W-:Y:S01]  /*39570*/  VIADD R9, R9, 0x1 ;  /* 0x0000000109097836 */ /* 0x000fe20000000000 */
[----:B------:R-:W-:Y:S01]  /*39580*/  R2UR UR19, R2 ;  /* 0x00000000021372ca */ /* 0x000fe200000e0000 */
[----:B------:R-:W-:Y:S01]  /*39590*/  UIADD3.X UR27, URZ, UR23, URZ, UP1, !UPT ;  /* 0x000000173f1b7290 */ /* 0x000fe20008ffe43f */
[----:B------:R-:W-:Y:S01]  /*395a0*/  ISETP.GT.AND P2, PT, R4, 0x1, PT ;  /* 0x000000010400780c */ /* 0x000fe20003f44270 */
[----:B------:R-:W-:Y:S01]  /*395b0*/  UMOV UR16, 0x0 ;  /* 0x0000000000107882 */ /* 0x000fe20000000000 */
[----:B------:R-:W-:Y:S01]  /*395c0*/  UMOV UR17, 0x10000000 ;  /* 0x1000000000117882 */ /* 0x000fe20000000000 */
[----:B------:R-:W-:Y:S01]  /*395d0*/  UIADD3 UR8, UR8, 0x100, URZ ;  /* 0x0000010008087890 */ /* 0x000fe2000fffe03f */
[----:B------:R-:W-:Y:S01]  /*395e0*/  ISETP.NE.AND P1, PT, R9, 0x2, PT ;  /* 0x000000020900780c */ /* 0x000fe20003f25270 */
[----:B------:R-:W-:Y:S01]  /*395f0*/  UIADD3 UR13, UR11, 0x20100, URZ ;  /* 0x000201000b0d7890 */ /* 0x000fe2000fffe03f */
[----:B------:R-:W-:-:S02]  /*39600*/  VIADD R13, R13, 0x80 ;  /* 0x000000800d0d7836 */ /* 0x000fc40000000000 */
[----:B------:R-:W-:Y:S01]  /*39610*/  UMOV UR11, UR18 ;  /* 0x00000012000b7c82 */ /* 0x000fe20008000000 */
[----:B------:R-:W-:Y:S02]  /*39620*/  SEL R12, RZ, 0x1, P1 ;  /* 0x00000001ff0c7807 */ /* 0x000fe40000800000 */
[----:B------:R-:W-:Y:S01]  /*39630*/  SEL R9, R9, RZ, P1 ;  /* 0x000000ff09097207 */ /* 0x000fe20000800000 */
[----:B------:R0:W-:Y:S01]  /*39640*/  UTMALDG.3D [UR8], [UR14], desc[UR16] ;  /* 0x000010080e0075b4 */ /* 0x0001e20008011000 */
[----:B------:R-:W-:Y:S01]  /*39650*/  LOP3.LUT R5, R5, R12, RZ, 0x3c, !PT ;  /* 0x0000000c05057212 */ /* 0x000fe200078e3cff */
[----:B0-----:R-:W-:Y:S01]  /*39660*/  UMOV UR8, UR13 ;  /* 0x0000000d00087c82 */ /* 0x001fe20008000000 */
[----:B------:R-:W-:Y:S02]  /*39670*/  UMOV UR11, UR19 ;  /* 0x00000013000b7c82 */ /* 0x000fe40008000000 */
[----:B------:R0:W-:Y:S02]  /*39680*/  UTMALDG.3D [UR8], [UR26], desc[UR16] ;  /* 0x000010081a0075b4 */ /* 0x0001e40008011000 */
[----:B0-----:R-:W-:Y:S05]  /*39690*/  @P2 BRA `(.L_x_127) ;  /* 0xfffffffc00442947 */ /* 0x001fea000383ffff */
.L_x_123:
[----:B------:R-:W-:Y:S05]  /*396a0*/  BSYNC B1 ;  /* 0x0000000000017941 */ /* 0x000fea0003800000 */
.L_x_122:
[----:B------:R-:W2:Y:S01]  /*396b0*/  LDL.LU R14, [R1+0x460] ;  /* 0x00046000010e7983 */ /* 0x000ea20000300800 */
[----:B------:R-:W-:Y:S01]  /*396c0*/  LOP3.LUT P4, RZ, R8, 0xff, RZ, 0xc0, !PT ;  /* 0x000000ff08ff7812 */ /* 0x000fe2000788c0ff */
[----:B------:R-:W-:Y:S01]  /*396d0*/  IMAD.IADD R6, R7, 0x1, R6 ;  /* 0x0000000107067824 */ /* 0x000fe200078e0206 */
[----:B------:R-:W-:Y:S01]  /*396e0*/  ULDC.64 UR8, c[0x0][0x650] ;  /* 0x0001940000087ab9 */ /* 0x000fe20000000a00 */
[----:B------:R-:W3:Y:S01]  /*396f0*/  LDL.LU R12, [R1+0x464] ;  /* 0x00046400010c7983 */ /* 0x000ee20000300800 */
[----:B------:R-:W-:Y:S01]  /*39700*/  BSSY B1, `(.L_x_128) ;  /* 0x0000077000017945 */ /* 0x000fe20003800000 */
[----:B------:R-:W-:Y:S01]  /*39710*/  IMAD.MOV.U32 R10, RZ, RZ, -0x1 ;  /* 0xffffffffff0a7424 */ /* 0x000fe200078e00ff */
[----:B------:R-:W-:Y:S02]  /*39720*/  SHF.R.U32.HI R2, RZ, 0x1, R6 ;  /* 0x00000001ff027819 */ /* 0x000fe40000011606 */
[----:B------:R-:W-:Y:S02]  /*39730*/  ISETP.GT.U32.AND P1, PT, R6, 0x1, PT ;  /* 0x000000010600780c */ /* 0x000fe40003f24070 */
[----:B------:R-:W-:-:S02]  /*39740*/  LOP3.LUT R2, R2, 0x1, RZ, 0xc0, !PT ;  /* 0x0000000102027812 */ /* 0x000fc400078ec0ff */
[C---:B------:R-:W-:Y:S01]  /*39750*/  ISETP.LT.U32.AND P1, PT, R7.reuse, 0x2, P1 ;  /* 0x000000020700780c */ /* 0x040fe20000f21070 */
[----:B------:R-:W0:Y:S01]  /*39760*/  @P4 S2R R3, SR_CgaCtaId ;  /* 0x0000000000034919 */ /* 0x000e220000008800 */
[----:B------:R-:W-:Y:S02]  /*39770*/  ISETP.NE.U32.AND P2, PT, R2, 0x1, PT ;  /* 0x000000010200780c */ /* 0x000fe40003f45070 */
[----:B------:R-:W-:Y:S02]  /*39780*/  @P4 MOV R2, 0x400 ;  /* 0x0000040000024802 */ /* 0x000fe40000000f00 */
[----:B------:R-:W-:Y:S02]  /*39790*/  ISETP.GT.U32.AND P2, PT, R7, 0x1, !P2 ;  /* 0x000000010700780c */ /* 0x000fe40005744070 */
[----:B------:R-:W-:Y:S02]  /*397a0*/  LOP3.LUT R6, R6, 0x1, RZ, 0xc0, !PT ;  /* 0x0000000106067812 */ /* 0x000fe400078ec0ff */
[----:B------:R-:W-:-:S02]  /*397b0*/  PRMT R4, RZ, 0x7610, R4 ;  /* 0x00007610ff047816 */ /* 0x000fc40000000004 */
[----:B------:R-:W-:Y:S02]  /*397c0*/  PRMT R8, RZ, 0x7610, R8 ;  /* 0x00007610ff087816 */ /* 0x000fe40000000008 */
[----:B0-----:R-:W-:Y:S02]  /*397d0*/  @P4 LEA R2, R3, R2, 0x18 ;  /* 0x0000000203024211 */ /* 0x001fe400078ec0ff */
[----:B------:R-:W-:Y:S02]  /*397e0*/  SEL R3, RZ, 0x1, !P1 ;  /* 0x00000001ff037807 */ /* 0x000fe40004800000 */
[----:B------:R0:W-:Y:S02]  /*397f0*/  @P4 SYNCS.ARRIVE.TRANS64.A1T0 RZ, [R2+URZ+0x38], RZ ;  /* 0x000038ff02ff49a7 */ /* 0x0001e4000810003f */
[----:B0-----:R-:W-:-:S04]  /*39800*/  SEL R2, RZ, 0x1, !P2 ;  /* 0x00000001ff027807 */ /* 0x001fc80005000000 */
[----:B------:R-:W-:Y:S01]  /*39810*/  LOP3.LUT R0, R2, R0, R3, 0x96, !PT ;  /* 0x0000000002007212 */ /* 0x000fe200078e9603 */
[----:B------:R-:W-:Y:S02]  /*39820*/  IMAD.MOV.U32 R3, RZ, RZ, -0x1 ;  /* 0xffffffffff037424 */ /* 0x000fe400078e00ff */
[----:B------:R-:W-:Y:S01]  /*39830*/  IMAD.MOV.U32 R2, RZ, RZ, -0x1 ;  /* 0xffffffffff027424 */ /* 0x000fe200078e00ff */
[----:B---3--:R-:W-:-:S04]  /*39840*/  IADD3 R12, P1, R12, UR20, RZ ;  /* 0x000000140c0c7c10 */ /* 0x008fc8000ff3e0ff */
[----:B--2---:R-:W-:Y:S01]  /*39850*/  IADD3.X R14, R14, UR7, RZ, P1, !PT ;  /* 0x000000070e0e7c10 */ /* 0x004fe20008ffe4ff */
[----:B------:R0:W-:Y:S01]  /*39860*/  STL [R1+0x464], R12 ;  /* 0x0004640c01007387 */ /* 0x0001e20000100800 */
[----:B------:R-:W-:-:S03]  /*39870*/  ISETP.GE.U32.AND P1, PT, R12, UR8, PT ;  /* 0x000000080c007c0c */ /* 0x000fc6000bf26070 */
[----:B------:R0:W-:Y:S01]  /*39880*/  STL [R1+0x460], R14 ;  /* 0x0004600e01007387 */ /* 0x0001e20000100800 */
[----:B------:R-:W-:-:S13]  /*39890*/  ISETP.GE.U32.AND.EX P1, PT, R14, UR9, PT, P1 ;  /* 0x000000090e007c0c */ /* 0x000fda000bf26110 */
[----:B0-----:R-:W-:Y:S05]  /*398a0*/  @P1 BRA `(.L_x_129) ;  /* 0x0000000400701947 */ /* 0x001fea0003800000 */
[----:B------:R-:W0:Y:S01]  /*398b0*/  S2UR UR8, SR_CTAID.X ;  /* 0x00000000000879c3 */ /* 0x000e220000002500 */
[----:B------:R-:W-:Y:S01]  /*398c0*/  ULDC.64 UR10, c[0x0][0x628] ;  /* 0x00018a00000a7ab9 */ /* 0x000fe20000000a00 */
[----:B------:R-:W-:Y:S01]  /*398d0*/  ULDC UR9, c[0x0][0x150] ;  /* 0x0000540000097ab9 */ /* 0x000fe20000000800 */
[----:B------:R-:W-:Y:S01]  /*398e0*/  ISETP.NE.U32.AND P1, PT, RZ, UR10, PT ;  /* 0x0000000aff007c0c */ /* 0x000fe2000bf25070 */
[----:B------:R-:W-:Y:S01]  /*398f0*/  ULDC UR12, c[0x0][0x630] ;  /* 0x00018c00000c7ab9 */ /* 0x000fe20000000800 */
[----:B------:R-:W-:Y:S01]  /*39900*/  ULDC UR14, c[0x0][0x154] ;  /* 0x00005500000e7ab9 */ /* 0x000fe20000000800 */
[----:B------:R-:W-:Y:S01]  /*39910*/  IMAD.MOV.U32 R3, RZ, RZ, R14 ;  /* 0x000000ffff037224 */ /* 0x000fe200078e000e */
[----:B------:R-:W-:Y:S01]  /*39920*/  ISETP.NE.AND.EX P1, PT, RZ, UR11, PT, P1 ;  /* 0x0000000bff007c0c */ /* 0x000fe2000bf25310 */
[----:B------:R-:W1:Y:S01]  /*39930*/  S2UR UR13, SR_CTAID.Y ;  /* 0x00000000000d79c3 */ /* 0x000e620000002600 */
[----:B0-----:R-:W-:-:S05]  /*39940*/  I2FP.F32.U32 R2, UR8 ;  /* 0x0000000800027c45 */ /* 0x001fca0008201000 */
[----:B------:R-:W-:Y:S01]  /*39950*/  FMUL R9, R2, UR9 ;  /* 0x0000000902097c20 */ /* 0x000fe20008400000 */
[----:B------:R-:W-:Y:S01]  /*39960*/  IMAD.MOV.U32 R2, RZ, RZ, R12 ;  /* 0x000000ffff027224 */ /* 0x000fe200078e000c */
[----:B-1----:R-:W-:-:S04]  /*39970*/  I2FP.F32.U32 R11, UR13 ;  /* 0x0000000d000b7c45 */ /* 0x002fc80008201000 */
[----:B------:R-:W0:Y:S01]  /*39980*/  F2I.U32.TRUNC.NTZ R9, R9 ;  /* 0x0000000900097305 */ /* 0x000e22000020f000 */
[----:B------:R-:W-:Y:S05]  /*39990*/  @!P1 BRA `(.L_x_130) ;  /* 0x0000000000289947 */ /* 0x000fea0003800000 */
[----:B------:R-:W-:Y:S02]  /*399a0*/  ULDC UR9, c[0x0][0x634] ;  /* 0x00018d0000097ab9 */ /* 0x000fe40000000800 */
[----:B------:R-:W-:-:S05]  /*399b0*/  IADD3 R3, P1, R12, UR9, RZ ;  /* 0x000000090c037c10 */ /* 0x000fca000ff3e0ff */
[----:B------:R-:W-:-:S04]  /*399c0*/  IMAD.X R13, RZ, RZ, R14, P1 ;  /* 0x000000ffff0d7224 */ /* 0x000fc800008e060e */
[----:B------:R-:W-:-:S04]  /*399d0*/  IMAD.WIDE.U32 R4, R13, UR10, RZ ;  /* 0x0000000a0d047c25 */ /* 0x000fc8000f8e00ff */
[----:B------:R-:W-:-:S04]  /*399e0*/  IMAD.WIDE.U32 R4, P1, R3, UR11, R4 ;  /* 0x0000000b03047c25 */ /* 0x000fc8000f820004 */
[----:B------:R-:W-:-:S04]  /*399f0*/  IMAD.WIDE.U32 R2, R3, UR10, RZ ;  /* 0x0000000a03027c25 */ /* 0x000fc8000f8e00ff */
[----:B------:R-:W-:Y:S01]  /*39a00*/  IMAD.MOV.U32 R2, RZ, RZ, R5 ;  /* 0x000000ffff027224 */ /* 0x000fe200078e0005 */
[----:B------:R-:W-:Y:S01]  /*39a10*/  IADD3 RZ, P2, R3, R4, RZ ;  /* 0x0000000403ff7210 */ /* 0x000fe20007f5e0ff */
[----:B------:R-:W-:-:S04]  /*39a20*/  IMAD.X R3, RZ, RZ, RZ, P1 ;  /* 0x000000ffff037224 */ /* 0x000fc800008e06ff */
[----:B------:R-:W-:-:S08]  /*39a30*/  IMAD.WIDE.U32.X R2, R13, UR11, R2, P2 ;  /* 0x0000000b0d027c25 */ /* 0x000fd000090e0402 */
.L_x_130:
[--C-:B------:R-:W-:Y:S01]  /*39a40*/  SHF.R.U64 R10, R2, UR12, R3.reuse ;  /* 0x0000000c020a7c19 */ /* 0x100fe20008001203 */
[----:B------:R-:W-:Y:S01]  /*39a50*/  FMUL R4, R11, UR14 ;  /* 0x0000000e0b047c20 */ /* 0x000fe20008400000 */
[----:B------:R-:W-:Y:S01]  /*39a60*/  SHF.R.U32.HI R2, RZ, UR12, R3 ;  /* 0x0000000cff027c19 */ /* 0x000fe20008011603 */
[----:B------:R-:W-:Y:S01]  /*39a70*/  ULDC.64 UR10, c[0x0][0x620] ;  /* 0x00018800000a7ab9 */ /* 0x000fe20000000a00 */
[----:B------:R-:W-:Y:S01]  /*39a80*/  IADD3 R11, P1, RZ, -R10, RZ ;  /* 0x8000000aff0b7210 */ /* 0x000fe20007f3e0ff */
[----:B------:R-:W-:Y:S01]  /*39a90*/  IMAD.MOV.U32 R3, RZ, RZ, R14 ;  /* 0x000000ffff037224 */ /* 0x000fe200078e000e */
[----:B------:R-:W-:Y:S01]  /*39aa0*/  ULDC.64 UR14, c[0x0][0x640] ;  /* 0x00019000000e7ab9 */ /* 0x000fe20000000a00 */
[----:B------:R-:W1:Y:S01]  /*39ab0*/  F2I.U32.TRUNC.NTZ R4, R4 ;  /* 0x0000000400047305 */ /* 0x000e62000020f000 */
[----:B0-----:R-:W-:Y:S01]  /*39ac0*/  R2UR UR9, R9 ;  /* 0x00000000090972ca */ /* 0x001fe200000e0000 */
[----:B------:R-:W-:Y:S01]  /*39ad0*/  IMAD.X R2, RZ, RZ, ~R2, P1 ;  /* 0x000000ffff027224 */ /* 0x000fe200008e0e02 */
[----:B------:R-:W-:-:S03]  /*39ae0*/  ISETP.NE.U32.AND P1, PT, RZ, UR14, PT ;  /* 0x0000000eff007c0c */ /* 0x000fc6000bf25070 */
[----:B------:R-:W-:Y:S01]  /*39af0*/  IMAD R2, R2, UR10, RZ ;  /* 0x0000000a02027c24 */ /* 0x000fe2000f8e02ff */
[----:B------:R-:W-:-:S03]  /*39b00*/  ISETP.NE.AND.EX P1, PT, RZ, UR15, PT, P1 ;  /* 0x0000000fff007c0c */ /* 0x000fc6000bf25310 */
[----:B------:R-:W-:Y:S02]  /*39b10*/  IMAD R5, R11, UR11, R2 ;  /* 0x0000000b0b057c24 */ /* 0x000fe4000f8e0202 */
[----:B------:R-:W-:Y:S01]  /*39b20*/  IMAD.MOV.U32 R2, RZ, RZ, R12 ;  /* 0x000000ffff027224 */ /* 0x000fe200078e000c */
[----:B-1----:R-:W-:-:S03]  /*39b30*/  R2UR UR11, R4 ;  /* 0x00000000040b72ca */ /* 0x002fc600000e0000 */
[----:B------:R-:W-:Y:S01]  /*39b40*/  IMAD.WIDE.U32 R2, R11, UR10, R2 ;  /* 0x0000000a0b027c25 */ /* 0x000fe2000f8e0002 */
[----:B------:R-:W-:-:S03]  /*39b50*/  ULDC UR10, c[0x0][0x618] ;  /* 0x00018600000a7ab9 */ /* 0x000fc60000000800 */
[----:B------:R-:W-:-:S05]  /*39b60*/  IMAD.IADD R3, R3, 0x1, R5 ;  /* 0x0000000103037824 */ /* 0x000fca00078e0205 */
[--C-:B------:R-:W-:Y:S02]  /*39b70*/  SHF.R.U64 R9, R2, UR10, R3.reuse ;  /* 0x0000000a02097c19 */ /* 0x100fe40008001203 */
[----:B------:R-:W-:Y:S01]  /*39b80*/  SHF.R.U32.HI R2, RZ, UR10, R3 ;  /* 0x0000000aff027c19 */ /* 0x000fe20008011603 */
[----:B------:R-:W-:-:S03]  /*39b90*/  ULDC UR10, c[0x0][0x608] ;  /* 0x00018200000a7ab9 */ /* 0x000fc60000000800 */
[--C-:B------:R-:W-:Y:S02]  /*39ba0*/  SHF.R.U64 R11, R9, UR10, R2.reuse ;  /* 0x0000000a090b7c19 */ /* 0x100fe40008001202 */
[----:B------:R-:W-:Y:S01]  /*39bb0*/  SHF.R.U32.HI R2, RZ, UR10, R2 ;  /* 0x0000000aff027c19 */ /* 0x000fe20008011602 */
[----:B------:R-:W-:-:S03]  /*39bc0*/  ULDC UR10, c[0x0][0x658] ;  /* 0x00019600000a7ab9 */ /* 0x000fc60000000800 */
[--C-:B------:R-:W-:Y:S02]  /*39bd0*/  SHF.R.U64 R12, R11, UR10, R2.reuse ;  /* 0x0000000a0b0c7c19 */ /* 0x100fe40008001202 */
[----:B------:R-:W-:-:S03]  /*39be0*/  SHF.R.U32.HI R13, RZ, UR10, R2 ;  /* 0x0000000aff0d7c19 */ /* 0x000fc60008011602 */
[----:B------:R-:W-:Y:S02]  /*39bf0*/  IMAD.MOV.U32 R2, RZ, RZ, R12 ;  /* 0x000000ffff027224 */ /* 0x000fe400078e000c */
[----:B------:R-:W-:Y:S01]  /*39c00*/  IMAD.MOV.U32 R3, RZ, RZ, R13 ;  /* 0x000000ffff037224 */ /* 0x000fe200078e000d */
[----:B------:R-:W-:Y:S06]  /*39c10*/  @!P1 BRA `(.L_x_131) ;  /* 0x0000000000289947 */ /* 0x000fec0003800000 */
        /* <DEDUP_REMOVED lines=10> */
.L_x_131:
[----:B------:R-:W2:Y:S01]  /*39cc0*/  LDL R4, [R1+0x47c] ;  /* 0x00047c0001047983 */ /* 0x000ea20000100800 */
[----:B------:R-:W-:Y:S01]  /*39cd0*/  UIADD3 UR11, -UR11, URZ, URZ ;  /* 0x0000003f0b0b7290 */ /* 0x000fe2000fffe13f */
[----:B------:R-:W-:Y:S02]  /*39ce0*/  LOP3.LUT R11, R11, UR6, RZ, 0xc0, !PT ;  /* 0x000000060b0b7c12 */ /* 0x000fe4000f8ec0ff */
[----:B------:R-:W-:Y:S02]  /*39cf0*/  LOP3.LUT R9, R9, UR4, RZ, 0xc0, !PT ;  /* 0x0000000409097c12 */ /* 0x000fe4000f8ec0ff */
[----:B--2---:R-:W-:Y:S01]  /*39d00*/  R2UR UR10, R4 ;  /* 0x00000000040a72ca */ /* 0x004fe200000e0000 */
[----:B------:R-:W-:-:S12]  /*39d10*/  IMAD.MOV.U32 R4, RZ, RZ, 0x1 ;  /* 0x00000001ff047424 */ /* 0x000fd800078e00ff */
[----:B------:R-:W-:-:S03]  /*39d20*/  UISETP.NE.AND UP0, UPT, UR10, URZ, UPT ;  /* 0x0000003f0a00728c */ /* 0x000fc6000bf05270 */
[----:B------:R-:W-:Y:S02]  /*39d30*/  ULDC UR10, c[0x0][0x648] ;  /* 0x00019200000a7ab9 */ /* 0x000fe40000000800 */
[----:B------:R-:W-:Y:S01]  /*39d40*/  SHF.R.U64 R2, R2, UR10, R3 ;  /* 0x0000000a02027c19 */ /* 0x000fe20008001203 */
[----:B------:R-:W-:Y:S01]  /*39d50*/  ULDC UR10, c[0x0][0x638] ;  /* 0x00018e00000a7ab9 */ /* 0x000fe20000000800 */
[----:B------:R-:W-:Y:S02]  /*39d60*/  PLOP3.LUT P1, PT, PT, PT, UP0, 0x40, 0x0 ;  /* 0x000000000000781c */ /* 0x000fe40003f2e808 */
[----:B------:R-:W-:Y:S01]  /*39d70*/  PLOP3.LUT P2, PT, PT, PT, UP0, 0x40, 0x0 ;  /* 0x000000000000781c */ /* 0x000fe20003f4e808 */
[----:B------:R-:W-:Y:S02]  /*39d80*/  IMAD.MOV R5, RZ, RZ, -R2 ;  /* 0x000000ffff057224 */ /* 0x000fe400078e0a02 */
[----:B------:R-:W-:Y:S02]  /*39d90*/  IMAD R3, R2, UR5, R11 ;  /* 0x0000000502037c24 */ /* 0x000fe4000f8e020b */
[----:B------:R-:W-:Y:S01]  /*39da0*/  IMAD R12, R5, UR10, R12 ;  /* 0x0000000a050c7c24 */ /* 0x000fe2000f8e020c */
[----:B------:R-:W-:-:S03]  /*39db0*/  UIADD3 UR10, -UR9, URZ, URZ ;  /* 0x0000003f090a7290 */ /* 0x000fc6000fffe13f */
[----:B------:R-:W-:Y:S02]  /*39dc0*/  ULDC UR9, c[0x0][0x144] ;  /* 0x0000510000097ab9 */ /* 0x000fe40000000800 */
[----:B------:R-:W-:-:S03]  /*39dd0*/  UIMAD UR8, UR9, UR10, UR8 ;  /* 0x0000000a090872a4 */ /* 0x000fc6000f8e0208 */
[----:B------:R-:W-:Y:S02]  /*39de0*/  ULDC UR9, c[0x0][0x148] ;  /* 0x0000520000097ab9 */ /* 0x000fe40000000800 */
[----:B------:R-:W-:-:S03]  /*39df0*/  @UP0 UIMAD UR8, UR9, UR11, UR13 ;  /* 0x0000000b090802a4 */ /* 0x000fc6000f8e020d */
[----:B------:R-:W-:Y:S02]  /*39e00*/  ULDC UR9, c[0x0][0x600] ;  /* 0x0001800000097ab9 */ /* 0x000fe40000000800 */
[----:B------:R-:W-:Y:S02]  /*39e10*/  IMAD R12, R12, UR9, R9 ;  /* 0x000000090c0c7c24 */ /* 0x000fe4000f8e0209 */
[----:B------:R-:W-:Y:S01]  /*39e20*/  IMAD.U32 R2, RZ, RZ, UR8 ;  /* 0x00000008ff027e24 */ /* 0x000fe2000f8e00ff */
[----:B------:R-:W-:-:S03]  /*39e30*/  ULDC UR8, c[0x0][0x610] ;  /* 0x0001840000087ab9 */ /* 0x000fc60000000800 */
[----:B------:R-:W-:-:S05]  /*39e40*/  IMAD R3, R3, UR8, R2 ;  /* 0x0000000803037c24 */ /* 0x000fca000f8e0202 */
[----:B------:R-:W-:Y:S02]  /*39e50*/  SEL R2, R12, R3, P1 ;  /* 0x000000030c027207 */ /* 0x000fe40000800000 */
[----:B------:R-:W-:-:S07]  /*39e60*/  SEL R3, R3, R12, P2 ;  /* 0x0000000c03037207 */ /* 0x000fce0001000000 */
.L_x_129:
[----:B------:R-:W-:Y:S05]  /*39e70*/  BSYNC B1 ;  /* 0x0000000000017941 */ /* 0x000fea0003800000 */
.L_x_128:
[----:B------:R-:W-:-:S13]  /*39e80*/  LOP3.LUT P1, RZ, R4, 0xff, RZ, 0xc0, !PT ;  /* 0x000000ff04ff7812 */ /* 0x000fda000782c0ff */
[----:B------:R-:W-:Y:S05]  /*39e90*/  @P1 BRA `(.L_x_132) ;  /* 0xfffffff400101947 */ /* 0x000fea000383ffff */
[----:B------:R-:W-:Y:S05]  /*39ea0*/  BSYNC B0 ;  /* 0x0000000000007941 */ /* 0x000fea0003800000 */
.L_x_120:
[----:B------:R-:W-:-:S03]  /*39eb0*/  UMOV UR8, 0xffffffff ;  /* 0xffffffff00087882 */ /* 0x000fc60000000000 */
[----:B------:R-:W-:Y:S05]  /*39ec0*/  BRA.DIV UR8, `(.L_x_133) ;  /* 0x0000000208d87947 */ /* 0x000fea000b800000 */
[----:B------:R-:W-:-:S13]  /*39ed0*/  ELECT P6, URZ, PT ;  /* 0x00000000003f782f */ /* 0x000fda00038c0000 */
.L_x_145:
[----:B------:R-:W-:Y:S04]  /*39ee0*/  BSSY B0, `(.L_x_134) ;  /* 0x000001c000007945 */ /* 0x000fe80003800000 */
[----:B------:R-:W-:Y:S05]  /*39ef0*/  @!P6 BRA `(.L_x_135) ;  /* 0x000000000068e947 */ /* 0x000fea0003800000 */
[----:B------:R-:W2:Y:S02]  /*39f00*/  LDL R2, [R1+0x454] ;  /* 0x0004540001027983 */ /* 0x000ea40000100800 */
[----:B--2---:R-:W-:-:S13]  /*39f10*/  R2UR UR8, R2 ;  /* 0x00000000020872ca */ /* 0x004fda00000e0000 */
[----:B------:R-:W-:-:S04]  /*39f20*/  ULOP3.LUT UR8, UR8, 0x2, URZ, 0xfc, !UPT ;  /* 0x0000000208087892 */ /* 0x000fc8000f8efc3f */
[----:B------:R-:W-:-:S06]  /*39f30*/  UISETP.NE.AND UP0, UPT, UR8, 0x3, UPT ;  /* 0x000000030800788c */ /* 0x000fcc000bf05270 */
[----:B------:R-:W-:-:S13]  /*39f40*/  PLOP3.LUT P0, PT, PT, PT, UP0, 0x80, 0x0 ;  /* 0x000000000000781c */ /* 0x000fda0003f0f008 */
[----:B------:R-:W-:Y:S05]  /*39f50*/  @!P0 BRA `(.L_x_136) ;  /* 0x0000000000048947 */ /* 0x000fea0003800000 */
[----:B------:R-:W-:Y:S01]  /*39f60*/  BPT.TRAP 0x1 ;  /* 0x000000040000795c */ /* 0x000fe20000300000 */
.L_x_136:
[----:B------:R-:W0:Y:S01]  /*39f70*/  S2R R3, SR_CgaCtaId ;  /* 0x0000000000037919 */ /* 0x000e220000008800 */
[----:B------:R-:W-:-:S04]  /*39f80*/  MOV R2, 0x400 ;  /* 0x0000040000027802 */ /* 0x000fc80000000f00 */
[----:B0-----:R-:W-:Y:S02]  /*39f90*/  LEA R3, R3, R2, 0x18 ;  /* 0x0000000203037211 */ /* 0x001fe400078ec0ff */
[----:B------:R-:W-:-:S03]  /*39fa0*/  SHF.L.U32 R2, R0, 0x1f, RZ ;  /* 0x0000001f00027819 */ /* 0x000fc600000006ff */
[----:B------:R-:W-:-:S04]  /*39fb0*/  VIADD R3, R3, 0x10 ;  /* 0x0000001003037836 */ /* 0x000fc80000000000 */
[----:B------:R-:W-:-:S04]  /*39fc0*/  IMAD R5, R6, 0x8, R3 ;  /* 0x0000000806057824 */ /* 0x000fc800078e0203 */
[----:B------:R-:W0:Y:S02]  /*39fd0*/  SYNCS.PHASECHK.TRANS64.TRYWAIT P0, [R5+URZ], R2 ;  /* 0x00000002050075a7 */ /* 0x000e24000800017f */
[----:B0-----:R-:W-:Y:S05]  /*39fe0*/  @!P0 BRA `(.L_x_137) ;  /* 0x0000000000b08947 */ /* 0x001fea0003800000 */
.L_x_146:
[----:B------:R-:W-:-:S05]  /*39ff0*/  VIADD R6, R6, 0x1 ;  /* 0x0000000106067836 */ /* 0x000fca0000000000 */
[----:B------:R-:W-:-:S04]  /*3a000*/  ISETP.NE.AND P0, PT, R6, 0x2, PT ;  /* 0x000000020600780c */ /* 0x000fc80003f05270 */
[----:B0-----:R-:W-:Y:S02]  /*3a010*/  SEL R5, RZ, 0x1, P0 ;  /* 0x00000001ff057807 */ /* 0x001fe40000000000 */
[----:B------:R-:W-:Y:S02]  /*3a020*/  SEL R6, R6, RZ, P0 ;  /* 0x000000ff06067207 */ /* 0x000fe40000000000 */
[----:B------:R-:W-:-:S03]  /*3a030*/  LOP3.LUT R0, R0, R5, RZ, 0x3c, !PT ;  /* 0x0000000500007212 */ /* 0x000fc600078e3cff */
[----:B------:R-:W-:Y:S01]  /*3a040*/  IMAD R3, R6, 0x8, R3 ;  /* 0x0000000806037824 */ /* 0x000fe200078e0203 */
[----:B------:R-:W-:-:S07]  /*3a050*/  SHF.L.U32 R0, R0, 0x1f, RZ ;  /* 0x0000001f00007819 */ /* 0x000fce00000006ff */
.L_x_138:
[----:B0-----:R0:W1:Y:S02]  /*3a060*/  SYNCS.PHASECHK.TRANS64.TRYWAIT P0, [R3+URZ], R0 ;  /* 0x00000000030075a7 */ /* 0x001064000800017f */
[----:B-1----:R-:W-:Y:S05]  /*3a070*/  @!P0 NANOSLEEP.SYNCS 0x989680 ;  /* 0x009896800000895d */ /* 0x002fea0003900000 */
[----:B------:R-:W1:Y:S02]  /*3a080*/  @!P0 SYNCS.PHASECHK.TRANS64 P0, [R3+URZ], R0 ;  /* 0x00000000030085a7 */ /* 0x000e64000800007f */
[----:B-1----:R-:W-:Y:S05]  /*3a090*/  @!P0 BRA `(.L_x_138) ;  /* 0xfffffffc00f08947 */ /* 0x002fea000383ffff */
.L_x_135:
[----:B------:R-:W-:Y:S05]  /*3a0a0*/  BSYNC B0 ;  /* 0x0000000000007941 */ /* 0x000fea0003800000 */
.L_x_134:
[----:B------:R-:W-:Y:S05]  /*3a0b0*/  EXIT ;  /* 0x000000000000794d */ /* 0x000fea0003800000 */
.L_x_17:
[----:B-1----:R1:W3:Y:S02]  /*3a0c0*/  SYNCS.PHASECHK.TRANS64.TRYWAIT P1, [R3+URZ], R0 ;  /* 0x00000000030075a7 */ /* 0x0022e4000802017f */
[----:B---3--:R-:W-:Y:S05]  /*3a0d0*/  @!P1 NANOSLEEP.SYNCS 0x989680 ;  /* 0x009896800000995d */ /* 0x008fea0003900000 */
[----:B------:R-:W3:Y:S02]  /*3a0e0*/  @!P1 SYNCS.PHASECHK.TRANS64 P1, [R3+URZ], R0 ;  /* 0x00000000030095a7 */ /* 0x000ee4000802007f */
[----:B---3--:R-:W-:Y:S05]  /*3a0f0*/  @!P1 BRA `(.L_x_17) ;  /* 0xfffffffc00f09947 */ /* 0x008fea000383ffff */
[----:B------:R-:W-:Y:S05]  /*3a100*/  BRA `(.L_x_16) ;  /* 0xfffffc7400807947 */ /* 0x000fea000383ffff */
.L_x_22:
[----:B--2---:R2:W3:Y:S02]  /*3a110*/  SYNCS.PHASECHK.TRANS64.TRYWAIT P1, [R5+URZ], R6 ;  /* 0x00000006050075a7 */ /* 0x0044e4000802017f */
[----:B---3--:R-:W-:Y:S05]  /*3a120*/  @!P1 NANOSLEEP.SYNCS 0x989680 ;  /* 0x009896800000995d */ /* 0x008fea0003900000 */
[----:B------:R-:W3:Y:S02]  /*3a130*/  @!P1 SYNCS.PHASECHK.TRANS64 P1, [R5+URZ], R6 ;  /* 0x00000006050095a7 */ /* 0x000ee4000802007f */
[----:B---3--:R-:W-:Y:S05]  /*3a140*/  @!P1 BRA `(.L_x_22) ;  /* 0xfffffffc00f09947 */ /* 0x008fea000383ffff */
[----:B------:R-:W-:Y:S05]  /*3a150*/  BRA `(.L_x_21) ;  /* 0xfffffd5800807947 */ /* 0x000fea000383ffff */
.L_x_121:
[----:B------:R-:W-:Y:S01]  /*3a160*/  BSSY B1, `(.L_x_139) ;  /* 0x0000006000017945 */ /* 0x000fe20003800000 */
[----:B------:R-:W-:-:S07]  /*3a170*/  IMAD.MOV.U32 R15, RZ, RZ, -0x1 ;  /* 0xffffffffff0f7424 */ /* 0x000fce00078e00ff */
[----:B------:R-:W-:Y:S05]  /*3a180*/  WARPSYNC.COLLECTIVE R15, `(.L_x_140) ;  /* 0x000000000f0c7348 */ /* 0x000fea0003c00000 */
[----:B------:R-:W-:Y:S02]  /*3a190*/  ELECT P6, UR62, PT ;  /* 0x00000000003e782f */ /* 0x000fe400038c0000 */
[----:B------:R-:W-:Y:S01]  /*3a1a0*/  MOV R14, UR62 ;  /* 0x0000003e000e7c02 */ /* 0x000fe20008000f00 */
[----:B------:R-:W-:Y:S10]  /*3a1b0*/  ENDCOLLECTIVE ;  /* 0x000000000000791b */ /* 0x000ff40003800000 */
.L_x_140:
[----:B------:R-:W-:Y:S05]  /*3a1c0*/  BSYNC B1 ;  /* 0x0000000000017941 */ /* 0x000fea0003800000 */
.L_x_139:
[----:B------:R-:W-:Y:S05]  /*3a1d0*/  BRA `(.L_x_141) ;  /* 0xfffffff0004c7947 */ /* 0x000fea000383ffff */
.L_x_124:
[----:B0-----:R0:W1:Y:S02]  /*3a1e0*/  SYNCS.PHASECHK.TRANS64.TRYWAIT P1, [R11+URZ+0x10], R12 ;  /* 0x0000100c0b0075a7 */ /* 0x001064000802017f */
[----:B-1----:R-:W-:Y:S05]  /*3a1f0*/  @!P1 NANOSLEEP.SYNCS 0x989680 ;  /* 0x009896800000995d */ /* 0x002fea0003900000 */
[----:B------:R-:W1:Y:S02]  /*3a200*/  @!P1 SYNCS.PHASECHK.TRANS64 P1, [R11+URZ+0x10], R12 ;  /* 0x0000100c0b0095a7 */ /* 0x000e64000802007f */
[----:B-1----:R-:W-:Y:S05]  /*3a210*/  @!P1 BRA `(.L_x_124) ;  /* 0xfffffffc00f09947 */ /* 0x002fea000383ffff */
[----:B------:R-:W-:Y:S05]  /*3a220*/  BRA `(.L_x_142) ;  /* 0xfffffff000807947 */ /* 0x000fea000383ffff */
.L_x_133:
[----:B------:R-:W-:Y:S01]  /*3a230*/  BSSY B0, `(.L_x_143) ;  /* 0x0000006000007945 */ /* 0x000fe20003800000 */
[----:B------:R-:W-:-:S07]  /*3a240*/  IMAD.MOV.U32 R15, RZ, RZ, -0x1 ;  /* 0xffffffffff0f7424 */ /* 0x000fce00078e00ff */
[----:B------:R-:W-:Y:S05]  /*3a250*/  WARPSYNC.COLLECTIVE R15, `(.L_x_144) ;  /* 0x000000000f0c7348 */ /* 0x000fea0003c00000 */
[----:B------:R-:W-:Y:S02]  /*3a260*/  ELECT P6, UR62, PT ;  /* 0x00000000003e782f */ /* 0x000fe400038c0000 */
[----:B------:R-:W-:Y:S01]  /*3a270*/  MOV R14, UR62 ;  /* 0x0000003e000e7c02 */ /* 0x000fe20008000f00 */
[----:B------:R-:W-:Y:S10]  /*3a280*/  ENDCOLLECTIVE ;  /* 0x000000000000791b */ /* 0x000ff40003800000 */
.L_x_144:
[----:B------:R-:W-:Y:S05]  /*3a290*/  BSYNC B0 ;  /* 0x0000000000007941 */ /* 0x000fea0003800000 */
.L_x_143:
[----:B------:R-:W-:Y:S05]  /*3a2a0*/  BRA `(.L_x_145) ;  /* 0xfffffffc000c7947 */ /* 0x000fea000383ffff */
.L_x_137:
[----:B0-----:R0:W1:Y:S02]  /*3a2b0*/  SYNCS.PHASECHK.TRANS64.TRYWAIT P0, [R5+URZ], R2 ;  /* 0x00000002050075a7 */ /* 0x001064000800017f */
[----:B-1----:R-:W-:Y:S05]  /*3a2c0*/  @!P0 NANOSLEEP.SYNCS 0x989680 ;  /* 0x009896800000895d */ /* 0x002fea0003900000 */
[----:B------:R-:W1:Y:S02]  /*3a2d0*/  @!P0 SYNCS.PHASECHK.TRANS64 P0, [R5+URZ], R2 ;  /* 0x00000002050085a7 */ /* 0x000e64000800007f */
[----:B-1----:R-:W-:Y:S05]  /*3a2e0*/  @!P0 BRA `(.L_x_137) ;  /* 0xfffffffc00f08947 */ /* 0x002fea000383ffff */
[----:B------:R-:W-:Y:S05]  /*3a2f0*/  BRA `(.L_x_146) ;  /* 0xfffffffc003c7947 */ /* 0x000fea000383ffff */
.L_x_147:
[----:B------:R-:W-:-:S00]  /*3a300*/  BRA `(.L_x_147) ;  /* 0xfffffffc00fc7947 */ /* 0x000fc0000383ffff */
[----:B------:R-:W-:-:S00]  /*3a310*/  NOP ;  /* 0x0000000000007918 */ /* 0x000fc00000000000 */
        /* <DEDUP_REMOVED lines=14> */
.L_x_148:


//--------------------- .nv.global.init           --------------------------
	.section	.nv.global.init,"aw",@progbits
.nv.global.init:
	.type		$str$22,@object
	.size		$str$22,($str$23 - $str$22)
$str$22:
        /*0000*/ 	.byte	0x6b, 0x5f, 0x74, 0x69, 0x6c, 0x65, 0x5f, 0x63, 0x6f, 0x75, 0x6e, 0x74, 0x20, 0x3e, 0x3d, 0x20
        /*0010*/ 	.byte	0x31, 0x00
	.type		$str$23,@object
	.size		$str$23,(__unnamed_1 - $str$23)
$str$23:
        /*0012*/ 	.byte	0x2f, 0x74, 0x6d, 0x70, 0x2f, 0x63, 0x75, 0x74, 0x6c, 0x61, 0x73, 0x73, 0x5f, 0x73, 0x77, 0x65
        /*0022*/ 	.byte	0x65, 0x70, 0x5f, 0x73, 0x72, 0x63, 0x2f, 0x69, 0x6e, 0x63, 0x6c, 0x75, 0x64, 0x65, 0x2f, 0x63
        /*0032*/ 	.byte	0x75, 0x74, 0x6c, 0x61, 0x73, 0x73, 0x2f, 0x67, 0x65, 0x6d, 0x6d, 0x2f, 0x63, 0x6f, 0x6c, 0x6c
        /*0042*/ 	.byte	0x65, 0x63, 0x74, 0x69, 0x76, 0x65, 0x2f, 0x73, 0x6d, 0x39, 0x30, 0x5f, 0x6d, 0x6d, 0x61, 0x5f
        /*0052*/ 	.byte	0x74, 0x6d, 0x61, 0x5f, 0x67, 0x6d, 0x6d, 0x61, 0x5f, 0x73, 0x73, 0x5f, 0x77, 0x61, 0x72, 0x70
        /*0062*/ 	.byte	0x73, 0x70, 0x65, 0x63, 0x69, 0x61, 0x6c, 0x69, 0x7a, 0x65, 0x64, 0x2e, 0x68, 0x70, 0x70, 0x00
	.type		__unnamed_1,@object
	.size		__unnamed_1,(.L_0 - __unnamed_1)
__unnamed_1:
        /* <DEDUP_REMOVED lines=173> */
        /*0b42*/ 	.byte	0x69, 0x74, 0x79, 0x5d, 0x00
.L_0:


//--------------------- .nv.shared._ZN7cutlass13device_kernelINS_4gemm6kernel13GemmUniversalIN4cute5tupleIJiiiiEEENS1_10collective13CollectiveMmaINS1_34MainloopSm90TmaGmmaWarpSpecializedILi2ENS5_IJNS4_1CILi1EEESB_SB_EEENS1_35KernelTmaWarpSpecializedCooperativeEEENS5_IJNSA_ILi512EEENSA_ILi240EEENSA_ILi128EEEEEEaNS5_IJlSB_lEEEaSJ_NS4_8TiledMMAINS4_8MMA_AtomIJNS4_4SM904GMMA26MMA_64x16x32_S32S8S8_SS_TNEEEENS4_6LayoutINS5_IJNSA_ILi2EEESB_SB_EEENS5_IJSB_NSA_ILi0EEEST_EEEEENS5_IJNS4_10UnderscoreESW_SW_EEEEENS4_13SM90_TMA_LOADENS4_14ComposedLayoutINS4_7SwizzleILi3ELi4ELi3EEENS4_18smem_ptr_flag_bitsILi8EEENSQ_INS5_IJNSA_ILi8EEESH_EEENS5_IJSH_SB_EEEEEEEvNS4_8identityESZ_S19_vS1A_EENS_8epilogue10collective6detail29Sm90TmaWarpSpecializedAdapterINS1D_15DefaultEpilogueIaSJ_SJ_NS1C_6thread17LinearCombinationIaLi1EiiLNS1H_9ScaleType4KindE0ELNS_15FloatRoundStyleE2EaEENS1_15EpilogueDefaultEEEEEvvEEEEvNT_6ParamsE --------------------------
	.section	.nv.shared._ZN7cutlass13device_kernelINS_4gemm6kernel13GemmUniversalIN4cute5tupleIJiiiiEEENS1_10collective13CollectiveMmaINS1_34MainloopSm90TmaGmmaWarpSpecializedILi2ENS5_IJNS4_1CILi1EEESB_SB_EEENS1_35KernelTmaWarpSpecializedCooperativeEEENS5_IJNSA_ILi512EEENSA_ILi240EEENSA_ILi128EEEEEEaNS5_IJlSB_lEEEaSJ_NS4_8TiledMMAINS4_8MMA_AtomIJNS4_4SM904GMMA26MMA_64x16x32_S32S8S8_SS_TNEEEENS4_6LayoutINS5_IJNSA_ILi2EEESB_SB_EEENS5_IJSB_NSA_ILi0EEEST_EEEEENS5_IJNS4_10UnderscoreESW_SW_EEEEENS4_13SM90_TMA_LOADENS4_14ComposedLayoutINS4_7SwizzleILi3ELi4ELi3EEENS4_18smem_ptr_flag_bitsILi8EEENSQ_INS5_IJNSA_ILi8EEESH_EEENS5_IJSH_SB_EEEEEEEvNS4_8identityESZ_S19_vS1A_EENS_8epilogue10collective6detail29Sm90TmaWarpSpecializedAdapterINS1D_15DefaultEpilogueIaSJ_SJ_NS1C_6thread17LinearCombinationIaLi1EiiLNS1H_9ScaleType4KindE0ELNS_15FloatRoundStyleE2EaEENS1_15EpilogueDefaultEEEEEvvEEEEvNT_6ParamsE,"aw",@nobits
	.sectionflags	@""
	.align	16
	.zero		1024


//--------------------- .nv.shared.reserved.0     --------------------------
	.section	.nv.shared.reserved.0,"aw",@nobits
	.weak		__nv_reservedSMEM_offset_0_alias
	.size		__nv_reservedSMEM_offset_0_alias, 0, 0
	.other		__nv_reservedSMEM_offset_0_alias,@"STO_CUDA_RESERVED_SHARED STV_DEFAULT"
__nv_reservedSMEM_offset_0_alias:
	.zero		0


//--------------------- .nv.global                --------------------------
	.section	.nv.global,"aw",@nobits
.nv.global:
	.type		_ZN39_INTERNAL_8cfae5ad_4_k_cu_4db59a3d_44784cute1_E,@object
	.size		_ZN39_INTERNAL_8cfae5ad_4_k_cu_4db59a3d_44784cute1_E,(_ZN39_INTERNAL_8cfae5ad_4_k_cu_4db59a3d_44784cuda3std3__45__cpo6cbeginE - _ZN39_INTERNAL_8cfae5ad_4_k_cu_4db59a3d_44784cute1_E)
_ZN39_INTERNAL_8cfae5ad_4_k_cu_4db59a3d_44784cute1_E:
	.zero		1
	.type		_ZN39_INTERNAL_8cfae5ad_4_k_cu_4db59a3d_44784cuda3std3__45__cpo6cbeginE,@object
	.size		_ZN39_INTERNAL_8cfae5ad_4_k_cu_4db59a3d_44784cuda3std3__45__cpo6cbeginE,(_ZN39_INTERNAL_8cfae5ad_4_k_cu_4db59a3d_44784cuda3std3__48in_placeE - _ZN39_INTERNAL_8cfae5ad_4_k_cu_4db59a3d_44784cuda3std3__45__cpo6cbeginE)
_ZN39_INTERNAL_8cfae5ad_4_k_cu_4db59a3d_44784cuda3std3__45__cpo6cbeginE:
	.zero		1
	.type		_ZN39_INTERNAL_8cfae5ad_4_k_cu_4db59a3d_44784cuda3std3__48in_placeE,@object
	.size		_ZN39_INTERNAL_8cfae5ad_4_k_cu_4db59a3d_44784cuda3std3__48in_placeE,(_ZN39_INTERNAL_8cfae5ad_4_k_cu_4db59a3d_44784cuda3std6ranges3__45__cpo9iter_moveE - _ZN39_INTERNAL_8cfae5ad_4_k_cu_4db59a3d_44784cuda3std3__48in_placeE)
_ZN39_INTERNAL_8cfae5ad_4_k_cu_4db59a3d_44784cuda3std3__48in_placeE:
	.zero		1
	.type		_ZN39_INTERNAL_8cfae5ad_4_k_cu_4db59a3d_44784cuda3std6ranges3__45__cpo9iter_moveE,@object
	.size		_ZN39_INTERNAL_8cfae5ad_4_k_cu_4db59a3d_44784cuda3std6ranges3__45__cpo9iter_moveE,(_ZN39_INTERNAL_8cfae5ad_4_k_cu_4db59a3d_44784cuda3std3__45__cpo5beginE - _ZN39_INTERNAL_8cfae5ad_4_k_cu_4db59a3d_44784cuda3std6ranges3__45__cpo9iter_moveE)
_ZN39_INTERNAL_8cfae5ad_4_k_cu_4db59a3d_44784cuda3std6ranges3__45__cpo9iter_moveE:
	.zero		1
	.type		_ZN39_INTERNAL_8cfae5ad_4_k_cu_4db59a3d_44784cuda3std3__45__cpo5beginE,@object
	.size		_ZN39_INTERNAL_8cfae5ad_4_k_cu_4db59a3d_44784cuda3std3__45__cpo5beginE,(_ZN39_INTERNAL_8cfae5ad_4_k_cu_4db59a3d_44784cuda3std3__441_GLOBAL__N__8cfae5ad_4_k_cu_4db59a3d_44786ignoreE - _ZN39_INTERNAL_8cfae5ad_4_k_cu_4db59a3d_44784cuda3std3__45__cpo5beginE)
_ZN39_INTERNAL_8cfae5ad_4_k_cu_4db59a3d_44784cuda3std3__45__cpo5beginE:
	.zero		1
	.type		_ZN39_INTERNAL_8cfae5ad_4_k_cu_4db59a3d_44784cuda3std3__441_GLOBAL__N__8cfae5ad_4_k_cu_4db59a3d_44786ignoreE,@object
	.size		_ZN39_INTERNAL_8cfae5ad_4_k_cu_4db59a3d_44784cuda3std3__441_GLOBAL__N__8cfae5ad_4_k_cu_4db59a3d_44786ignoreE,(_ZN39_INTERNAL_8cfae5ad_4_k_cu_4db59a3d_44784cute7productE - _ZN39_INTERNAL_8cfae5ad_4_k_cu_4db59a3d_44784cuda3std3__441_GLOBAL__N__8cfae5ad_4_k_cu_4db59a3d_44786ignoreE)
_ZN39_INTERNAL_8cfae5ad_4_k_cu_4db59a3d_44784cuda3std3__441_GLOBAL__N__8cfae5ad_4_k_cu_4db59a3d_44786ignoreE:
	.zero		1
	.type		_ZN39_INTERNAL_8cfae5ad_4_k_cu_4db59a3d_44784cute7productE,@object
	.size		_ZN39_INTERNAL_8cfae5ad_4_k_cu_4db59a3d_44784cute7productE,(_ZN39_INTERNAL_8cfae5ad_4_k_cu_4db59a3d_44784cuda3std3__45__cpo3endE - _ZN39_INTERNAL_8cfae5ad_4_k_cu_4db59a3d_44784cute7productE)
_ZN39_INTERNAL_8cfae5ad_4_k_cu_4db59a3d_44784cute7productE:
	.zero		1
	.type		_ZN39_INTERNAL_8cfae5ad_4_k_cu_4db59a3d_44784cuda3std3__45__cpo3endE,@object
	.size		_ZN39_INTERNAL_8cfae5ad_4_k_cu_4db59a3d_44784cuda3std3__45__cpo3endE,(_ZN39_INTERNAL_8cfae5ad_4_k_cu_4db59a3d_44784cuda3std3__419piecewise_constructE - _ZN39_INTERNAL_8cfae5ad_4_k_cu_4db59a3d_44784cuda3std3__45__cpo3endE)
_ZN39_INTERNAL_8cfae5ad_4_k_cu_4db59a3d_44784cuda3std3__45__cpo3endE:
	.zero		1
	.type		_ZN39_INTERNAL_8cfae5ad_4_k_cu_4db59a3d_44784cuda3std3__419piecewise_constructE,@object
	.size		_ZN39_INTERNAL_8cfae5ad_4_k_cu_4db59a3d_44784cuda3std3__419piecewise_constructE,(_ZN39_INTERNAL_8cfae5ad_4_k_cu_4db59a3d_44784cuda3std3__45__cpo4cendE - _ZN39_INTERNAL_8cfae5ad_4_k_cu_4db59a3d_44784cuda3std3__419piecewise_constructE)
_ZN39_INTERNAL_8cfae5ad_4_k_cu_4db59a3d_44784cuda3std3__419piecewise_constructE:
	.zero		1
	.type		_ZN39_INTERNAL_8cfae5ad_4_k_cu_4db59a3d_44784cuda3std3__45__cpo4cendE,@object
	.size		_ZN39_INTERNAL_8cfae5ad_4_k_cu_4db59a3d_44784cuda3std3__45__cpo4cendE,(_ZN39_INTERNAL_8cfae5ad_4_k_cu_4db59a3d_44784cuda3std6ranges3__45__cpo4swapE - _ZN39_INTERNAL_8cfae5ad_4_k_cu_4db59a3d_44784cuda3std3__45__cpo4cendE)
_ZN39_INTERNAL_8cfae5ad_4_k_cu_4db59a3d_44784cuda3std3__45__cpo4cendE:
	.zero		1
	.type		_ZN39_INTERNAL_8cfae5ad_4_k_cu_4db59a3d_44784cuda3std6ranges3__45__cpo4swapE,@object
	.size		_ZN39_INTERNAL_8cfae5ad_4_k_cu_4db59a3d_44784cuda3std6ranges3__45__cpo4swapE,(.L_8 - _ZN39_INTERNAL_8cfae5ad_4_k_cu_4db59a3d_44784cuda3std6ranges3__45__cpo4swapE)
_ZN39_INTERNAL_8cfae5ad_4_k_cu_4db59a3d_44784cuda3std6ranges3__45__cpo4swapE:
	.zero		1
.L_8:


//--------------------- .nv.constant0._ZN7cutlass13device_kernelINS_4gemm6kernel13GemmUniversalIN4cute5tupleIJiiiiEEENS1_10collective13CollectiveMmaINS1_34MainloopSm90TmaGmmaWarpSpecializedILi2ENS5_IJNS4_1CILi1EEESB_SB_EEENS1_35KernelTmaWarpSpecializedCooperativeEEENS5_IJNSA_ILi512EEENSA_ILi240EEENSA_ILi128EEEEEEaNS5_IJlSB_lEEEaSJ_NS4_8TiledMMAINS4_8MMA_AtomIJNS4_4SM904GMMA26MMA_64x16x32_S32S8S8_SS_TNEEEENS4_6LayoutINS5_IJNSA_ILi2EEESB_SB_EEENS5_IJSB_NSA_ILi0EEEST_EEEEENS5_IJNS4_10UnderscoreESW_SW_EEEEENS4_13SM90_TMA_LOADENS4_14ComposedLayoutINS4_7SwizzleILi3ELi4ELi3EEENS4_18smem_ptr_flag_bitsILi8EEENSQ_INS5_IJNSA_ILi8EEESH_EEENS5_IJSH_SB_EEEEEEEvNS4_8identityESZ_S19_vS1A_EENS_8epilogue10collective6detail29Sm90TmaWarpSpecializedAdapterINS1D_15DefaultEpilogueIaSJ_SJ_NS1C_6thread17LinearCombinationIaLi1EiiLNS1H_9ScaleType4KindE0ELNS_15FloatRoundStyleE2EaEENS1_15EpilogueDefaultEEEEEvvEEEEvNT_6ParamsE --------------------------
	.section	.nv.constant0._ZN7cutlass13device_kernelINS_4gemm6kernel13GemmUniversalIN4cute5tupleIJiiiiEEENS1_10collective13CollectiveMmaINS1_34MainloopSm90TmaGmmaWarpSpecializedILi2ENS5_IJNS4_1CILi1EEESB_SB_EEENS1_35KernelTmaWarpSpecializedCooperativeEEENS5_IJNSA_ILi512EEENSA_ILi240EEENSA_ILi128EEEEEEaNS5_IJlSB_lEEEaSJ_NS4_8TiledMMAINS4_8MMA_AtomIJNS4_4SM904GMMA26MMA_64x16x32_S32S8S8_SS_TNEEEENS4_6LayoutINS5_IJNSA_ILi2EEESB_SB_EEENS5_IJSB_NSA_ILi0EEEST_EEEEENS5_IJNS4_10UnderscoreESW_SW_EEEEENS4_13SM90_TMA_LOADENS4_14ComposedLayoutINS4_7SwizzleILi3ELi4ELi3EEENS4_18smem_ptr_flag_bitsILi8EEENSQ_INS5_IJNSA_ILi8EEESH_EEENS5_IJSH_SB_EEEEEEEvNS4_8identityESZ_S19_vS1A_EENS_8epilogue10collective6detail29Sm90TmaWarpSpecializedAdapterINS1D_15DefaultEpilogueIaSJ_SJ_NS1C_6thread17LinearCombinationIaLi1EiiLNS1H_9ScaleType4KindE0ELNS_15FloatRoundStyleE2EaEENS1_15EpilogueDefaultEEEEEvvEEEEvNT_6ParamsE,"a",@progbits
	.sectionflags	@""
	.align	4
.nv.constant0._ZN7cutlass13device_kernelINS_4gemm6kernel13GemmUniversalIN4cute5tupleIJiiiiEEENS1_10collective13CollectiveMmaINS1_34MainloopSm90TmaGmmaWarpSpecializedILi2ENS5_IJNS4_1CILi1EEESB_SB_EEENS1_35KernelTmaWarpSpecializedCooperativeEEENS5_IJNSA_ILi512EEENSA_ILi240EEENSA_ILi128EEEEEEaNS5_IJlSB_lEEEaSJ_NS4_8TiledMMAINS4_8MMA_AtomIJNS4_4SM904GMMA26MMA_64x16x32_S32S8S8_SS_TNEEEENS4_6LayoutINS5_IJNSA_ILi2EEESB_SB_EEENS5_IJSB_NSA_ILi0EEEST_EEEEENS5_IJNS4_10UnderscoreESW_SW_EEEEENS4_13SM90_TMA_LOADENS4_14ComposedLayoutINS4_7SwizzleILi3ELi4ELi3EEENS4_18smem_ptr_flag_bitsILi8EEENSQ_INS5_IJNSA_ILi8EEESH_EEENS5_IJSH_SB_EEEEEEEvNS4_8identityESZ_S19_vS1A_EENS_8epilogue10collective6detail29Sm90TmaWarpSpecializedAdapterINS1D_15DefaultEpilogueIaSJ_SJ_NS1C_6thread17LinearCombinationIaLi1EiiLNS1H_9ScaleType4KindE0ELNS_15FloatRoundStyleE2EaEENS1_15EpilogueDefaultEEEEEvvEEEEvNT_6ParamsE:
	.zero		1664


//--------------------- SYMBOLS --------------------------

	.type		.nv.reservedSmem.offset0,@object
	.size		.nv.reservedSmem.offset0,0x4
	.type		__assertfail,@function
